def matmul_kernel(
    a_ptr,
    b_ptr,
    c_ptr,
    M,
    N,
    K,
    stride_am,
    stride_ak,
    stride_bk,
    stride_bn,
    stride_cm,
    stride_cn,
    BLOCK_M: tl.constexpr,
    BLOCK_N: tl.constexpr,
    BLOCK_K: tl.constexpr,
    GROUP_M: tl.constexpr,
):
    pid = tl.program_id(axis=0)
    num_pid_m = tl.cdiv(M, BLOCK_M)
    num_pid_n = tl.cdiv(N, BLOCK_N)
    num_pid_in_group = GROUP_M * num_pid_n
    group_id = pid // num_pid_in_group
    first_pid_m = group_id * GROUP_M
    group_size_m = min(num_pid_m - first_pid_m, GROUP_M)
    pid_m = first_pid_m + ((pid % num_pid_in_group) % group_size_m)
    pid_n = (pid % num_pid_in_group) // group_size_m

    offs_am = (pid_m * BLOCK_M + tl.arange(0, BLOCK_M)) % M
    offs_bn = (pid_n * BLOCK_N + tl.arange(0, BLOCK_N)) % N
    offs_k = tl.arange(0, BLOCK_K)
    a_ptrs = a_ptr + offs_am[:, None] * stride_am + offs_k[None, :] * stride_ak
    b_ptrs = b_ptr + offs_k[:, None] * stride_bk + offs_bn[None, :] * stride_bn

    acc = tl.zeros((BLOCK_M, BLOCK_N), dtype=tl.float32)
    for kk in range(0, tl.cdiv(K, BLOCK_K)):
        a = tl.load(a_ptrs, mask=offs_k[None, :] < K - kk * BLOCK_K, other=0.0)
        b = tl.load(b_ptrs, mask=offs_k[:, None] < K - kk * BLOCK_K, other=0.0)
        acc = tl.dot(a, b, acc)
        a_ptrs += BLOCK_K * stride_ak
        b_ptrs += BLOCK_K * stride_bk

    c = acc.to(c_ptr.dtype.element_ty)
    offs_cm = pid_m * BLOCK_M + tl.arange(0, BLOCK_M)
    offs_cn = pid_n * BLOCK_N + tl.arange(0, BLOCK_N)
    c_ptrs = c_ptr + offs_cm[:, None] * stride_cm + offs_cn[None, :] * stride_cn
    mask = (offs_cm[:, None] < M) & (offs_cn[None, :] < N)
    tl.store(c_ptrs, c, mask=mask)

# config = {"BLOCK_K": 64, "BLOCK_M": 256, "BLOCK_N": 64, "GROUP_M": 8, "arch": "sm_90", "dtype": "fp32", "num_ctas": 1, "num_stages": 4, "num_warps": 4}
# arch = sm_90


// ===== COMPILED SASS (sm_90a) =====

	.target	sm_90a

	.elftype	@"ET_EXEC"


//--------------------- .note.nv.tkinfo           --------------------------
	.section	.note.nv.tkinfo,"",@"SHT_NOTE"
	.sectionflags	@"SHF_NOTE_NV_TKINFO"
	.tkinfo
        /*0018*/ 	.word	0x00000002
        /*0030*/ 	.string	""
        /*0030*/ 	.string	"ptxas"
        /*0030*/ 	.string	"Cuda compilation tools, release 13.0, V13.0.88"
        /*0030*/ 	.string	"Build cuda_13.0.r13.0/compiler.36424714_0"
        /*0030*/ 	.string	"-v  -suppress-debug-info  -lineinfo  -arch sm_90a "



//--------------------- .note.nv.cuinfo           --------------------------
	.section	.note.nv.cuinfo,"",@"SHT_NOTE"
	.sectionflags	@"SHF_NOTE_NV_CUINFO"
        /*0018*/ 	.short	0x0002
        /*001a*/ 	.short	0x005a
        /*001c*/ 	.short	0x0082
	.zero		2


//--------------------- .nv.info                  --------------------------
	.section	.nv.info,"",@"SHT_CUDA_INFO"
	.align	4


	//----- nvinfo : EIATTR_REGCOUNT
	.align		4
        /*0000*/ 	.byte	0x04, 0x2f
        /*0002*/ 	.short	(.L_1 - .L_0)
	.align		4
.L_0:
        /*0004*/ 	.word	index@(matmul_kernel)
        /*0008*/ 	.word	0x000000ff


	//----- nvinfo : EIATTR_FRAME_SIZE
	.align		4
.L_1:
        /*000c*/ 	.byte	0x04, 0x11
        /*000e*/ 	.short	(.L_3 - .L_2)
	.align		4
.L_2:
        /*0010*/ 	.word	index@(matmul_kernel)
        /*0014*/ 	.word	0x000004f8


	//----- nvinfo : EIATTR_MIN_STACK_SIZE
	.align		4
.L_3:
        /*0018*/ 	.byte	0x04, 0x12
        /*001a*/ 	.short	(.L_5 - .L_4)
	.align		4
.L_4:
        /*001c*/ 	.word	index@(matmul_kernel)
        /*0020*/ 	.word	0x000004f8
.L_5:


//--------------------- .nv.compat                --------------------------
	.section	.nv.compat,"",@"SHT_CUDA_COMPAT_INFO"
	.align	4
        /*0000*/ 	.byte	0x02, 0x09, 0x01, 0x00, 0x02, 0x02, 0x04, 0x00, 0x02, 0x05, 0x05, 0x00, 0x03, 0x07, 0x01, 0x01
        /*0010*/ 	.byte	0x02, 0x03, 0x00, 0x00, 0x02, 0x06, 0x01, 0x00, 0x04, 0x0b, 0x08, 0x00, 0x00, 0x00, 0x00, 0x00
        /*0020*/ 	.byte	0x00, 0x00, 0x00, 0x00


//--------------------- .nv.info.matmul_kernel    --------------------------
	.section	.nv.info.matmul_kernel,"",@"SHT_CUDA_INFO"
	.sectionflags	@""
	.align	4


	//----- nvinfo : EIATTR_CUDA_API_VERSION
	.align		4
        /*0000*/ 	.byte	0x04, 0x37
        /*0002*/ 	.short	(.L_7 - .L_6)
.L_6:
        /*0004*/ 	.word	0x00000082


	//----- nvinfo : EIATTR_KPARAM_INFO
	.align		4
.L_7:
        /*0008*/ 	.byte	0x04, 0x17
        /*000a*/ 	.short	(.L_9 - .L_8)
.L_8:
        /*000c*/ 	.word	0x00000000
        /*0010*/ 	.short	0x000d
        /*0012*/ 	.short	0x0048
        /*0014*/ 	.byte	0x00, 0xf4, 0x21, 0x00


	//----- nvinfo : EIATTR_KPARAM_INFO
	.align		4
.L_9:
        /*0018*/ 	.byte	0x04, 0x17
        /*001a*/ 	.short	(.L_11 - .L_10)
.L_10:
        /*001c*/ 	.word	0x00000000
        /*0020*/ 	.short	0x000c
        /*0022*/ 	.short	0x0040
        /*0024*/ 	.byte	0x00, 0xf4, 0x21, 0x00


	//----- nvinfo : EIATTR_KPARAM_INFO
	.align		4
.L_11:
        /*0028*/ 	.byte	0x04, 0x17
        /*002a*/ 	.short	(.L_13 - .L_12)
.L_12:
        /*002c*/ 	.word	0x00000000
        /*0030*/ 	.short	0x000b
        /*0032*/ 	.short	0x0038
        /*0034*/ 	.byte	0x00, 0xf0, 0x11, 0x00


	//----- nvinfo : EIATTR_KPARAM_INFO
	.align		4
.L_13:
        /*0038*/ 	.byte	0x04, 0x17
        /*003a*/ 	.short	(.L_15 - .L_14)
.L_14:
        /*003c*/ 	.word	0x00000000
        /*0040*/ 	.short	0x000a
        /*0042*/ 	.short	0x0034
        /*0044*/ 	.byte	0x00, 0xf0, 0x11, 0x00


	//----- nvinfo : EIATTR_KPARAM_INFO
	.align		4
.L_15:
        /*0048*/ 	.byte	0x04, 0x17
        /*004a*/ 	.short	(.L_17 - .L_16)
.L_16:
        /*004c*/ 	.word	0x00000000
        /*0050*/ 	.short	0x0009
        /*0052*/ 	.short	0x0030
        /*0054*/ 	.byte	0x00, 0xf0, 0x11, 0x00


	//----- nvinfo : EIATTR_KPARAM_INFO
	.align		4
.L_17:
        /*0058*/ 	.byte	0x04, 0x17
        /*005a*/ 	.short	(.L_19 - .L_18)
.L_18:
        /*005c*/ 	.word	0x00000000
        /*0060*/ 	.short	0x0008
        /*0062*/ 	.short	0x002c
        /*0064*/ 	.byte	0x00, 0xf0, 0x11, 0x00


	//----- nvinfo : EIATTR_KPARAM_INFO
	.align		4
.L_19:
        /*0068*/ 	.byte	0x04, 0x17
        /*006a*/ 	.short	(.L_21 - .L_20)
.L_20:
        /*006c*/ 	.word	0x00000000
        /*0070*/ 	.short	0x0007
        /*0072*/ 	.short	0x0028
        /*0074*/ 	.byte	0x00, 0xf0, 0x11, 0x00


	//----- nvinfo : EIATTR_KPARAM_INFO
	.align		4
.L_21:
        /*0078*/ 	.byte	0x04, 0x17
        /*007a*/ 	.short	(.L_23 - .L_22)
.L_22:
        /*007c*/ 	.word	0x00000000
        /*0080*/ 	.short	0x0006
        /*0082*/ 	.short	0x0024
        /*0084*/ 	.byte	0x00, 0xf0, 0x11, 0x00


	//----- nvinfo : EIATTR_KPARAM_INFO
	.align		4
.L_23:
        /*0088*/ 	.byte	0x04, 0x17
        /*008a*/ 	.short	(.L_25 - .L_24)
.L_24:
        /*008c*/ 	.word	0x00000000
        /*0090*/ 	.short	0x0005
        /*0092*/ 	.short	0x0020
        /*0094*/ 	.byte	0x00, 0xf0, 0x11, 0x00


	//----- nvinfo : EIATTR_KPARAM_INFO
	.align		4
.L_25:
        /*0098*/ 	.byte	0x04, 0x17
        /*009a*/ 	.short	(.L_27 - .L_26)
.L_26:
        /*009c*/ 	.word	0x00000000
        /*00a0*/ 	.short	0x0004
        /*00a2*/ 	.short	0x001c
        /*00a4*/ 	.byte	0x00, 0xf0, 0x11, 0x00


	//----- nvinfo : EIATTR_KPARAM_INFO
	.align		4
.L_27:
        /*00a8*/ 	.byte	0x04, 0x17
        /*00aa*/ 	.short	(.L_29 - .L_28)
.L_28:
        /*00ac*/ 	.word	0x00000000
        /*00b0*/ 	.short	0x0003
        /*00b2*/ 	.short	0x0018
        /*00b4*/ 	.byte	0x00, 0xf0, 0x11, 0x00


	//----- nvinfo : EIATTR_KPARAM_INFO
	.align		4
.L_29:
        /*00b8*/ 	.byte	0x04, 0x17
        /*00ba*/ 	.short	(.L_31 - .L_30)
.L_30:
        /*00bc*/ 	.word	0x00000000
        /*00c0*/ 	.short	0x0002
        /*00c2*/ 	.short	0x0010
        /*00c4*/ 	.byte	0x00, 0xf4, 0x21, 0x00


	//----- nvinfo : EIATTR_KPARAM_INFO
	.align		4
.L_31:
        /*00c8*/ 	.byte	0x04, 0x17
        /*00ca*/ 	.short	(.L_33 - .L_32)
.L_32:
        /*00cc*/ 	.word	0x00000000
        /*00d0*/ 	.short	0x0001
        /*00d2*/ 	.short	0x0008
        /*00d4*/ 	.byte	0x00, 0xf4, 0x21, 0x00


	//----- nvinfo : EIATTR_KPARAM_INFO
	.align		4
.L_33:
        /*00d8*/ 	.byte	0x04, 0x17
        /*00da*/ 	.short	(.L_35 - .L_34)
.L_34:
        /*00dc*/ 	.word	0x00000000
        /*00e0*/ 	.short	0x0000
        /*00e2*/ 	.short	0x0000
        /*00e4*/ 	.byte	0x00, 0xf4, 0x21, 0x00


	//----- nvinfo : EIATTR_SPARSE_MMA_MASK
	.align		4
.L_35:
        /*00e8*/ 	.byte	0x03, 0x50
        /*00ea*/ 	.short	0x0000


	//----- nvinfo : EIATTR_MAXREG_COUNT
	.align		4
        /*00ec*/ 	.byte	0x03, 0x1b
        /*00ee*/ 	.short	0x00ff


	//----- nvinfo : EIATTR_NUM_BARRIERS
	.align		4
        /*00f0*/ 	.byte	0x02, 0x4c
        /*00f2*/ 	.byte	0x01
	.zero		1


	//----- nvinfo : EIATTR_ANNOTATIONS
	.align		4
        /*00f4*/ 	.byte	0x04, 0x55
        /*00f6*/ 	.short	(.L_37 - .L_36)


	//   ....[0]....
.L_36:
        /*00f8*/ 	.word	0x00000001
        /*00fc*/ 	.byte	0x10, 0x08, 0x00, 0x00, 0x01, 0x00, 0x00, 0x00, 0x90, 0x0a, 0x00, 0x00, 0x01, 0x00, 0x00, 0x00
        /* <DEDUP_REMOVED lines=611> */
        /*273c*/ 	.byte	0x70, 0x36, 0x01, 0x00


	//----- nvinfo : EIATTR_MERCURY_ISA_VERSION
	.align		4
.L_37:
        /*2740*/ 	.byte	0x03, 0x5f
        /*2742*/ 	.short	0x0101


	//----- nvinfo : EIATTR_EXIT_INSTR_OFFSETS
	.align		4
        /*2744*/ 	.byte	0x04, 0x1c
        /*2746*/ 	.short	(.L_39 - .L_38)


	//   ....[0]....
.L_38:
        /*2748*/ 	.word	0x00016c20


	//   ....[1]....
        /*274c*/ 	.word	0x00016c40


	//----- nvinfo : EIATTR_REQNTID
	.align		4
.L_39:
        /*2750*/ 	.byte	0x04, 0x10
        /*2752*/ 	.short	(.L_41 - .L_40)
.L_40:
        /*2754*/ 	.word	0x00000080
        /*2758*/ 	.word	0x00000001
        /*275c*/ 	.word	0x00000001


	//----- nvinfo : EIATTR_CBANK_PARAM_SIZE
	.align		4
.L_41:
        /*2760*/ 	.byte	0x03, 0x19
        /*2762*/ 	.short	0x0050


	//----- nvinfo : EIATTR_PARAM_CBANK
	.align		4
        /*2764*/ 	.byte	0x04, 0x0a
        /*2766*/ 	.short	(.L_43 - .L_42)
	.align		4
.L_42:
        /*2768*/ 	.word	index@(.nv.constant0.matmul_kernel)
        /*276c*/ 	.short	0x0210
        /*276e*/ 	.short	0x0050


	//----- nvinfo : EIATTR_SW_WAR
	.align		4
.L_43:
        /*2770*/ 	.byte	0x04, 0x36
        /*2772*/ 	.short	(.L_45 - .L_44)
.L_44:
        /*2774*/ 	.word	0x00000008
.L_45:


//--------------------- .nv.callgraph             --------------------------
	.section	.nv.callgraph,"",@"SHT_CUDA_CALLGRAPH"
	.align	4
	.sectionentsize	8
	.align		4
        /*0000*/ 	.word	0x00000000
	.align		4
        /*0004*/ 	.word	0xffffffff
	.align		4
        /*0008*/ 	.word	0x00000000
	.align		4
        /*000c*/ 	.word	0xfffffffe
	.align		4
        /*0010*/ 	.word	0x00000000
	.align		4
        /*0014*/ 	.word	0xfffffffd
	.align		4
        /*0018*/ 	.word	0x00000000
	.align		4
        /*001c*/ 	.word	0xfffffffc


//--------------------- .text.matmul_kernel       --------------------------
	.section	.text.matmul_kernel,"ax",@progbits
	.align	128
        .global         matmul_kernel
        .type           matmul_kernel,@function
        .size           matmul_kernel,(.L_x_3 - matmul_kernel)
        .other          matmul_kernel,@"STO_CUDA_ENTRY STV_DEFAULT"
matmul_kernel:
.text.matmul_kernel:
[----:B------:R-:W1:Y:S08]  /*0000*/  LDC R1, c[0x0][0x28] ;  /* 0x00000a00ff017b82 */ /* 0x000e700000000800 */
[----:B------:R-:W2:Y:S01]  /*0010*/  LDC.64 R188, c[0x0][0x228] ;  /* 0x00008a00ffbc7b82 */ /* 0x000ea20000000a00 */
[----:B------:R-:W3:Y:S01]  /*0020*/  S2R R5, SR_CTAID.X ;  /* 0x0000000000057919 */ /* 0x000ee20000002500 */
[----:B------:R-:W-:Y:S01]  /*0030*/  ULDC.64 UR4, c[0x0][0x218] ;  /* 0x0000860000047ab9 */ /* 0x000fe20000000a00 */
[----:B------:R-:W-:Y:S01]  /*0040*/  ULDC.64 UR6, c[0x0][0x210] ;  /* 0x0000840000067ab9 */ /* 0x000fe20000000a00 */
[----:B------:R-:W-:Y:S01]  /*0050*/  UMOV UR8, 0x400 ;  /* 0x0000040000087882 */ /* 0x000fe20000000000 */
[----:B------:R-:W-:Y:S01]  /*0060*/  ULDC.64 UR16, c[0x0][0x208] ;  /* 0x0000820000107ab9 */ /* 0x000fe20000000a00 */
[----:B-1----:R-:W-:-:S02]  /*0070*/  VIADD R1, R1, 0xfffffb08 ;  /* 0xfffffb0801017836 */ /* 0x002fc40000000000 */
[----:B------:R-:W1:Y:S08]  /*0080*/  LDC.64 R184, c[0x0][0x238] ;  /* 0x00008e00ffb87b82 */ /* 0x000e700000000a00 */
[----:B------:R-:W4:Y:S01]  /*0090*/  LDC R249, c[0x0][0x230] ;  /* 0x00008c00fff97b82 */ /* 0x000f220000000800 */
[----:B--2---:R-:W-:-:S05]  /*00a0*/  VIADD R0, R189, 0x3f ;  /* 0x0000003fbd007836 */ /* 0x004fca0000000000 */
[----:B------:R-:W-:Y:S01]  /*00b0*/  SHF.R.S32.HI R3, RZ, 0x1f, R0 ;  /* 0x0000001fff037819 */ /* 0x000fe20000011400 */
[----:B-1----:R-:W-:-:S03]  /*00c0*/  IMAD.SHL.U32 R97, R184, 0x20, RZ ;  /* 0x00000020b8617824 */ /* 0x002fc600078e00ff */
[----:B------:R-:W-:Y:S01]  /*00d0*/  LEA.HI R3, R3, R0, RZ, 0x6 ;  /* 0x0000000003037211 */ /* 0x000fe200078f30ff */
[C---:B------:R-:W-:Y:S01]  /*00e0*/  IMAD R89, R184.reuse, 0x22, RZ ;  /* 0x00000022b8597824 */ /* 0x040fe200078e02ff */
[----:B---3--:R-:W-:Y:S01]  /*00f0*/  IABS R8, R5 ;  /* 0x0000000500087213 */ /* 0x008fe20000000000 */
[C---:B------:R-:W-:Y:S01]  /*0100*/  IMAD R111, R184.reuse, 0x24, RZ ;  /* 0x00000024b86f7824 */ /* 0x040fe200078e02ff */
[----:B------:R-:W-:Y:S01]  /*0110*/  SHF.R.S32.HI R3, RZ, 0x6, R3 ;  /* 0x00000006ff037819 */ /* 0x000fe20000011403 */
[C---:B------:R-:W-:Y:S02]  /*0120*/  IMAD R101, R184.reuse, 0x25, RZ ;  /* 0x00000025b8657824 */ /* 0x040fe400078e02ff */
[C---:B------:R-:W-:Y:S02]  /*0130*/  IMAD R107, R184.reuse, 0x26, RZ ;  /* 0x00000026b86b7824 */ /* 0x040fe400078e02ff */
[----:B------:R-:W-:Y:S02]  /*0140*/  IMAD.SHL.U32 R4, R3, 0x8, RZ ;  /* 0x0000000803047824 */ /* 0x000fe400078e00ff */
[----:B------:R-:W-:-:S02]  /*0150*/  IMAD R251, R184, 0xb, RZ ;  /* 0x0000000bb8fb7824 */ /* 0x000fc400078e02ff */
[C---:B------:R-:W-:Y:S01]  /*0160*/  IMAD R117, R184.reuse, 0x28, RZ ;  /* 0x00000028b8757824 */ /* 0x040fe200078e02ff */
[-C--:B------:R-:W-:Y:S01]  /*0170*/  IABS R7, R4.reuse ;  /* 0x0000000400077213 */ /* 0x080fe20000000000 */
[C---:B------:R-:W-:Y:S01]  /*0180*/  IMAD R121, R184.reuse, 0x29, RZ ;  /* 0x00000029b8797824 */ /* 0x040fe200078e02ff */
[----:B------:R-:W-:Y:S01]  /*0190*/  IABS R10, R4 ;  /* 0x00000004000a7213 */ /* 0x000fe20000000000 */
[C---:B------:R-:W-:Y:S01]  /*01a0*/  IMAD R125, R184.reuse, 0x2a, RZ ;  /* 0x0000002ab87d7824 */ /* 0x040fe200078e02ff */
[----:B------:R-:W1:Y:S01]  /*01b0*/  I2F.RP R0, R7 ;  /* 0x0000000700007306 */ /* 0x000e620000209400 */
[C---:B------:R-:W-:Y:S02]  /*01c0*/  IMAD R129, R184.reuse, 0x2b, RZ ;  /* 0x0000002bb8817824 */ /* 0x040fe400078e02ff */
[C---:B------:R-:W-:Y:S02]  /*01d0*/  IMAD R245, R184.reuse, 0xc, RZ ;  /* 0x0000000cb8f57824 */ /* 0x040fe400078e02ff */
[----:B------:R-:W-:-:S02]  /*01e0*/  IMAD R241, R184, 0xd, RZ ;  /* 0x0000000db8f17824 */ /* 0x000fc400078e02ff */
[C---:B------:R-:W-:Y:S02]  /*01f0*/  IMAD R237, R184.reuse, 0xe, RZ ;  /* 0x0000000eb8ed7824 */ /* 0x040fe400078e02ff */
[C---:B------:R-:W-:Y:S02]  /*0200*/  IMAD R133, R184.reuse, 0xf, RZ ;  /* 0x0000000fb8857824 */ /* 0x040fe400078e02ff */
[C---:B------:R-:W-:Y:S02]  /*0210*/  IMAD R137, R184.reuse, 0x2c, RZ ;  /* 0x0000002cb8897824 */ /* 0x040fe400078e02ff */
[C---:B------:R-:W-:Y:S01]  /*0220*/  IMAD R141, R184.reuse, 0x2d, RZ ;  /* 0x0000002db88d7824 */ /* 0x040fe200078e02ff */
[----:B-1----:R-:W1:Y:S01]  /*0230*/  MUFU.RCP R0, R0 ;  /* 0x0000000000007308 */ /* 0x002e620000001000 */
[C---:B------:R-:W-:Y:S02]  /*0240*/  IMAD R145, R184.reuse, 0x2e, RZ ;  /* 0x0000002eb8917824 */ /* 0x040fe400078e02ff */
[----:B------:R-:W-:-:S02]  /*0250*/  IMAD R149, R184, 0x2f, RZ ;  /* 0x0000002fb8957824 */ /* 0x000fc400078e02ff */
[C---:B------:R-:W-:Y:S02]  /*0260*/  IMAD R157, R184.reuse, 0x11, RZ ;  /* 0x00000011b89d7824 */ /* 0x040fe400078e02ff */
[C---:B------:R-:W-:Y:S02]  /*0270*/  IMAD R161, R184.reuse, 0x12, RZ ;  /* 0x00000012b8a17824 */ /* 0x040fe400078e02ff */
[C---:B------:R-:W-:Y:S02]  /*0280*/  IMAD R165, R184.reuse, 0x13, RZ ;  /* 0x00000013b8a57824 */ /* 0x040fe400078e02ff */
[C---:B------:R-:W-:Y:S02]  /*0290*/  IMAD R169, R184.reuse, 0x30, RZ ;  /* 0x00000030b8a97824 */ /* 0x040fe400078e02ff */
[C---:B------:R-:W-:Y:S02]  /*02a0*/  IMAD R173, R184.reuse, 0x31, RZ ;  /* 0x00000031b8ad7824 */ /* 0x040fe400078e02ff */
[----:B------:R-:W-:Y:S01]  /*02b0*/  IMAD R177, R184, 0x32, RZ ;  /* 0x00000032b8b17824 */ /* 0x000fe200078e02ff */
[----:B-1----:R-:W-:Y:S01]  /*02c0*/  IADD3 R2, R0, 0xffffffe, RZ ;  /* 0x0ffffffe00027810 */ /* 0x002fe20007ffe0ff */
[C---:B------:R-:W-:Y:S01]  /*02d0*/  IMAD R181, R184.reuse, 0x33, RZ ;  /* 0x00000033b8b57824 */ /* 0x040fe200078e02ff */
[----:B------:R-:W-:Y:S01]  /*02e0*/  IADD3 R0, RZ, -R10, RZ ;  /* 0x8000000aff007210 */ /* 0x000fe20007ffe0ff */
[C---:B------:R-:W-:Y:S01]  /*02f0*/  IMAD R187, R184.reuse, 0x14, RZ ;  /* 0x00000014b8bb7824 */ /* 0x040fe200078e02ff */
[----:B------:R1:W2:Y:S01]  /*0300*/  F2I.FTZ.U32.TRUNC.NTZ R3, R2 ;  /* 0x0000000200037305 */ /* 0x0002a2000021f000 */
[----:B------:R-:W-:-:S02]  /*0310*/  IMAD R192, R184, 0x15, RZ ;  /* 0x00000015b8c07824 */ /* 0x000fc400078e02ff */
[C---:B------:R-:W-:Y:S02]  /*0320*/  IMAD R196, R184.reuse, 0x16, RZ ;  /* 0x00000016b8c47824 */ /* 0x040fe400078e02ff */
[C---:B------:R-:W-:Y:S02]  /*0330*/  IMAD R200, R184.reuse, 0x17, RZ ;  /* 0x00000017b8c87824 */ /* 0x040fe400078e02ff */
[C---:B------:R-:W-:Y:S02]  /*0340*/  IMAD R204, R184.reuse, 0x34, RZ ;  /* 0x00000034b8cc7824 */ /* 0x040fe400078e02ff */
[----:B-1----:R-:W-:Y:S02]  /*0350*/  IMAD.MOV.U32 R2, RZ, RZ, RZ ;  /* 0x000000ffff027224 */ /* 0x002fe400078e00ff */
[C---:B------:R-:W-:Y:S02]  /*0360*/  IMAD R208, R184.reuse, 0x35, RZ ;  /* 0x00000035b8d07824 */ /* 0x040fe400078e02ff */
[----:B------:R-:W-:-:S02]  /*0370*/  IMAD R212, R184, 0x36, RZ ;  /* 0x00000036b8d47824 */ /* 0x000fc400078e02ff */
[--C-:B--2---:R-:W-:Y:S02]  /*0380*/  IMAD.MOV R6, RZ, RZ, -R3.reuse ;  /* 0x000000ffff067224 */ /* 0x104fe400078e0a03 */
[----:B------:R-:W-:Y:S02]  /*0390*/  IMAD R216, R184, 0x37, RZ ;  /* 0x00000037b8d87824 */ /* 0x000fe400078e02ff */
[----:B------:R-:W-:Y:S02]  /*03a0*/  IMAD R9, R6, R7, RZ ;  /* 0x0000000706097224 */ /* 0x000fe400078e02ff */
[----:B------:R-:W-:Y:S01]  /*03b0*/  IMAD.MOV.U32 R6, RZ, RZ, R8 ;  /* 0x000000ffff067224 */ /* 0x000fe200078e0008 */
[----:B------:R-:W-:Y:S01]  /*03c0*/  IABS R8, R189 ;  /* 0x000000bd00087213 */ /* 0x000fe20000000000 */
[----:B------:R-:W-:-:S04]  /*03d0*/  IMAD.HI.U32 R3, R3, R9, R2 ;  /* 0x0000000903037227 */ /* 0x000fc800078e0002 */
[----:B------:R-:W-:Y:S02]  /*03e0*/  IMAD R220, R184, 0x18, RZ ;  /* 0x00000018b8dc7824 */ /* 0x000fe400078e02ff */
[----:B------:R-:W-:-:S04]  /*03f0*/  IMAD.HI.U32 R3, R3, R6, RZ ;  /* 0x0000000603037227 */ /* 0x000fc800078e00ff */
[----:B------:R-:W-:Y:S02]  /*0400*/  IMAD R0, R3, R0, R6 ;  /* 0x0000000003007224 */ /* 0x000fe400078e0206 */
[----:B------:R-:W-:-:S03]  /*0410*/  IMAD R224, R184, 0x19, RZ ;  /* 0x00000019b8e07824 */ /* 0x000fc600078e02ff */
[----:B------:R-:W-:-:S13]  /*0420*/  ISETP.GT.U32.AND P1, PT, R7, R0, PT ;  /* 0x000000000700720c */ /* 0x000fda0003f24070 */
[----:B------:R-:W-:Y:S02]  /*0430*/  @!P1 IMAD.IADD R0, R0, 0x1, -R7 ;  /* 0x0000000100009824 */ /* 0x000fe400078e0a07 */
[----:B------:R-:W-:Y:S01]  /*0440*/  @!P1 VIADD R3, R3, 0x1 ;  /* 0x0000000103039836 */ /* 0x000fe20000000000 */
[----:B------:R-:W-:Y:S02]  /*0450*/  ISETP.NE.AND P1, PT, R4, RZ, PT ;  /* 0x000000ff0400720c */ /* 0x000fe40003f25270 */
[----:B------:R-:W-:Y:S02]  /*0460*/  ISETP.GE.U32.AND P0, PT, R0, R7, PT ;  /* 0x000000070000720c */ /* 0x000fe40003f06070 */
[----:B------:R-:W-:-:S04]  /*0470*/  LOP3.LUT R0, R5, R4, RZ, 0x3c, !PT ;  /* 0x0000000405007212 */ /* 0x000fc800078e3cff */
[----:B------:R-:W-:Y:S01]  /*0480*/  ISETP.GE.AND P2, PT, R0, RZ, PT ;  /* 0x000000ff0000720c */ /* 0x000fe20003f46270 */
[----:B------:R-:W-:-:S06]  /*0490*/  VIADD R0, R188, 0xff ;  /* 0x000000ffbc007836 */ /* 0x000fcc0000000000 */
[----:B------:R-:W-:-:S05]  /*04a0*/  @P0 VIADD R3, R3, 0x1 ;  /* 0x0000000103030836 */ /* 0x000fca0000000000 */
[----:B------:R-:W-:Y:S02]  /*04b0*/  MOV R2, R3 ;  /* 0x0000000300027202 */ /* 0x000fe40000000f00 */
[----:B------:R-:W-:-:S03]  /*04c0*/  SHF.R.S32.HI R3, RZ, 0x1f, R0 ;  /* 0x0000001fff037819 */ /* 0x000fc60000011400 */
[----:B------:R-:W-:Y:S01]  /*04d0*/  @!P2 IMAD.MOV R2, RZ, RZ, -R2 ;  /* 0x000000ffff02a224 */ /* 0x000fe200078e0a02 */
[----:B------:R-:W-:Y:S02]  /*04e0*/  @!P1 LOP3.LUT R2, RZ, R4, RZ, 0x33, !PT ;  /* 0x00000004ff029212 */ /* 0x000fe400078e33ff */
[----:B------:R-:W-:-:S03]  /*04f0*/  LEA.HI R3, R3, R0, RZ, 0x8 ;  /* 0x0000000003037211 */ /* 0x000fc600078f40ff */
[----:B------:R-:W-:Y:S02]  /*0500*/  IMAD.SHL.U32 R18, R2, 0x8, RZ ;  /* 0x0000000802127824 */ /* 0x000fe400078e00ff */
[----:B------:R-:W-:-:S03]  /*0510*/  IMAD.MOV R2, RZ, RZ, -R2 ;  /* 0x000000ffff027224 */ /* 0x000fc600078e0a02 */
[----:B------:R-:W-:Y:S01]  /*0520*/  LEA.HI.SX32 R3, R3, -R18, 0x18 ;  /* 0x8000001203037211 */ /* 0x000fe200078fc2ff */
[----:B------:R-:W-:Y:S01]  /*0530*/  IMAD R20, R4, R2, R5 ;  /* 0x0000000204147224 */ /* 0x000fe200078e0205 */
[----:B------:R-:W-:Y:S01]  /*0540*/  MOV R2, RZ ;  /* 0x000000ff00027202 */ /* 0x000fe20000000f00 */
[----:B------:R-:W-:Y:S01]  /*0550*/  IMAD.MOV.U32 R4, RZ, RZ, R8 ;  /* 0x000000ffff047224 */ /* 0x000fe200078e0008 */
[----:B------:R-:W-:Y:S01]  /*0560*/  VIMNMX R19, R3, 0x8, PT ;  /* 0x0000000803137848 */ /* 0x000fe20003fe0100 */
[----:B------:R-:W1:Y:S03]  /*0570*/  S2R R8, SR_TID.X ;  /* 0x0000000000087919 */ /* 0x000e660000002100 */
[----:B------:R-:W-:-:S04]  /*0580*/  IABS R7, R19 ;  /* 0x0000001300077213 */ /* 0x000fc80000000000 */
[----:B------:R-:W2:Y:S08]  /*0590*/  I2F.RP R0, R7 ;  /* 0x0000000700007306 */ /* 0x000eb00000209400 */
[----:B--2---:R-:W2:Y:S01]  /*05a0*/  MUFU.RCP R0, R0 ;  /* 0x0000000000007308 */ /* 0x004ea20000001000 */
[C---:B-1----:R-:W-:Y:S01]  /*05b0*/  IMAD.SHL.U32 R13, R8.reuse, 0x4, RZ ;  /* 0x00000004080d7824 */ /* 0x042fe200078e00ff */
[----:B------:R-:W-:-:S02]  /*05c0*/  LOP3.LUT R152, R8, 0x3f, RZ, 0xc0, !PT ;  /* 0x0000003f08987812 */ /* 0x000fc400078ec0ff */
[----:B--2---:R-:W-:Y:S02]  /*05d0*/  IADD3 R3, R0, 0xffffffe, RZ ;  /* 0x0ffffffe00037810 */ /* 0x004fe40007ffe0ff */
[----:B------:R-:W-:-:S04]  /*05e0*/  IABS R0, R19 ;  /* 0x0000001300007213 */ /* 0x000fc80000000000 */
[----:B------:R-:W1:Y:S01]  /*05f0*/  F2I.FTZ.U32.TRUNC.NTZ R3, R3 ;  /* 0x0000000300037305 */ /* 0x000e62000021f000 */
[----:B------:R-:W-:Y:S02]  /*0600*/  IMAD.MOV R0, RZ, RZ, -R0 ;  /* 0x000000ffff007224 */ /* 0x000fe400078e0a00 */
[----:B-1----:R-:W-:-:S04]  /*0610*/  IMAD.MOV R6, RZ, RZ, -R3 ;  /* 0x000000ffff067224 */ /* 0x002fc800078e0a03 */
[----:B------:R-:W-:Y:S01]  /*0620*/  IMAD R5, R6, R7, RZ ;  /* 0x0000000706057224 */ /* 0x000fe200078e02ff */
[----:B------:R-:W-:-:S03]  /*0630*/  IABS R6, R20 ;  /* 0x0000001400067213 */ /* 0x000fc60000000000 */
[----:B------:R-:W-:Y:S02]  /*0640*/  IMAD.HI.U32 R2, R3, R5, R2 ;  /* 0x0000000503027227 */ /* 0x000fe400078e0002 */
[----:B------:R-:W1:Y:S02]  /*0650*/  I2F.RP R5, R4 ;  /* 0x0000000400057306 */ /* 0x000e640000209400 */
[----:B------:R-:W-:Y:S01]  /*0660*/  IMAD.MOV.U32 R3, RZ, RZ, R6 ;  /* 0x000000ffff037224 */ /* 0x000fe200078e0006 */
[----:B------:R-:W-:-:S03]  /*0670*/  IABS R6, R188 ;  /* 0x000000bc00067213 */ /* 0x000fc60000000000 */
[----:B------:R-:W-:-:S04]  /*0680*/  IMAD.HI.U32 R2, R2, R3, RZ ;  /* 0x0000000302027227 */ /* 0x000fc800078e00ff */
[----:B------:R-:W-:-:S05]  /*0690*/  IMAD R0, R2, R0, R3 ;  /* 0x0000000002007224 */ /* 0x000fca00078e0203 */
[----:B------:R-:W-:Y:S01]  /*06a0*/  ISETP.GT.U32.AND P1, PT, R7, R0, PT ;  /* 0x000000000700720c */ /* 0x000fe20003f24070 */
[----:B-1----:R-:W1:-:S12]  /*06b0*/  MUFU.RCP R5, R5 ;  /* 0x0000000500057308 */ /* 0x002e580000001000 */
[----:B------:R-:W-:Y:S02]  /*06c0*/  @!P1 IMAD.IADD R0, R0, 0x1, -R7 ;  /* 0x0000000100009824 */ /* 0x000fe400078e0a07 */
[----:B------:R-:W-:Y:S01]  /*06d0*/  @!P1 VIADD R2, R2, 0x1 ;  /* 0x0000000102029836 */ /* 0x000fe20000000000 */
[----:B------:R-:W-:Y:S02]  /*06e0*/  ISETP.NE.AND P1, PT, R19, RZ, PT ;  /* 0x000000ff1300720c */ /* 0x000fe40003f25270 */
[----:B------:R-:W-:Y:S02]  /*06f0*/  ISETP.GE.U32.AND P0, PT, R0, R7, PT ;  /* 0x000000070000720c */ /* 0x000fe40003f06070 */
[----:B------:R-:W-:Y:S02]  /*0700*/  LOP3.LUT R0, R20, R19, RZ, 0x3c, !PT ;  /* 0x0000001314007212 */ /* 0x000fe400078e3cff */
[----:B-1----:R-:W-:Y:S02]  /*0710*/  IADD3 R3, R5, 0xffffffe, RZ ;  /* 0x0ffffffe05037810 */ /* 0x002fe40007ffe0ff */
[----:B------:R-:W-:Y:S01]  /*0720*/  ISETP.GE.AND P2, PT, R0, RZ, PT ;  /* 0x000000ff0000720c */ /* 0x000fe20003f46270 */
[----:B------:R-:W1:Y:S01]  /*0730*/  I2F.RP R5, R6 ;  /* 0x0000000600057306 */ /* 0x000e620000209400 */
[----:B------:R-:W-:-:S04]  /*0740*/  SHF.R.U32.HI R7, RZ, 0x6, R8 ;  /* 0x00000006ff077819 */ /* 0x000fc80000011608 */
[----:B------:R-:W-:Y:S01]  /*0750*/  SGXT.U32 R7, R7, 0x1 ;  /* 0x000000010707781a */ /* 0x000fe20000000000 */
[----:B------:R-:W-:Y:S02]  /*0760*/  @P0 VIADD R2, R2, 0x1 ;  /* 0x0000000102020836 */ /* 0x000fe40000000000 */
[----:B------:R-:W2:Y:S02]  /*0770*/  F2I.FTZ.U32.TRUNC.NTZ R3, R3 ;  /* 0x0000000300037305 */ /* 0x000ea4000021f000 */
[----:B------:R-:W-:Y:S02]  /*0780*/  IMAD.MOV.U32 R21, RZ, RZ, R2 ;  /* 0x000000ffff157224 */ /* 0x000fe400078e0002 */
[----:B------:R-:W-:-:S03]  /*0790*/  IMAD.MOV.U32 R2, RZ, RZ, RZ ;  /* 0x000000ffff027224 */ /* 0x000fc600078e00ff */
[----:B------:R-:W-:Y:S01]  /*07a0*/  @!P2 IADD3 R21, -R21, RZ, RZ ;  /* 0x000000ff1515a210 */ /* 0x000fe20007ffe1ff */
[----:B-1----:R-:W1:Y:S01]  /*07b0*/  MUFU.RCP R5, R5 ;  /* 0x0000000500057308 */ /* 0x002e620000001000 */
[----:B------:R-:W-:-:S05]  /*07c0*/  @!P1 LOP3.LUT R21, RZ, R19, RZ, 0x33, !PT ;  /* 0x00000013ff159212 */ /* 0x000fca00078e33ff */
[----:B------:R-:W-:Y:S02]  /*07d0*/  IMAD.SHL.U32 R0, R21, 0x40, RZ ;  /* 0x0000004015007824 */ /* 0x000fe400078e00ff */
[----:B--2---:R-:W-:-:S03]  /*07e0*/  IMAD.MOV R11, RZ, RZ, -R3 ;  /* 0x000000ffff0b7224 */ /* 0x004fc600078e0a03 */
[----:B------:R-:W-:Y:S01]  /*07f0*/  LOP3.LUT R9, R0, R7, RZ, 0xfc, !PT ;  /* 0x0000000700097212 */ /* 0x000fe200078efcff */
[----:B------:R-:W-:Y:S01]  /*0800*/  IMAD R11, R11, R4, RZ ;  /* 0x000000040b0b7224 */ /* 0x000fe200078e02ff */
[----:B------:R2:W-:Y:S02]  /*0810*/  STL [R1+0x490], R0 ;  /* 0x0004900001007387 */ /* 0x0005e40000100800 */
[----:B------:R-:W-:Y:S01]  /*0820*/  LOP3.LUT R23, R9, 0x3e, RZ, 0xfc, !PT ;  /* 0x0000003e09177812 */ /* 0x000fe200078efcff */
[----:B------:R-:W-:Y:S01]  /*0830*/  IMAD.HI.U32 R11, R3, R11, R2 ;  /* 0x0000000b030b7227 */ /* 0x000fe200078e0002 */
[----:B------:R-:W-:Y:S02]  /*0840*/  IABS R14, R9 ;  /* 0x00000009000e7213 */ /* 0x000fe40000000000 */
[----:B------:R-:W-:Y:S02]  /*0850*/  IABS R27, R23 ;  /* 0x00000017001b7213 */ /* 0x000fe40000000000 */
[----:B------:R-:W-:Y:S01]  /*0860*/  LOP3.LUT R22, R9, 0x2, RZ, 0xfc, !PT ;  /* 0x0000000209167812 */ /* 0x000fe200078efcff */
[----:B------:R-:W-:Y:S01]  /*0870*/  IMAD.HI.U32 R7, R11, R14, RZ ;  /* 0x0000000e0b077227 */ /* 0x000fe200078e00ff */
[----:B-1----:R-:W-:-:S02]  /*0880*/  IADD3 R5, R5, 0xffffffe, RZ ;  /* 0x0ffffffe05057810 */ /* 0x002fc40007ffe0ff */
[----:B------:R-:W-:Y:S01]  /*0890*/  SHF.R.S32.HI R2, RZ, 0x6, R8 ;  /* 0x00000006ff027819 */ /* 0x000fe20000011408 */
[C---:B------:R-:W-:Y:S01]  /*08a0*/  IMAD.HI.U32 R12, R11.reuse, R27, RZ ;  /* 0x0000001b0b0c7227 */ /* 0x040fe200078e00ff */
[----:B------:R-:W-:Y:S01]  /*08b0*/  IABS R16, R22 ;  /* 0x0000001600107213 */ /* 0x000fe20000000000 */
[----:B------:R1:W3:Y:S01]  /*08c0*/  F2I.FTZ.U32.TRUNC.NTZ R3, R5 ;  /* 0x0000000500037305 */ /* 0x0002e2000021f000 */
[----:B------:R-:W-:Y:S01]  /*08d0*/  SGXT R2, R2, 0x1 ;  /* 0x000000010202781a */ /* 0x000fe20000000200 */
[----:B------:R-:W-:Y:S01]  /*08e0*/  IMAD.MOV R15, RZ, RZ, -R7 ;  /* 0x000000ffff0f7224 */ /* 0x000fe200078e0a07 */
[----:B------:R-:W-:Y:S01]  /*08f0*/  IADD3 R12, -R12, RZ, RZ ;  /* 0x000000ff0c0c7210 */ /* 0x000fe20007ffe1ff */
[----:B------:R-:W-:Y:S01]  /*0900*/  IMAD.HI.U32 R10, R11, R16, RZ ;  /* 0x000000100b0a7227 */ /* 0x000fe200078e00ff */
[----:B------:R-:W-:Y:S02]  /*0910*/  LOP3.LUT R2, R2, 0x90, RZ, 0xc0, !PT ;  /* 0x0000009002027812 */ /* 0x000fe400078ec0ff */
[----:B------:R-:W-:Y:S01]  /*0920*/  ISETP.GE.AND P3, PT, R22, RZ, PT ;  /* 0x000000ff1600720c */ /* 0x000fe20003f66270 */
[----:B------:R-:W-:Y:S01]  /*0930*/  IMAD R27, R4, R12, R27 ;  /* 0x0000000c041b7224 */ /* 0x000fe200078e021b */
[----:B------:R-:W-:Y:S01]  /*0940*/  LOP3.LUT R7, R2, 0x7c, R13, 0x78, !PT ;  /* 0x0000007c02077812 */ /* 0x000fe200078e780d */
[C---:B-1----:R-:W-:Y:S01]  /*0950*/  IMAD R5, R4.reuse, R15, R14 ;  /* 0x0000000f04057224 */ /* 0x042fe200078e020e */
[C---:B------:R-:W-:Y:S01]  /*0960*/  LOP3.LUT R14, R9.reuse, 0x4, RZ, 0xfc, !PT ;  /* 0x00000004090e7812 */ /* 0x040fe200078efcff */
[----:B------:R-:W-:Y:S01]  /*0970*/  IMAD.MOV R17, RZ, RZ, -R10 ;  /* 0x000000ffff117224 */ /* 0x000fe200078e0a0a */
[----:B------:R-:W-:Y:S01]  /*0980*/  ISETP.GT.U32.AND P1, PT, R4, R27, PT ;  /* 0x0000001b0400720c */ /* 0x000fe20003f24070 */
[----:B------:R-:W-:Y:S01]  /*0990*/  IMAD.SHL.U32 R2, R8, 0x100, RZ ;  /* 0x0000010008027824 */ /* 0x000fe200078e00ff */
[C---:B------:R-:W-:Y:S01]  /*09a0*/  ISETP.GT.U32.AND P0, PT, R4.reuse, R5, PT ;  /* 0x000000050400720c */ /* 0x040fe20003f04070 */
[C---:B------:R-:W-:Y:S01]  /*09b0*/  IMAD R13, R4.reuse, R17, R16 ;  /* 0x00000011040d7224 */ /* 0x040fe200078e0210 */
[----:B------:R-:W-:Y:S01]  /*09c0*/  LOP3.LUT R16, R9, 0x6, RZ, 0xfc, !PT ;  /* 0x0000000609107812 */ /* 0x000fe200078efcff */
[----:B---3--:R-:W-:Y:S01]  /*09d0*/  IMAD.MOV R15, RZ, RZ, -R3 ;  /* 0x000000ffff0f7224 */ /* 0x008fe200078e0a03 */
[----:B------:R-:W-:Y:S01]  /*09e0*/  IABS R10, R14 ;  /* 0x0000000e000a7213 */ /* 0x000fe20000000000 */
[----:B------:R-:W-:Y:S01]  /*09f0*/  IMAD.MOV R12, RZ, RZ, -R21 ;  /* 0x000000ffff0c7224 */ /* 0x000fe200078e0a15 */
[----:B------:R-:W-:Y:S01]  /*0a00*/  LOP3.LUT R252, R7, 0x2000, R2, 0xf8, !PT ;  /* 0x0000200007fc7812 */ /* 0x000fe200078ef802 */
[----:B------:R-:W-:Y:S01]  /*0a10*/  IMAD R7, R15, R6, RZ ;  /* 0x000000060f077224 */ /* 0x000fe200078e02ff */
[----:B------:R-:W-:Y:S01]  /*0a20*/  IABS R17, R16 ;  /* 0x0000001000117213 */ /* 0x000fe20000000000 */
[----:B------:R-:W-:Y:S01]  /*0a30*/  IMAD.MOV.U32 R15, RZ, RZ, R10 ;  /* 0x000000ffff0f7224 */ /* 0x000fe200078e000a */
[----:B------:R-:W-:Y:S01]  /*0a40*/  MOV R2, RZ ;  /* 0x000000ff00027202 */ /* 0x000fe20000000f00 */
[----:B------:R-:W-:Y:S01]  /*0a50*/  @!P1 IMAD.IADD R27, R27, 0x1, -R4 ;  /* 0x000000011b1b9824 */ /* 0x000fe200078e0a04 */
[----:B------:R-:W-:Y:S01]  /*0a60*/  ISETP.GT.U32.AND P2, PT, R4, R13, PT ;  /* 0x0000000d0400720c */ /* 0x000fe20003f44070 */
[----:B------:R-:W-:Y:S01]  /*0a70*/  IMAD.HI.U32 R10, R11, R17, RZ ;  /* 0x000000110b0a7227 */ /* 0x000fe200078e00ff */
[----:B------:R-:W-:Y:S01]  /*0a80*/  ISETP.GE.AND P5, PT, R14, RZ, PT ;  /* 0x000000ff0e00720c */ /* 0x000fe20003fa6270 */
[----:B------:R-:W-:Y:S01]  /*0a90*/  STL [R1+0x34c], R252 ;  /* 0x00034cfc01007387 */ /* 0x000fe20000100800 */
[----:B------:R-:W-:Y:S01]  /*0aa0*/  ISETP.GT.U32.AND P6, PT, R4, R27, PT ;  /* 0x0000001b0400720c */ /* 0x000fe20003fc4070 */
[----:B------:R-:W-:Y:S01]  /*0ab0*/  IMAD.HI.U32 R7, R3, R7, R2 ;  /* 0x0000000703077227 */ /* 0x000fe200078e0002 */
[C---:B------:R-:W-:Y:S01]  /*0ac0*/  LOP3.LUT R14, R9.reuse, 0xa, RZ, 0xfc, !PT ;  /* 0x0000000a090e7812 */ /* 0x040fe200078efcff */
[----:B------:R-:W-:Y:S01]  /*0ad0*/  STL.64 [R1+0x428], R188 ;  /* 0x000428bc01007387 */ /* 0x000fe20000100a00 */
[----:B------:R-:W-:Y:S01]  /*0ae0*/  LOP3.LUT R22, R9, 0xe, RZ, 0xfc, !PT ;  /* 0x0000000e09167812 */ /* 0x000fe200078efcff */
[----:B------:R-:W-:Y:S01]  /*0af0*/  IMAD.HI.U32 R3, R11, R15, RZ ;  /* 0x0000000f0b037227 */ /* 0x000fe200078e00ff */
[----:B------:R-:W-:-:S02]  /*0b00*/  LOP3.LUT R24, R9, 0x10, RZ, 0xfc, !PT ;  /* 0x0000001009187812 */ /* 0x000fc400078efcff */
[----:B------:R-:W-:Y:S01]  /*0b10*/  LOP3.LUT R26, R9, 0x12, RZ, 0xfc, !PT ;  /* 0x00000012091a7812 */ /* 0x000fe200078efcff */
[----:B------:R-:W-:Y:S01]  /*0b20*/  @!P0 IMAD.IADD R5, R5, 0x1, -R4 ;  /* 0x0000000105058824 */ /* 0x000fe200078e0a04 */
[----:B------:R-:W-:Y:S01]  /*0b30*/  IADD3 R3, -R3, RZ, RZ ;  /* 0x000000ff03037210 */ /* 0x000fe20007ffe1ff */
[----:B------:R-:W-:Y:S01]  /*0b40*/  IMAD.MOV R10, RZ, RZ, -R10 ;  /* 0x000000ffff0a7224 */ /* 0x000fe200078e0a0a */
[----:B------:R-:W-:Y:S01]  /*0b50*/  IABS R25, R24 ;  /* 0x0000001800197213 */ /* 0x000fe20000000000 */
[----:B------:R-:W-:Y:S01]  /*0b60*/  @!P2 IMAD.IADD R13, R13, 0x1, -R4 ;  /* 0x000000010d0da824 */ /* 0x000fe200078e0a04 */
[C---:B------:R-:W-:Y:S01]  /*0b70*/  ISETP.GT.U32.AND P1, PT, R4.reuse, R5, PT ;  /* 0x000000050400720c */ /* 0x040fe20003f24070 */
[C---:B------:R-:W-:Y:S01]  /*0b80*/  IMAD R17, R4.reuse, R10, R17 ;  /* 0x0000000a04117224 */ /* 0x040fe200078e0211 */
[----:B------:R-:W-:Y:S01]  /*0b90*/  @!P6 IADD3 R27, R27, -R4, RZ ;  /* 0x800000041b1be210 */ /* 0x000fe20007ffe0ff */
[C---:B------:R-:W-:Y:S01]  /*0ba0*/  IMAD R15, R4.reuse, R3, R15 ;  /* 0x00000003040f7224 */ /* 0x040fe200078e020f */
[----:B------:R-:W-:Y:S01]  /*0bb0*/  ISETP.GE.AND P6, PT, R9, RZ, PT ;  /* 0x000000ff0900720c */ /* 0x000fe20003fc6270 */
[----:B------:R-:W-:Y:S01]  /*0bc0*/  IMAD R2, R19, R12, R20 ;  /* 0x0000000c13027224 */ /* 0x000fe200078e0214 */
[----:B------:R-:W-:-:S02]  /*0bd0*/  ISETP.GT.U32.AND P4, PT, R4, R17, PT ;  /* 0x000000110400720c */ /* 0x000fc40003f84070 */
[----:B------:R-:W-:Y:S01]  /*0be0*/  ISETP.GT.U32.AND P2, PT, R4, R15, PT ;  /* 0x0000000f0400720c */ /* 0x000fe20003f44070 */
[----:B------:R-:W-:Y:S01]  /*0bf0*/  IMAD.IADD R3, R18, 0x1, R2 ;  /* 0x0000000112037824 */ /* 0x000fe200078e0202 */
[----:B------:R-:W-:Y:S02]  /*0c00*/  ISETP.GT.U32.AND P0, PT, R4, R13, PT ;  /* 0x0000000d0400720c */ /* 0x000fe40003f04070 */
[----:B------:R-:W-:Y:S01]  /*0c10*/  LOP3.LUT R2, R9, 0x8, RZ, 0xfc, !PT ;  /* 0x0000000809027812 */ /* 0x000fe200078efcff */
[--C-:B------:R-:W-:Y:S01]  /*0c20*/  @!P1 IMAD.IADD R5, R5, 0x1, -R4.reuse ;  /* 0x0000000105059824 */ /* 0x100fe200078e0a04 */
[----:B------:R-:W-:Y:S02]  /*0c30*/  IABS R19, R14 ;  /* 0x0000000e00137213 */ /* 0x000fe40000000000 */
[----:B------:R-:W-:Y:S02]  /*0c40*/  IABS R10, R2 ;  /* 0x00000002000a7213 */ /* 0x000fe40000000000 */
[----:B------:R-:W-:Y:S01]  /*0c50*/  MOV R12, R5 ;  /* 0x00000005000c7202 */ /* 0x000fe20000000f00 */
[--C-:B------:R-:W-:Y:S01]  /*0c60*/  @!P4 IMAD.IADD R17, R17, 0x1, -R4.reuse ;  /* 0x000000011111c824 */ /* 0x100fe200078e0a04 */
[----:B------:R-:W-:Y:S01]  /*0c70*/  LOP3.LUT R20, R9, 0xc, RZ, 0xfc, !PT ;  /* 0x0000000c09147812 */ /* 0x000fe200078efcff */
[----:B------:R-:W-:Y:S01]  /*0c80*/  @!P2 IMAD.IADD R15, R15, 0x1, -R4 ;  /* 0x000000010f0fa824 */ /* 0x000fe200078e0a04 */
[----:B------:R-:W-:Y:S01]  /*0c90*/  ISETP.GE.AND P2, PT, R14, RZ, PT ;  /* 0x000000ff0e00720c */ /* 0x000fe20003f46270 */
[----:B------:R-:W-:Y:S01]  /*0ca0*/  @!P6 IMAD.MOV R12, RZ, RZ, -R12 ;  /* 0x000000ffff0ce224 */ /* 0x000fe200078e0a0c */
[----:B------:R-:W-:Y:S01]  /*0cb0*/  ISETP.GT.U32.AND P6, PT, R4, R17, PT ;  /* 0x000000110400720c */ /* 0x000fe20003fc4070 */
[----:B------:R-:W-:Y:S01]  /*0cc0*/  @!P0 IMAD.IADD R13, R13, 0x1, -R4 ;  /* 0x000000010d0d8824 */ /* 0x000fe200078e0a04 */
[----:B------:R-:W-:Y:S01]  /*0cd0*/  ISETP.GE.AND P0, PT, R2, RZ, PT ;  /* 0x000000ff0200720c */ /* 0x000fe20003f06270 */
[----:B------:R-:W-:Y:S01]  /*0ce0*/  IMAD.HI.U32 R2, R11, R10, RZ ;  /* 0x0000000a0b027227 */ /* 0x000fe200078e00ff */
[----:B------:R-:W-:-:S02]  /*0cf0*/  ISETP.GT.U32.AND P4, PT, R4, R15, PT ;  /* 0x0000000f0400720c */ /* 0x000fc40003f84070 */
[----:B------:R-:W-:Y:S01]  /*0d00*/  IABS R14, R22 ;  /* 0x00000016000e7213 */ /* 0x000fe20000000000 */
[----:B------:R-:W-:Y:S01]  /*0d10*/  IMAD.MOV R5, RZ, RZ, -R2 ;  /* 0x000000ffff057224 */ /* 0x000fe200078e0a02 */
[----:B------:R-:W-:Y:S01]  /*0d20*/  IABS R21, R20 ;  /* 0x0000001400157213 */ /* 0x000fe20000000000 */
[----:B------:R-:W-:Y:S01]  /*0d30*/  IMAD.HI.U32 R2, R11, R19, RZ ;  /* 0x000000130b027227 */ /* 0x000fe200078e00ff */
[----:B------:R-:W-:Y:S02]  /*0d40*/  MOV R30, R27 ;  /* 0x0000001b001e7202 */ /* 0x000fe40000000f00 */
[----:B------:R-:W-:Y:S01]  /*0d50*/  ISETP.GE.AND P1, PT, R16, RZ, PT ;  /* 0x000000ff1000720c */ /* 0x000fe20003f26270 */
[C---:B------:R-:W-:Y:S01]  /*0d60*/  IMAD R5, R4.reuse, R5, R10 ;  /* 0x0000000504057224 */ /* 0x040fe200078e020a */
[----:B------:R-:W-:Y:S01]  /*0d70*/  LOP3.LUT R28, R9, 0x14, RZ, 0xfc, !PT ;  /* 0x00000014091c7812 */ /* 0x000fe200078efcff */
[----:B------:R-:W-:Y:S01]  /*0d80*/  @!P6 IMAD.IADD R17, R17, 0x1, -R4 ;  /* 0x000000011111e824 */ /* 0x000fe200078e0a04 */
[----:B------:R-:W-:Y:S01]  /*0d90*/  ISETP.GE.AND P6, PT, R23, RZ, PT ;  /* 0x000000ff1700720c */ /* 0x000fe20003fc6270 */
[----:B------:R-:W-:Y:S01]  /*0da0*/  IMAD.MOV R10, RZ, RZ, -R2 ;  /* 0x000000ffff0a7224 */ /* 0x000fe200078e0a02 */
[----:B------:R-:W-:Y:S01]  /*0db0*/  @!P4 IADD3 R15, R15, -R4, RZ ;  /* 0x800000040f0fc210 */ /* 0x000fe20007ffe0ff */
[----:B------:R-:W-:Y:S01]  /*0dc0*/  IMAD.MOV.U32 R23, RZ, RZ, R14 ;  /* 0x000000ffff177224 */ /* 0x000fe200078e000e */
[----:B------:R-:W-:Y:S01]  /*0dd0*/  ISETP.GT.U32.AND P4, PT, R4, R5, PT ;  /* 0x000000050400720c */ /* 0x000fe20003f84070 */
[----:B------:R-:W-:Y:S01]  /*0de0*/  IMAD.HI.U32 R2, R11, R21, RZ ;  /* 0x000000150b027227 */ /* 0x000fe200078e00ff */
[----:B------:R-:W-:-:S02]  /*0df0*/  IABS R16, R26 ;  /* 0x0000001a00107213 */ /* 0x000fc40000000000 */
[----:B------:R-:W-:Y:S01]  /*0e00*/  IABS R18, R28 ;  /* 0x0000001c00127213 */ /* 0x000fe20000000000 */
[----:B------:R-:W-:Y:S01]  /*0e10*/  IMAD.HI.U32 R14, R11, R25, RZ ;  /* 0x000000190b0e7227 */ /* 0x000fe200078e00ff */
[----:B------:R-:W-:Y:S02]  /*0e20*/  IADD3 R2, -R2, RZ, RZ ;  /* 0x000000ff02027210 */ /* 0x000fe40007ffe1ff */
[C---:B------:R-:W-:Y:S01]  /*0e30*/  LOP3.LUT R34, R9.reuse, 0x1c, RZ, 0xfc, !PT ;  /* 0x0000001c09227812 */ /* 0x040fe200078efcff */
[----:B------:R-:W-:Y:S01]  /*0e40*/  IMAD.MOV R14, RZ, RZ, -R14 ;  /* 0x000000ffff0e7224 */ /* 0x000fe200078e0a0e */
[----:B------:R-:W-:Y:S01]  /*0e50*/  LOP3.LUT R32, R9, 0x1a, RZ, 0xfc, !PT ;  /* 0x0000001a09207812 */ /* 0x000fe200078efcff */
[----:B------:R-:W-:Y:S01]  /*0e60*/  IMAD R19, R4, R10, R19 ;  /* 0x0000000a04137224 */ /* 0x000fe200078e0213 */
[----:B------:R-:W-:Y:S01]  /*0e70*/  IABS R33, R34 ;  /* 0x0000002200217213 */ /* 0x000fe20000000000 */
[----:B------:R-:W-:Y:S01]  /*0e80*/  IMAD.HI.U32 R10, R11, R23, RZ ;  /* 0x000000170b0a7227 */ /* 0x000fe200078e00ff */
[----:B------:R-:W-:-:S02]  /*0e90*/  IABS R31, R32 ;  /* 0x00000020001f7213 */ /* 0x000fc40000000000 */
[C---:B------:R-:W-:Y:S01]  /*0ea0*/  LOP3.LUT R36, R9.reuse, 0x22, RZ, 0xfc, !PT ;  /* 0x0000002209247812 */ /* 0x040fe200078efcff */
[C---:B------:R-:W-:Y:S01]  /*0eb0*/  IMAD R25, R4.reuse, R14, R25 ;  /* 0x0000000e04197224 */ /* 0x040fe200078e0219 */
[C---:B------:R-:W-:Y:S01]  /*0ec0*/  LOP3.LUT R38, R9.reuse, 0x30, RZ, 0xfc, !PT ;  /* 0x0000003009267812 */ /* 0x040fe200078efcff */
[----:B------:R-:W-:Y:S01]  /*0ed0*/  IMAD.MOV.U32 R14, RZ, RZ, R13 ;  /* 0x000000ffff0e7224 */ /* 0x000fe200078e000d */
[----:B------:R-:W-:Y:S01]  /*0ee0*/  LOP3.LUT R42, R9, 0x34, RZ, 0xfc, !PT ;  /* 0x00000034092a7812 */ /* 0x000fe200078efcff */
[----:B------:R-:W-:Y:S01]  /*0ef0*/  IMAD.MOV R10, RZ, RZ, -R10 ;  /* 0x000000ffff0a7224 */ /* 0x000fe200078e0a0a */
[----:B------:R-:W-:Y:S01]  /*0f00*/  IABS R49, R38 ;  /* 0x0000002600317213 */ /* 0x000fe20000000000 */
[----:B------:R-:W-:Y:S01]  /*0f10*/  IMAD R21, R4, R2, R21 ;  /* 0x0000000204157224 */ /* 0x000fe200078e0215 */
[----:B------:R-:W-:Y:S01]  /*0f20*/  @!P3 IADD3 R14, -R14, RZ, RZ ;  /* 0x000000ff0e0eb210 */ /* 0x000fe20007ffe1ff */
[----:B------:R-:W-:Y:S01]  /*0f30*/  @!P4 IMAD.IADD R5, R5, 0x1, -R4 ;  /* 0x000000010505c824 */ /* 0x000fe200078e0a04 */
[C---:B------:R-:W-:Y:S01]  /*0f40*/  ISETP.GT.U32.AND P4, PT, R4.reuse, R19, PT ;  /* 0x000000130400720c */ /* 0x040fe20003f84070 */
[C---:B------:R-:W-:Y:S01]  /*0f50*/  IMAD R23, R4.reuse, R10, R23 ;  /* 0x0000000a04177224 */ /* 0x040fe200078e0217 */
[C---:B------:R-:W-:Y:S01]  /*0f60*/  ISETP.GT.U32.AND P3, PT, R4.reuse, R21, PT ;  /* 0x000000150400720c */ /* 0x040fe20003f64070 */
[----:B------:R-:W-:Y:S01]  /*0f70*/  @!P6 IMAD.MOV R30, RZ, RZ, -R30 ;  /* 0x000000ffff1ee224 */ /* 0x000fe200078e0a1e */
[C---:B------:R-:W-:Y:S01]  /*0f80*/  ISETP.GT.U32.AND P6, PT, R4.reuse, R5, PT ;  /* 0x000000050400720c */ /* 0x040fe20003fc4070 */
[----:B------:R-:W-:Y:S01]  /*0f90*/  @!P5 IMAD.MOV R15, RZ, RZ, -R15 ;  /* 0x000000ffff0fd224 */ /* 0x000fe200078e0a0f */
[----:B------:R-:W-:Y:S01]  /*0fa0*/  ISETP.GT.U32.AND P5, PT, R4, R23, PT ;  /* 0x000000170400720c */ /* 0x000fe20003fa4070 */
[----:B------:R-:W-:Y:S01]  /*0fb0*/  IMAD.HI.U32 R2, R11, R16, RZ ;  /* 0x000000100b027227 */ /* 0x000fe200078e00ff */
[----:B------:R-:W-:-:S02]  /*0fc0*/  IABS R53, R42 ;  /* 0x0000002a00357213 */ /* 0x000fc40000000000 */
[----:B------:R-:W-:Y:S01]  /*0fd0*/  LOP3.LUT R40, R9, 0x32, RZ, 0xfc, !PT ;  /* 0x0000003209287812 */ /* 0x000fe200078efcff */
[----:B------:R-:W-:Y:S01]  /*0fe0*/  IMAD.HI.U32 R10, R11, R18, RZ ;  /* 0x000000120b0a7227 */ /* 0x000fe200078e00ff */
[----:B------:R-:W-:Y:S02]  /*0ff0*/  LOP3.LUT R44, R9, 0x36, RZ, 0xfc, !PT ;  /* 0x00000036092c7812 */ /* 0x000fe400078efcff */
[----:B------:R-:W-:Y:S01]  /*1000*/  IABS R51, R40 ;  /* 0x0000002800337213 */ /* 0x000fe20000000000 */
[----:B------:R-:W-:Y:S01]  /*1010*/  @!P3 IMAD.IADD R21, R21, 0x1, -R4 ;  /* 0x000000011515b824 */ /* 0x000fe200078e0a04 */
[----:B------:R-:W-:Y:S01]  /*1020*/  ISETP.GE.AND P3, PT, R24, RZ, PT ;  /* 0x000000ff1800720c */ /* 0x000fe20003f66270 */
[----:B------:R-:W-:Y:S01]  /*1030*/  IMAD.MOV R13, RZ, RZ, -R2 ;  /* 0x000000ffff0d7224 */ /* 0x000fe200078e0a02 */
[-C--:B------:R-:W-:Y:S01]  /*1040*/  @!P6 IADD3 R5, R5, -R4.reuse, RZ ;  /* 0x800000040505e210 */ /* 0x080fe20007ffe0ff */
[----:B------:R-:W-:Y:S01]  /*1050*/  @!P1 IMAD.MOV R17, RZ, RZ, -R17 ;  /* 0x000000ffff119224 */ /* 0x000fe200078e0a11 */
[----:B------:R-:W-:Y:S01]  /*1060*/  @!P5 IADD3 R23, R23, -R4, RZ ;  /* 0x800000041717d210 */ /* 0x000fe20007ffe0ff */
[----:B------:R-:W-:Y:S01]  /*1070*/  IMAD.MOV R27, RZ, RZ, -R10 ;  /* 0x000000ffff1b7224 */ /* 0x000fe200078e0a0a */
[C---:B------:R-:W-:Y:S01]  /*1080*/  ISETP.GT.U32.AND P6, PT, R4.reuse, R25, PT ;  /* 0x000000190400720c */ /* 0x040fe20003fc4070 */
[C---:B------:R-:W-:Y:S01]  /*1090*/  IMAD R13, R4.reuse, R13, R16 ;  /* 0x0000000d040d7224 */ /* 0x040fe200078e0210 */
[----:B------:R-:W-:Y:S01]  /*10a0*/  ISETP.GT.U32.AND P5, PT, R4, R21, PT ;  /* 0x000000150400720c */ /* 0x000fe20003fa4070 */
[----:B------:R-:W-:Y:S01]  /*10b0*/  IMAD.MOV.U32 R16, RZ, RZ, R5 ;  /* 0x000000ffff107224 */ /* 0x000fe200078e0005 */
[----:B------:R-:W-:Y:S01]  /*10c0*/  ISETP.GE.AND P1, PT, R20, RZ, PT ;  /* 0x000000ff1400720c */ /* 0x000fe20003f26270 */
[----:B------:R-:W-:Y:S01]  /*10d0*/  IMAD R5, R4, R27, R18 ;  /* 0x0000001b04057224 */ /* 0x000fe200078e0212 */
[----:B------:R-:W-:Y:S01]  /*10e0*/  LOP3.LUT R20, R9, 0x16, RZ, 0xfc, !PT ;  /* 0x0000001609147812 */ /* 0x000fe200078efcff */
[----:B------:R-:W-:Y:S01]  /*10f0*/  @!P4 IMAD.IADD R19, R19, 0x1, -R4 ;  /* 0x000000011313c824 */ /* 0x000fe200078e0a04 */
[----:B------:R-:W-:Y:S01]  /*1100*/  LOP3.LUT R24, R9, 0x18, RZ, 0xfc, !PT ;  /* 0x0000001809187812 */ /* 0x000fe200078efcff */
[----:B------:R-:W-:Y:S01]  /*1110*/  @!P0 IMAD.MOV R16, RZ, RZ, -R16 ;  /* 0x000000ffff108224 */ /* 0x000fe200078e0a10 */
[----:B------:R-:W-:Y:S01]  /*1120*/  IABS R27, R20 ;  /* 0x00000014001b7213 */ /* 0x000fe20000000000 */
[----:B------:R-:W-:Y:S01]  /*1130*/  IMAD.HI.U32 R10, R11, R31, RZ ;  /* 0x0000001f0b0a7227 */ /* 0x000fe200078e00ff */
[----:B------:R-:W-:-:S02]  /*1140*/  IABS R29, R24 ;  /* 0x00000018001d7213 */ /* 0x000fc40000000000 */
[C---:B------:R-:W-:Y:S01]  /*1150*/  ISETP.GT.U32.AND P4, PT, R4.reuse, R19, PT ;  /* 0x000000130400720c */ /* 0x040fe20003f84070 */
[----:B------:R-:W-:Y:S01]  /*1160*/  @!P6 IMAD.IADD R25, R25, 0x1, -R4 ;  /* 0x000000011919e824 */ /* 0x000fe200078e0a04 */
[----:B------:R-:W-:Y:S01]  /*1170*/  @!P5 IADD3 R21, R21, -R4, RZ ;  /* 0x800000041515d210 */ /* 0x000fe20007ffe0ff */
[----:B------:R-:W-:Y:S01]  /*1180*/  IMAD.HI.U32 R2, R11, R27, RZ ;  /* 0x0000001b0b027227 */ /* 0x000fe200078e00ff */
[C---:B------:R-:W-:Y:S02]  /*1190*/  ISETP.GT.U32.AND P6, PT, R4.reuse, R23, PT ;  /* 0x000000170400720c */ /* 0x040fe40003fc4070 */
[C---:B------:R-:W-:Y:S01]  /*11a0*/  ISETP.GT.U32.AND P5, PT, R4.reuse, R13, PT ;  /* 0x0000000d0400720c */ /* 0x040fe20003fa4070 */
[----:B------:R-:W-:Y:S01]  /*11b0*/  IMAD.MOV R2, RZ, RZ, -R2 ;  /* 0x000000ffff027224 */ /* 0x000fe200078e0a02 */
[C---:B------:R-:W-:Y:S01]  /*11c0*/  ISETP.GT.U32.AND P0, PT, R4.reuse, R25, PT ;  /* 0x000000190400720c */ /* 0x040fe20003f04070 */
[----:B------:R-:W-:Y:S01]  /*11d0*/  IMAD.MOV R10, RZ, RZ, -R10 ;  /* 0x000000ffff0a7224 */ /* 0x000fe200078e0a0a */
[----:B------:R-:W-:Y:S01]  /*11e0*/  @!P1 IADD3 R21, -R21, RZ, RZ ;  /* 0x000000ff15159210 */ /* 0x000fe20007ffe1ff */
[----:B------:R-:W-:Y:S01]  /*11f0*/  IMAD R27, R4, R2, R27 ;  /* 0x00000002041b7224 */ /* 0x000fe200078e021b */
[----:B------:R-:W-:Y:S01]  /*1200*/  IABS R18, R36 ;  /* 0x0000002400127213 */ /* 0x000fe20000000000 */
[----:B------:R-:W-:Y:S01]  /*1210*/  IMAD.HI.U32 R2, R11, R29, RZ ;  /* 0x0000001d0b027227 */ /* 0x000fe200078e00ff */
[----:B------:R-:W-:-:S02]  /*1220*/  LOP3.LUT R46, R9, 0x38, RZ, 0xfc, !PT ;  /* 0x00000038092e7812 */ /* 0x000fc400078efcff */
[----:B------:R-:W-:Y:S01]  /*1230*/  LOP3.LUT R48, R9, 0x3a, RZ, 0xfc, !PT ;  /* 0x0000003a09307812 */ /* 0x000fe200078efcff */
[----:B------:R-:W-:Y:S01]  /*1240*/  @!P6 IMAD.IADD R23, R23, 0x1, -R4 ;  /* 0x000000011717e824 */ /* 0x000fe200078e0a04 */
[C---:B------:R-:W-:Y:S01]  /*1250*/  ISETP.GT.U32.AND P6, PT, R4.reuse, R5, PT ;  /* 0x000000050400720c */ /* 0x040fe20003fc4070 */
[----:B------:R-:W-:Y:S01]  /*1260*/  IMAD.MOV R2, RZ, RZ, -R2 ;  /* 0x000000ffff027224 */ /* 0x000fe200078e0a02 */
[----:B------:R-:W-:Y:S01]  /*1270*/  @!P5 IADD3 R13, R13, -R4, RZ ;  /* 0x800000040d0dd210 */ /* 0x000fe20007ffe0ff */
[----:B------:R-:W-:Y:S01]  /*1280*/  @!P0 IMAD.IADD R25, R25, 0x1, -R4 ;  /* 0x0000000119198824 */ /* 0x000fe200078e0a04 */
[C---:B------:R-:W-:Y:S01]  /*1290*/  ISETP.GT.U32.AND P5, PT, R4.reuse, R27, PT ;  /* 0x0000001b0400720c */ /* 0x040fe20003fa4070 */
[----:B------:R-:W-:Y:S01]  /*12a0*/  IMAD R29, R4, R2, R29 ;  /* 0x00000002041d7224 */ /* 0x000fe200078e021d */
[----:B------:R-:W-:Y:S01]  /*12b0*/  ISETP.GE.AND P0, PT, R26, RZ, PT ;  /* 0x000000ff1a00720c */ /* 0x000fe20003f06270 */
[----:B------:R-:W-:Y:S01]  /*12c0*/  IMAD.HI.U32 R2, R11, R33, RZ ;  /* 0x000000210b027227 */ /* 0x000fe200078e00ff */
[----:B------:R-:W-:-:S02]  /*12d0*/  LOP3.LUT R26, R9, 0x1e, RZ, 0xfc, !PT ;  /* 0x0000001e091a7812 */ /* 0x000fc400078efcff */
[----:B------:R-:W-:Y:S01]  /*12e0*/  IABS R55, R46 ;  /* 0x0000002e00377213 */ /* 0x000fe20000000000 */
[--C-:B------:R-:W-:Y:S01]  /*12f0*/  @!P4 IMAD.IADD R19, R19, 0x1, -R4.reuse ;  /* 0x000000011313c824 */ /* 0x100fe200078e0a04 */
[----:B------:R-:W-:Y:S01]  /*1300*/  IADD3 R2, -R2, RZ, RZ ;  /* 0x000000ff02027210 */ /* 0x000fe20007ffe1ff */
[--C-:B------:R-:W-:Y:S01]  /*1310*/  @!P6 IMAD.IADD R5, R5, 0x1, -R4.reuse ;  /* 0x000000010505e824 */ /* 0x100fe200078e0a04 */
[C---:B------:R-:W-:Y:S01]  /*1320*/  ISETP.GT.U32.AND P6, PT, R4.reuse, R13, PT ;  /* 0x0000000d0400720c */ /* 0x040fe20003fc4070 */
[----:B------:R-:W-:Y:S01]  /*1330*/  @!P2 IMAD.MOV R19, RZ, RZ, -R19 ;  /* 0x000000ffff13a224 */ /* 0x000fe200078e0a13 */
[----:B------:R-:W-:Y:S01]  /*1340*/  IABS R35, R26 ;  /* 0x0000001a00237213 */ /* 0x000fe20000000000 */
[----:B------:R-:W-:Y:S01]  /*1350*/  @!P5 IMAD.IADD R27, R27, 0x1, -R4 ;  /* 0x000000011b1bd824 */ /* 0x000fe200078e0a04 */
[C---:B------:R-:W-:Y:S01]  /*1360*/  ISETP.GT.U32.AND P1, PT, R4.reuse, R5, PT ;  /* 0x000000050400720c */ /* 0x040fe20003f24070 */
[----:B------:R-:W-:Y:S01]  /*1370*/  IMAD R33, R4, R2, R33 ;  /* 0x0000000204217224 */ /* 0x000fe200078e0221 */
[----:B------:R-:W-:Y:S01]  /*1380*/  ISETP.GE.AND P2, PT, R28, RZ, PT ;  /* 0x000000ff1c00720c */ /* 0x000fe20003f46270 */
[----:B------:R-:W-:Y:S01]  /*1390*/  IMAD.HI.U32 R2, R11, R35, RZ ;  /* 0x000000230b027227 */ /* 0x000fe200078e00ff */
[----:B------:R-:W-:-:S02]  /*13a0*/  ISETP.GT.U32.AND P5, PT, R4, R27, PT ;  /* 0x0000001b0400720c */ /* 0x000fc40003fa4070 */
[----:B------:R-:W-:Y:S01]  /*13b0*/  LOP3.LUT R28, R9, 0x20, RZ, 0xfc, !PT ;  /* 0x00000020091c7812 */ /* 0x000fe200078efcff */
[----:B------:R-:W-:Y:S01]  /*13c0*/  IMAD R31, R4, R10, R31 ;  /* 0x0000000a041f7224 */ /* 0x000fe200078e021f */
[----:B------:R-:W-:Y:S01]  /*13d0*/  ISETP.GE.AND P4, PT, R22, RZ, PT ;  /* 0x000000ff1600720c */ /* 0x000fe20003f86270 */
[--C-:B------:R-:W-:Y:S01]  /*13e0*/  @!P6 IMAD.IADD R13, R13, 0x1, -R4.reuse ;  /* 0x000000010d0de824 */ /* 0x100fe200078e0a04 */
[----:B------:R-:W-:Y:S01]  /*13f0*/  ISETP.GT.U32.AND P6, PT, R4, R29, PT ;  /* 0x0000001d0400720c */ /* 0x000fe20003fc4070 */
[----:B------:R-:W-:Y:S01]  /*1400*/  @!P3 IMAD.MOV R25, RZ, RZ, -R25 ;  /* 0x000000ffff19b224 */ /* 0x000fe200078e0a19 */
[----:B------:R-:W-:Y:S01]  /*1410*/  IABS R22, R28 ;  /* 0x0000001c00167213 */ /* 0x000fe20000000000 */
[--C-:B------:R-:W-:Y:S01]  /*1420*/  @!P1 IMAD.IADD R5, R5, 0x1, -R4.reuse ;  /* 0x0000000105059824 */ /* 0x100fe200078e0a04 */
[----:B------:R-:W-:Y:S02]  /*1430*/  IADD3 R10, -R2, RZ, RZ ;  /* 0x000000ff020a7210 */ /* 0x000fe40007ffe1ff */
[C---:B------:R-:W-:Y:S01]  /*1440*/  ISETP.GT.U32.AND P1, PT, R4.reuse, R31, PT ;  /* 0x0000001f0400720c */ /* 0x040fe20003f24070 */
[----:B------:R-:W-:Y:S01]  /*1450*/  @!P5 IMAD.IADD R27, R27, 0x1, -R4 ;  /* 0x000000011b1bd824 */ /* 0x000fe200078e0a04 */
[----:B------:R-:W-:Y:S01]  /*1460*/  ISETP.GT.U32.AND P5, PT, R4, R33, PT ;  /* 0x000000210400720c */ /* 0x000fe20003fa4070 */
[----:B------:R-:W-:Y:S01]  /*1470*/  IMAD.HI.U32 R2, R11, R22, RZ ;  /* 0x000000160b027227 */ /* 0x000fe200078e00ff */
[----:B------:R-:W-:-:S03]  /*1480*/  IABS R57, R48 ;  /* 0x0000003000397213 */ /* 0x000fc60000000000 */
[----:B------:R-:W-:Y:S01]  /*1490*/  @!P6 IMAD.IADD R29, R29, 0x1, -R4 ;  /* 0x000000011d1de824 */ /* 0x000fe200078e0a04 */
[----:B------:R-:W-:Y:S01]  /*14a0*/  ISETP.GE.AND P6, PT, R20, RZ, PT ;  /* 0x000000ff1400720c */ /* 0x000fe20003fc6270 */
[----:B------:R-:W-:Y:S01]  /*14b0*/  IMAD.MOV R37, RZ, RZ, -R2 ;  /* 0x000000ffff257224 */ /* 0x000fe200078e0a02 */
[----:B------:R-:W-:Y:S01]  /*14c0*/  MOV R20, R5 ;  /* 0x0000000500147202 */ /* 0x000fe20000000f00 */
[C---:B------:R-:W-:Y:S02]  /*14d0*/  IMAD R35, R4.reuse, R10, R35 ;  /* 0x0000000a04237224 */ /* 0x040fe400078e0223 */
[C---:B------:R-:W-:Y:S01]  /*14e0*/  IMAD R5, R4.reuse, R37, R22 ;  /* 0x0000002504057224 */ /* 0x040fe200078e0216 */
[----:B------:R-:W-:Y:S01]  /*14f0*/  LOP3.LUT R22, R9, 0x24, RZ, 0xfc, !PT ;  /* 0x0000002409167812 */ /* 0x000fe200078efcff */
[----:B------:R-:W-:Y:S01]  /*1500*/  @!P1 IMAD.IADD R31, R31, 0x1, -R4 ;  /* 0x000000011f1f9824 */ /* 0x000fe200078e0a04 */
[----:B------:R-:W-:Y:S01]  /*1510*/  @!P5 IADD3 R33, R33, -R4, RZ ;  /* 0x800000042121d210 */ /* 0x000fe20007ffe0ff */
[----:B------:R-:W-:Y:S01]  /*1520*/  IMAD.MOV.U32 R10, RZ, RZ, R18 ;  /* 0x000000ffff0a7224 */ /* 0x000fe200078e0012 */
[----:B------:R-:W-:Y:S01]  /*1530*/  ISETP.GT.U32.AND P5, PT, R4, R29, PT ;  /* 0x0000001d0400720c */ /* 0x000fe20003fa4070 */
[----:B------:R-:W-:Y:S01]  /*1540*/  IMAD.MOV.U32 R18, RZ, RZ, R13 ;  /* 0x000000ffff127224 */ /* 0x000fe200078e000d */
[----:B------:R-:W-:Y:S01]  /*1550*/  ISETP.GE.AND P1, PT, R24, RZ, PT ;  /* 0x000000ff1800720c */ /* 0x000fe20003f26270 */
[----:B------:R-:W-:Y:S01]  /*1560*/  IMAD.HI.U32 R2, R11, R10, RZ ;  /* 0x0000000a0b027227 */ /* 0x000fe200078e00ff */
[----:B------:R-:W-:-:S02]  /*1570*/  ISETP.GT.U32.AND P3, PT, R4, R35, PT ;  /* 0x000000230400720c */ /* 0x000fc40003f64070 */
[----:B------:R-:W-:Y:S01]  /*1580*/  LOP3.LUT R24, R9, 0x26, RZ, 0xfc, !PT ;  /* 0x0000002609187812 */ /* 0x000fe200078efcff */
[----:B------:R-:W-:Y:S02]  /*1590*/  IMAD.MOV R13, RZ, RZ, -R2 ;  /* 0x000000ffff0d7224 */ /* 0x000fe400078e0a02 */
[----:B------:R-:W-:Y:S01]  /*15a0*/  @!P4 IMAD.MOV R23, RZ, RZ, -R23 ;  /* 0x000000ffff17c224 */ /* 0x000fe200078e0a17 */
[C---:B------:R-:W-:Y:S01]  /*15b0*/  ISETP.GT.U32.AND P4, PT, R4.reuse, R31, PT ;  /* 0x0000001f0400720c */ /* 0x040fe20003f84070 */
[----:B------:R-:W-:Y:S01]  /*15c0*/  IMAD R13, R4, R13, R10 ;  /* 0x0000000d040d7224 */ /* 0x000fe200078e020a */
[----:B------:R-:W-:Y:S01]  /*15d0*/  LOP3.LUT R10, R8, 0x7f, RZ, 0xc0, !PT ;  /* 0x0000007f080a7812 */ /* 0x000fe200078ec0ff */
[----:B------:R-:W-:Y:S01]  /*15e0*/  @!P2 IMAD.MOV R20, RZ, RZ, -R20 ;  /* 0x000000ffff14a224 */ /* 0x000fe200078e0a14 */
[----:B------:R-:W-:Y:S01]  /*15f0*/  @!P5 IADD3 R29, R29, -R4, RZ ;  /* 0x800000041d1dd210 */ /* 0x000fe20007ffe0ff */
[----:B------:R-:W-:Y:S01]  /*1600*/  @!P0 IMAD.MOV R18, RZ, RZ, -R18 ;  /* 0x000000ffff128224 */ /* 0x000fe200078e0a12 */
[----:B------:R-:W-:Y:S01]  /*1610*/  ISETP.GT.U32.AND P5, PT, R4, R5, PT ;  /* 0x000000050400720c */ /* 0x000fe20003fa4070 */
[----:B------:R-:W-:Y:S01]  /*1620*/  IMAD.SHL.U32 R2, R8, 0x10, RZ ;  /* 0x0000001008027824 */ /* 0x000fe200078e00ff */
[----:B------:R-:W-:Y:S01]  /*1630*/  ISETP.GE.AND P2, PT, R32, RZ, PT ;  /* 0x000000ff2000720c */ /* 0x000fe20003f46270 */
[----:B------:R-:W-:Y:S01]  /*1640*/  @!P1 IMAD.MOV R29, RZ, RZ, -R29 ;  /* 0x000000ffff1d9224 */ /* 0x000fe200078e0a1d */
[----:B------:R-:W-:Y:S01]  /*1650*/  ISETP.GT.U32.AND P0, PT, R4, R33, PT ;  /* 0x000000210400720c */ /* 0x000fe20003f04070 */
[----:B------:R-:W-:Y:S01]  /*1660*/  @!P6 IMAD.MOV R27, RZ, RZ, -R27 ;  /* 0x000000ffff1be224 */ /* 0x000fe200078e0a1b */
[----:B------:R-:W-:Y:S01]  /*1670*/  IABS R32, R22 ;  /* 0x0000001600207213 */ /* 0x000fe20000000000 */
[----:B------:R-:W-:Y:S01]  /*1680*/  @!P4 IMAD.IADD R31, R31, 0x1, -R4 ;  /* 0x000000011f1fc824 */ /* 0x000fe200078e0a04 */
[----:B------:R-:W-:Y:S01]  /*1690*/  ISETP.GE.AND P6, PT, R34, RZ, PT ;  /* 0x000000ff2200720c */ /* 0x000fe20003fc6270 */
[----:B------:R-:W-:Y:S01]  /*16a0*/  IMAD R3, R3, 0x100, R10 ;  /* 0x0000010003037824 */ /* 0x000fe200078e020a */
[----:B------:R-:W-:-:S02]  /*16b0*/  LOP3.LUT R37, R2, 0x70, RZ, 0xc0, !PT ;  /* 0x0000007002257812 */ /* 0x000fc400078ec0ff */
[----:B------:R-:W-:Y:S01]  /*16c0*/  @!P3 IADD3 R35, R35, -R4, RZ ;  /* 0x800000042323b210 */ /* 0x000fe20007ffe0ff */
[--C-:B------:R-:W-:Y:S01]  /*16d0*/  @!P5 IMAD.IADD R5, R5, 0x1, -R4.reuse ;  /* 0x000000010505d824 */ /* 0x100fe200078e0a04 */
[----:B------:R-:W-:Y:S02]  /*16e0*/  LEA R2, R10, R37, 0x7 ;  /* 0x000000250a027211 */ /* 0x000fe400078e38ff */
[----:B------:R-:W-:Y:S01]  /*16f0*/  @!P2 IADD3 R31, -R31, RZ, RZ ;  /* 0x000000ff1f1fa210 */ /* 0x000fe20007ffe1ff */
[----:B------:R-:W-:Y:S01]  /*1700*/  @!P0 IMAD.IADD R33, R33, 0x1, -R4 ;  /* 0x0000000121218824 */ /* 0x000fe200078e0a04 */
[----:B------:R-:W-:Y:S02]  /*1710*/  ISETP.GT.U32.AND P1, PT, R4, R5, PT ;  /* 0x000000050400720c */ /* 0x000fe40003f24070 */
[----:B------:R-:W-:Y:S01]  /*1720*/  ISETP.GE.AND P2, PT, R22, RZ, PT ;  /* 0x000000ff1600720c */ /* 0x000fe20003f46270 */
[----:B------:R-:W-:Y:S01]  /*1730*/  IMAD.HI.U32 R22, R11, R32, RZ ;  /* 0x000000200b167227 */ /* 0x000fe200078e00ff */
[----:B------:R-:W-:-:S02]  /*1740*/  IABS R39, R24 ;  /* 0x0000001800277213 */ /* 0x000fc40000000000 */
[----:B------:R-:W-:Y:S01]  /*1750*/  ISETP.GT.U32.AND P5, PT, R4, R35, PT ;  /* 0x000000230400720c */ /* 0x000fe20003fa4070 */
[----:B------:R-:W-:Y:S01]  /*1760*/  IMAD.MOV R37, RZ, RZ, -R22 ;  /* 0x000000ffff257224 */ /* 0x000fe200078e0a16 */
[----:B------:R-:W-:Y:S01]  /*1770*/  ISETP.GE.AND P4, PT, R26, RZ, PT ;  /* 0x000000ff1a00720c */ /* 0x000fe20003f86270 */
[----:B------:R-:W-:Y:S01]  /*1780*/  @!P6 IMAD.MOV R33, RZ, RZ, -R33 ;  /* 0x000000ffff21e224 */ /* 0x000fe200078e0a21 */
[----:B------:R-:W-:Y:S01]  /*1790*/  ISETP.GE.AND P6, PT, R24, RZ, PT ;  /* 0x000000ff1800720c */ /* 0x000fe20003fc6270 */
[C---:B------:R-:W-:Y:S01]  /*17a0*/  IMAD R37, R4.reuse, R37, R32 ;  /* 0x0000002504257224 */ /* 0x040fe200078e0220 */
[----:B------:R-:W-:Y:S01]  /*17b0*/  LOP3.LUT R26, R9, 0x28, RZ, 0xfc, !PT ;  /* 0x00000028091a7812 */ /* 0x000fe200078efcff */
[----:B------:R-:W-:Y:S01]  /*17c0*/  @!P1 IMAD.IADD R5, R5, 0x1, -R4 ;  /* 0x0000000105059824 */ /* 0x000fe200078e0a04 */
[----:B------:R-:W-:Y:S01]  /*17d0*/  ISETP.GT.U32.AND P1, PT, R4, R13, PT ;  /* 0x0000000d0400720c */ /* 0x000fe20003f24070 */
[----:B------:R-:W-:Y:S01]  /*17e0*/  IMAD.HI.U32 R24, R11, R39, RZ ;  /* 0x000000270b187227 */ /* 0x000fe200078e00ff */
[----:B------:R-:W-:-:S02]  /*17f0*/  IABS R41, R26 ;  /* 0x0000001a00297213 */ /* 0x000fc40000000000 */
[----:B------:R-:W-:Y:S01]  /*1800*/  ISETP.GE.AND P3, PT, R36, RZ, PT ;  /* 0x000000ff2400720c */ /* 0x000fe20003f66270 */
[----:B------:R-:W-:Y:S01]  /*1810*/  IMAD.MOV R24, RZ, RZ, -R24 ;  /* 0x000000ffff187224 */ /* 0x000fe200078e0a18 */
[----:B------:R-:W-:Y:S01]  /*1820*/  LOP3.LUT R32, R9, 0x2c, RZ, 0xfc, !PT ;  /* 0x0000002c09207812 */ /* 0x000fe200078efcff */
[--C-:B------:R-:W-:Y:S01]  /*1830*/  @!P5 IMAD.IADD R35, R35, 0x1, -R4.reuse ;  /* 0x000000012323d824 */ /* 0x100fe200078e0a04 */
[----:B------:R-:W-:Y:S01]  /*1840*/  ISETP.GE.AND P5, PT, R26, RZ, PT ;  /* 0x000000ff1a00720c */ /* 0x000fe20003fa6270 */
[----:B------:R-:W-:Y:S01]  /*1850*/  IMAD R39, R4, R24, R39 ;  /* 0x0000001804277224 */ /* 0x000fe200078e0227 */
[----:B------:R-:W-:Y:S01]  /*1860*/  LOP3.LUT R36, R9, 0x2e, RZ, 0xfc, !PT ;  /* 0x0000002e09247812 */ /* 0x000fe200078efcff */
[----:B------:R-:W-:Y:S01]  /*1870*/  IMAD.HI.U32 R26, R11, R41, RZ ;  /* 0x000000290b1a7227 */ /* 0x000fe200078e00ff */
[----:B------:R-:W-:Y:S02]  /*1880*/  LOP3.LUT R34, R9, 0x2a, RZ, 0xfc, !PT ;  /* 0x0000002a09227812 */ /* 0x000fe400078efcff */
[----:B------:R-:W-:Y:S01]  /*1890*/  IABS R45, R32 ;  /* 0x00000020002d7213 */ /* 0x000fe20000000000 */
[----:B------:R-:W-:Y:S01]  /*18a0*/  @!P1 IMAD.IADD R13, R13, 0x1, -R4 ;  /* 0x000000010d0d9824 */ /* 0x000fe200078e0a04 */
[----:B------:R-:W-:Y:S01]  /*18b0*/  IADD3 R26, -R26, RZ, RZ ;  /* 0x000000ff1a1a7210 */ /* 0x000fe20007ffe1ff */
[----:B------:R-:W-:Y:S01]  /*18c0*/  @!P4 IMAD.MOV R35, RZ, RZ, -R35 ;  /* 0x000000ffff23c224 */ /* 0x000fe200078e0a23 */
[----:B------:R-:W-:Y:S01]  /*18d0*/  IABS R47, R36 ;  /* 0x00000024002f7213 */ /* 0x000fe20000000000 */
[----:B------:R-:W-:Y:S01]  /*18e0*/  IMAD.HI.U32 R10, R11, R45, RZ ;  /* 0x0000002d0b0a7227 */ /* 0x000fe200078e00ff */
[----:B------:R-:W-:-:S02]  /*18f0*/  ISETP.GT.U32.AND P1, PT, R4, R13, PT ;  /* 0x0000000d0400720c */ /* 0x000fc40003f24070 */
[----:B------:R-:W-:Y:S01]  /*1900*/  IABS R43, R34 ;  /* 0x00000022002b7213 */ /* 0x000fe20000000000 */
[----:B------:R-:W-:Y:S01]  /*1910*/  IMAD R41, R4, R26, R41 ;  /* 0x0000001a04297224 */ /* 0x000fe200078e0229 */
[----:B------:R-:W-:Y:S01]  /*1920*/  ISETP.GE.AND P0, PT, R28, RZ, PT ;  /* 0x000000ff1c00720c */ /* 0x000fe20003f06270 */
[----:B------:R-:W-:Y:S01]  /*1930*/  IMAD.HI.U32 R22, R11, R47, RZ ;  /* 0x0000002f0b167227 */ /* 0x000fe200078e00ff */
[----:B--2---:R-:W-:-:S03]  /*1940*/  LOP3.LUT R0, R2, 0x10, RZ, 0x3c, !PT ;  /* 0x0000001002007812 */ /* 0x004fc600078e3cff */
[----:B------:R-:W-:Y:S02]  /*1950*/  IMAD.HI.U32 R28, R11, R43, RZ ;  /* 0x0000002b0b1c7227 */ /* 0x000fe400078e00ff */
[----:B------:R1:W-:Y:S02]  /*1960*/  STL [R1+0x420], R0 ;  /* 0x0004200001007387 */ /* 0x0003e40000100800 */
[----:B------:R-:W-:Y:S01]  /*1970*/  @!P1 IMAD.IADD R13, R13, 0x1, -R4 ;  /* 0x000000010d0d9824 */ /* 0x000fe200078e0a04 */
[----:B------:R-:W-:Y:S01]  /*1980*/  ISETP.GT.U32.AND P1, PT, R4, R37, PT ;  /* 0x000000250400720c */ /* 0x000fe20003f24070 */
[----:B------:R-:W-:Y:S02]  /*1990*/  IMAD.MOV R10, RZ, RZ, -R10 ;  /* 0x000000ffff0a7224 */ /* 0x000fe400078e0a0a */
[----:B------:R-:W-:Y:S02]  /*19a0*/  IMAD.MOV R22, RZ, RZ, -R22 ;  /* 0x000000ffff167224 */ /* 0x000fe400078e0a16 */
[----:B------:R-:W-:-:S02]  /*19b0*/  IMAD.MOV R28, RZ, RZ, -R28 ;  /* 0x000000ffff1c7224 */ /* 0x000fc400078e0a1c */
[C---:B------:R-:W-:Y:S02]  /*19c0*/  IMAD R45, R4.reuse, R10, R45 ;  /* 0x0000000a042d7224 */ /* 0x040fe400078e022d */
[C---:B------:R-:W-:Y:S02]  /*19d0*/  IMAD R47, R4.reuse, R22, R47 ;  /* 0x00000016042f7224 */ /* 0x040fe400078e022f */
[----:B------:R-:W-:Y:S02]  /*19e0*/  IMAD.MOV.U32 R10, RZ, RZ, R5 ;  /* 0x000000ffff0a7224 */ /* 0x000fe400078e0005 */
[----:B------:R-:W-:Y:S01]  /*19f0*/  @!P1 IADD3 R37, R37, -R4, RZ ;  /* 0x8000000425259210 */ /* 0x000fe20007ffe0ff */
[----:B------:R-:W-:Y:S01]  /*1a00*/  IMAD.MOV.U32 R22, RZ, RZ, R13 ;  /* 0x000000ffff167224 */ /* 0x000fe200078e000d */
[C---:B------:R-:W-:Y:S01]  /*1a10*/  ISETP.GT.U32.AND P1, PT, R4.reuse, R39, PT ;  /* 0x000000270400720c */ /* 0x040fe20003f24070 */
[----:B------:R-:W-:Y:S02]  /*1a20*/  IMAD R43, R4, R28, R43 ;  /* 0x0000001c042b7224 */ /* 0x000fe400078e022b */
[----:B------:R-:W-:Y:S01]  /*1a30*/  @!P0 IMAD.MOV R10, RZ, RZ, -R10 ;  /* 0x000000ffff0a8224 */ /* 0x000fe200078e0a0a */
[----:B------:R-:W-:Y:S01]  /*1a40*/  @!P3 IADD3 R22, -R22, RZ, RZ ;  /* 0x000000ff1616b210 */ /* 0x000fe20007ffe1ff */
[----:B------:R-:W-:Y:S01]  /*1a50*/  IMAD.HI.U32 R24, R11, R49, RZ ;  /* 0x000000310b187227 */ /* 0x000fe200078e00ff */
[----:B------:R-:W-:-:S03]  /*1a60*/  ISETP.GT.U32.AND P3, PT, R4, R43, PT ;  /* 0x0000002b0400720c */ /* 0x000fc60003f64070 */
[----:B------:R-:W-:Y:S02]  /*1a70*/  IMAD.MOV R24, RZ, RZ, -R24 ;  /* 0x000000ffff187224 */ /* 0x000fe400078e0a18 */
[----:B------:R-:W-:-:S04]  /*1a80*/  IMAD.HI.U32 R28, R11, R53, RZ ;  /* 0x000000350b1c7227 */ /* 0x000fc800078e00ff */
[--C-:B------:R-:W-:Y:S01]  /*1a90*/  @!P1 IMAD.IADD R39, R39, 0x1, -R4.reuse ;  /* 0x0000000127279824 */ /* 0x100fe200078e0a04 */
[C---:B------:R-:W-:Y:S01]  /*1aa0*/  ISETP.GT.U32.AND P1, PT, R4.reuse, R41, PT ;  /* 0x000000290400720c */ /* 0x040fe20003f24070 */
[C---:B------:R-:W-:Y:S01]  /*1ab0*/  IMAD R49, R4.reuse, R24, R49 ;  /* 0x0000001804317224 */ /* 0x040fe200078e0231 */
[----:B------:R-:W-:Y:S01]  /*1ac0*/  IABS R24, R44 ;  /* 0x0000002c00187213 */ /* 0x000fe20000000000 */
[----:B------:R-:W-:Y:S01]  /*1ad0*/  @!P3 IMAD.IADD R43, R43, 0x1, -R4 ;  /* 0x000000012b2bb824 */ /* 0x000fe200078e0a04 */
[----:B------:R-:W-:Y:S01]  /*1ae0*/  ISETP.GT.U32.AND P0, PT, R4, R39, PT ;  /* 0x000000270400720c */ /* 0x000fe20003f04070 */
[----:B------:R-:W-:Y:S02]  /*1af0*/  IMAD.MOV R28, RZ, RZ, -R28 ;  /* 0x000000ffff1c7224 */ /* 0x000fe400078e0a1c */
[----:B------:R-:W-:-:S04]  /*1b00*/  IMAD.HI.U32 R26, R11, R51, RZ ;  /* 0x000000330b1a7227 */ /* 0x000fc800078e00ff */
[C---:B------:R-:W-:Y:S01]  /*1b10*/  IMAD R53, R4.reuse, R28, R53 ;  /* 0x0000001c04357224 */ /* 0x040fe200078e0235 */
[----:B------:R-:W-:Y:S01]  /*1b20*/  LOP3.LUT R28, R9, 0x3c, RZ, 0xfc, !PT ;  /* 0x0000003c091c7812 */ /* 0x000fe200078efcff */
[----:B------:R-:W-:Y:S01]  /*1b30*/  IMAD.HI.U32 R5, R11, R24, RZ ;  /* 0x000000180b057227 */ /* 0x000fe200078e00ff */
[-C--:B------:R-:W-:Y:S02]  /*1b40*/  @!P1 IADD3 R41, R41, -R4.reuse, RZ ;  /* 0x8000000429299210 */ /* 0x080fe40007ffe0ff */
[C---:B------:R-:W-:Y:S01]  /*1b50*/  ISETP.GT.U32.AND P1, PT, R4.reuse, R37, PT ;  /* 0x000000250400720c */ /* 0x040fe20003f24070 */
[----:B------:R-:W-:Y:S01]  /*1b60*/  IMAD.HI.U32 R9, R11, R55, RZ ;  /* 0x000000370b097227 */ /* 0x000fe200078e00ff */
[C---:B------:R-:W-:Y:S02]  /*1b70*/  ISETP.GT.U32.AND P4, PT, R4.reuse, R41, PT ;  /* 0x000000290400720c */ /* 0x040fe40003f84070 */
[----:B------:R-:W-:Y:S01]  /*1b80*/  @!P0 IADD3 R39, R39, -R4, RZ ;  /* 0x8000000427278210 */ /* 0x000fe20007ffe0ff */
[----:B------:R-:W-:Y:S01]  /*1b90*/  IMAD.HI.U32 R13, R11, R57, RZ ;  /* 0x000000390b0d7227 */ /* 0x000fe200078e00ff */
[----:B------:R-:W-:-:S02]  /*1ba0*/  ISETP.GT.U32.AND P0, PT, R4, R47, PT ;  /* 0x0000002f0400720c */ /* 0x000fc40003f04070 */
[----:B------:R-:W-:Y:S01]  /*1bb0*/  IABS R59, R28 ;  /* 0x0000001c003b7213 */ /* 0x000fe20000000000 */
[----:B------:R-:W-:Y:S01]  /*1bc0*/  IMAD.MOV R9, RZ, RZ, -R9 ;  /* 0x000000ffff097224 */ /* 0x000fe200078e0a09 */
[----:B------:R-:W-:Y:S01]  /*1bd0*/  IADD3 R26, -R26, RZ, RZ ;  /* 0x000000ff1a1a7210 */ /* 0x000fe20007ffe1ff */
[----:B------:R-:W-:Y:S02]  /*1be0*/  IMAD.MOV R5, RZ, RZ, -R5 ;  /* 0x000000ffff057224 */ /* 0x000fe400078e0a05 */
[--C-:B------:R-:W-:Y:S01]  /*1bf0*/  @!P1 IMAD.IADD R37, R37, 0x1, -R4.reuse ;  /* 0x0000000125259824 */ /* 0x100fe200078e0a04 */
[C---:B------:R-:W-:Y:S01]  /*1c00*/  ISETP.GT.U32.AND P1, PT, R4.reuse, R45, PT ;  /* 0x0000002d0400720c */ /* 0x040fe20003f24070 */
[----:B------:R-:W-:Y:S01]  /*1c10*/  @!P4 IMAD.IADD R41, R41, 0x1, -R4 ;  /* 0x000000012929c824 */ /* 0x000fe200078e0a04 */
[----:B------:R-:W-:Y:S01]  /*1c20*/  ISETP.GT.U32.AND P4, PT, R4, R49, PT ;  /* 0x000000310400720c */ /* 0x000fe20003f84070 */
[----:B------:R-:W-:-:S03]  /*1c30*/  IMAD.HI.U32 R11, R11, R59, RZ ;  /* 0x0000003b0b0b7227 */ /* 0x000fc600078e00ff */
[----:B------:R-:W-:Y:S01]  /*1c40*/  @!P5 IADD3 R41, -R41, RZ, RZ ;  /* 0x000000ff2929d210 */ /* 0x000fe20007ffe1ff */
[--C-:B------:R-:W-:Y:S01]  /*1c50*/  @!P0 IMAD.IADD R47, R47, 0x1, -R4.reuse ;  /* 0x000000012f2f8824 */ /* 0x100fe200078e0a04 */
[----:B------:R-:W-:Y:S01]  /*1c60*/  IADD3 R11, -R11, RZ, RZ ;  /* 0x000000ff0b0b7210 */ /* 0x000fe20007ffe1ff */
[C---:B------:R-:W-:Y:S02]  /*1c70*/  IMAD R51, R4.reuse, R26, R51 ;  /* 0x0000001a04337224 */ /* 0x040fe400078e0233 */
[C---:B------:R-:W-:Y:S02]  /*1c80*/  IMAD R55, R4.reuse, R9, R55 ;  /* 0x0000000904377224 */ /* 0x040fe400078e0237 */
[--C-:B------:R-:W-:Y:S01]  /*1c90*/  @!P1 IMAD.IADD R45, R45, 0x1, -R4.reuse ;  /* 0x000000012d2d9824 */ /* 0x100fe200078e0a04 */
[C---:B------:R-:W-:Y:S01]  /*1ca0*/  ISETP.GT.U32.AND P1, PT, R4.reuse, R43, PT ;  /* 0x0000002b0400720c */ /* 0x040fe20003f24070 */
[----:B------:R-:W-:Y:S01]  /*1cb0*/  @!P4 IMAD.IADD R49, R49, 0x1, -R4 ;  /* 0x000000013131c824 */ /* 0x000fe200078e0a04 */
[C---:B------:R-:W-:Y:S01]  /*1cc0*/  ISETP.GT.U32.AND P4, PT, R4.reuse, R47, PT ;  /* 0x0000002f0400720c */ /* 0x040fe20003f84070 */
[----:B------:R-:W-:Y:S01]  /*1cd0*/  @!P2 IMAD.MOV R37, RZ, RZ, -R37 ;  /* 0x000000ffff25a224 */ /* 0x000fe200078e0a25 */
[C---:B------:R-:W-:Y:S01]  /*1ce0*/  ISETP.GT.U32.AND P3, PT, R4.reuse, R51, PT ;  /* 0x000000330400720c */ /* 0x040fe20003f64070 */
[C---:B------:R-:W-:Y:S01]  /*1cf0*/  IMAD R59, R4.reuse, R11, R59 ;  /* 0x0000000b043b7224 */ /* 0x040fe200078e023b */
[C---:B------:R-:W-:Y:S01]  /*1d00*/  ISETP.GT.U32.AND P2, PT, R4.reuse, R49, PT ;  /* 0x000000310400720c */ /* 0x040fe20003f44070 */
[----:B------:R-:W-:Y:S01]  /*1d10*/  IMAD.MOV R26, RZ, RZ, -R13 ;  /* 0x000000ffff1a7224 */ /* 0x000fe200078e0a0d */
[----:B------:R-:W-:Y:S01]  /*1d20*/  IABS R11, R3 ;  /* 0x00000003000b7213 */ /* 0x000fe20000000000 */
[C---:B------:R-:W-:Y:S01]  /*1d30*/  IMAD R13, R4.reuse, R5, R24 ;  /* 0x00000005040d7224 */ /* 0x040fe200078e0218 */
[C---:B------:R-:W-:Y:S01]  /*1d40*/  ISETP.GT.U32.AND P0, PT, R4.reuse, R45, PT ;  /* 0x0000002d0400720c */ /* 0x040fe20003f04070 */
[----:B------:R-:W-:-:S02]  /*1d50*/  IMAD R57, R4, R26, R57 ;  /* 0x0000001a04397224 */ /* 0x000fc400078e0239 */
[--C-:B------:R-:W-:Y:S01]  /*1d60*/  @!P1 IMAD.IADD R43, R43, 0x1, -R4.reuse ;  /* 0x000000012b2b9824 */ /* 0x100fe200078e0a04 */
[C---:B------:R-:W-:Y:S01]  /*1d70*/  ISETP.GT.U32.AND P1, PT, R4.reuse, R53, PT ;  /* 0x000000350400720c */ /* 0x040fe20003f24070 */
[----:B------:R-:W-:Y:S01]  /*1d80*/  @!P4 IMAD.IADD R47, R47, 0x1, -R4 ;  /* 0x000000012f2fc824 */ /* 0x000fe200078e0a04 */
[----:B------:R-:W-:Y:S01]  /*1d90*/  ISETP.GT.U32.AND P4, PT, R4, R55, PT ;  /* 0x000000370400720c */ /* 0x000fe20003f84070 */
[----:B------:R-:W-:Y:S01]  /*1da0*/  IMAD.HI.U32 R9, R7, R11, RZ ;  /* 0x0000000b07097227 */ /* 0x000fe200078e00ff */
[----:B------:R-:W-:-:S03]  /*1db0*/  @!P3 IADD3 R51, R51, -R4, RZ ;  /* 0x800000043333b210 */ /* 0x000fc60007ffe0ff */
[----:B------:R-:W-:Y:S01]  /*1dc0*/  IMAD.MOV R9, RZ, RZ, -R9 ;  /* 0x000000ffff097224 */ /* 0x000fe200078e0a09 */
[C---:B------:R-:W-:Y:S01]  /*1dd0*/  ISETP.GT.U32.AND P3, PT, R4.reuse, R51, PT ;  /* 0x000000330400720c */ /* 0x040fe20003f64070 */
[----:B------:R-:W-:Y:S01]  /*1de0*/  VIADD R5, R3, 0x80 ;  /* 0x0000008003057836 */ /* 0x000fe20000000000 */
[-C--:B------:R-:W-:Y:S01]  /*1df0*/  @!P0 IADD3 R45, R45, -R4.reuse, RZ ;  /* 0x800000042d2d8210 */ /* 0x080fe20007ffe0ff */
[--C-:B------:R-:W-:Y:S01]  /*1e00*/  @!P2 IMAD.IADD R49, R49, 0x1, -R4.reuse ;  /* 0x000000013131a824 */ /* 0x100fe200078e0a04 */
[----:B------:R-:W-:Y:S01]  /*1e10*/  ISETP.GT.U32.AND P2, PT, R4, R57, PT ;  /* 0x000000390400720c */ /* 0x000fe20003f44070 */
[----:B------:R-:W-:Y:S01]  /*1e20*/  IMAD R9, R6, R9, R11 ;  /* 0x0000000906097224 */ /* 0x000fe200078e020b */
[----:B------:R-:W-:Y:S01]  /*1e30*/  @!P1 IADD3 R53, R53, -R4, RZ ;  /* 0x8000000435359210 */ /* 0x000fe20007ffe0ff */
[----:B------:R-:W-:Y:S01]  /*1e40*/  @!P4 IMAD.IADD R55, R55, 0x1, -R4 ;  /* 0x000000013737c824 */ /* 0x000fe200078e0a04 */
[----:B------:R-:W-:Y:S01]  /*1e50*/  ISETP.GT.U32.AND P1, PT, R4, R59, PT ;  /* 0x0000003b0400720c */ /* 0x000fe20003f24070 */
[----:B------:R-:W-:Y:S01]  /*1e60*/  @!P6 IMAD.MOV R39, RZ, RZ, -R39 ;  /* 0x000000ffff27e224 */ /* 0x000fe200078e0a27 */
[----:B------:R-:W-:-:S02]  /*1e70*/  IABS R24, R5 ;  /* 0x0000000500187213 */ /* 0x000fc40000000000 */
[----:B------:R-:W-:Y:S01]  /*1e80*/  ISETP.GT.U32.AND P0, PT, R4, R13, PT ;  /* 0x0000000d0400720c */ /* 0x000fe20003f04070 */
[--C-:B------:R-:W-:Y:S01]  /*1e90*/  @!P3 IMAD.IADD R51, R51, 0x1, -R4.reuse ;  /* 0x000000013333b824 */ /* 0x100fe200078e0a04 */
[----:B------:R-:W-:Y:S01]  /*1ea0*/  ISETP.GE.AND P4, PT, R36, RZ, PT ;  /* 0x000000ff2400720c */ /* 0x000fe20003f86270 */
[----:B------:R-:W-:Y:S01]  /*1eb0*/  IMAD.HI.U32 R7, R7, R24, RZ ;  /* 0x0000001807077227 */ /* 0x000fe200078e00ff */
[----:B------:R-:W-:Y:S02]  /*1ec0*/  ISETP.GE.AND P3, PT, R34, RZ, PT ;  /* 0x000000ff2200720c */ /* 0x000fe40003f66270 */
[----:B------:R-:W-:Y:S01]  /*1ed0*/  ISETP.GT.U32.AND P6, PT, R4, R55, PT ;  /* 0x000000370400720c */ /* 0x000fe20003fc4070 */
[--C-:B------:R-:W-:Y:S01]  /*1ee0*/  @!P2 IMAD.IADD R57, R57, 0x1, -R4.reuse ;  /* 0x000000013939a824 */ /* 0x100fe200078e0a04 */
[----:B------:R-:W-:Y:S01]  /*1ef0*/  IADD3 R7, -R7, RZ, RZ ;  /* 0x000000ff07077210 */ /* 0x000fe20007ffe1ff */
[----:B------:R-:W-:Y:S01]  /*1f00*/  @!P1 IMAD.IADD R59, R59, 0x1, -R4 ;  /* 0x000000013b3b9824 */ /* 0x000fe200078e0a04 */
[----:B------:R-:W-:-:S02]  /*1f10*/  ISETP.GT.U32.AND P1, PT, R6, R9, PT ;  /* 0x000000090600720c */ /* 0x000fc40003f24070 */
[----:B------:R-:W-:Y:S01]  /*1f20*/  ISETP.GE.AND P2, PT, R38, RZ, PT ;  /* 0x000000ff2600720c */ /* 0x000fe20003f46270 */
[----:B------:R-:W-:Y:S01]  /*1f30*/  @!P0 IMAD.IADD R13, R13, 0x1, -R4 ;  /* 0x000000010d0d8824 */ /* 0x000fe200078e0a04 */
[----:B------:R-:W-:Y:S01]  /*1f40*/  ISETP.GE.AND P0, PT, R32, RZ, PT ;  /* 0x000000ff2000720c */ /* 0x000fe20003f06270 */
[----:B------:R-:W-:Y:S01]  /*1f50*/  @!P4 IMAD.MOV R47, RZ, RZ, -R47 ;  /* 0x000000ffff2fc224 */ /* 0x000fe200078e0a2f */
[----:B------:R-:W-:Y:S01]  /*1f60*/  ISETP.GT.U32.AND P4, PT, R4, R57, PT ;  /* 0x000000390400720c */ /* 0x000fe20003f84070 */
[----:B------:R-:W-:Y:S02]  /*1f70*/  IMAD R11, R6, R7, R24 ;  /* 0x00000007060b7224 */ /* 0x000fe400078e0218 */
[----:B------:R-:W-:Y:S01]  /*1f80*/  @!P3 IMAD.MOV R43, RZ, RZ, -R43 ;  /* 0x000000ffff2bb224 */ /* 0x000fe200078e0a2b */
[----:B------:R-:W-:Y:S01]  /*1f90*/  ISETP.GT.U32.AND P3, PT, R4, R53, PT ;  /* 0x000000350400720c */ /* 0x000fe20003f64070 */
[--C-:B------:R-:W-:Y:S01]  /*1fa0*/  @!P6 IMAD.IADD R55, R55, 0x1, -R4.reuse ;  /* 0x000000013737e824 */ /* 0x100fe200078e0a04 */
[----:B------:R-:W-:Y:S01]  /*1fb0*/  ISETP.GT.U32.AND P5, PT, R6, R11, PT ;  /* 0x0000000b0600720c */ /* 0x000fe20003fa4070 */
[----:B------:R-:W-:Y:S01]  /*1fc0*/  IMAD R24, R152, R185, RZ ;  /* 0x000000b998187224 */ /* 0x000fe200078e02ff */
[----:B------:R-:W-:Y:S01]  /*1fd0*/  @!P1 IADD3 R9, R9, -R6, RZ ;  /* 0x8000000609099210 */ /* 0x000fe20007ffe0ff */
[----:B------:R-:W-:Y:S01]  /*1fe0*/  @!P2 IMAD.MOV R49, RZ, RZ, -R49 ;  /* 0x000000ffff31a224 */ /* 0x000fe200078e0a31 */
[C---:B------:R-:W-:Y:S01]  /*1ff0*/  ISETP.GT.U32.AND P1, PT, R4.reuse, R59, PT ;  /* 0x0000003b0400720c */ /* 0x040fe20003f24070 */
[----:B------:R-:W-:Y:S01]  /*2000*/  @!P0 IMAD.MOV R45, RZ, RZ, -R45 ;  /* 0x000000ffff2d8224 */ /* 0x000fe200078e0a2d */
[----:B------:R-:W-:Y:S01]  /*2010*/  ISETP.GT.U32.AND P0, PT, R4, R13, PT ;  /* 0x0000000d0400720c */ /* 0x000fe20003f04070 */
[----:B------:R-:W-:Y:S01]  /*2020*/  @!P4 IMAD.IADD R57, R57, 0x1, -R4 ;  /* 0x000000013939c824 */ /* 0x000fe200078e0a04 */
[----:B------:R-:W-:-:S02]  /*2030*/  ISETP.GE.AND P4, PT, R46, RZ, PT ;  /* 0x000000ff2e00720c */ /* 0x000fc40003f86270 */
[----:B------:R-:W-:Y:S01]  /*2040*/  ISETP.GE.AND P6, PT, R44, RZ, PT ;  /* 0x000000ff2c00720c */ /* 0x000fe20003fc6270 */
[----:B------:R-:W-:Y:S01]  /*2050*/  @!P3 IMAD.IADD R53, R53, 0x1, -R4 ;  /* 0x000000013535b824 */ /* 0x000fe200078e0a04 */
[----:B------:R-:W-:Y:S01]  /*2060*/  ISETP.GE.AND P3, PT, R40, RZ, PT ;  /* 0x000000ff2800720c */ /* 0x000fe20003f66270 */
[----:B------:R-:W-:Y:S01]  /*2070*/  @!P5 IMAD.IADD R11, R11, 0x1, -R6 ;  /* 0x000000010b0bd824 */ /* 0x000fe200078e0a06 */
[----:B------:R-:W-:-:S03]  /*2080*/  ISETP.GT.U32.AND P5, PT, R6, R9, PT ;  /* 0x000000090600720c */ /* 0x000fc60003fa4070 */
[----:B------:R-:W-:Y:S01]  /*2090*/  @!P1 IMAD.IADD R59, R59, 0x1, -R4 ;  /* 0x000000013b3b9824 */ /* 0x000fe200078e0a04 */
[----:B------:R-:W-:Y:S02]  /*20a0*/  ISETP.GE.AND P1, PT, R48, RZ, PT ;  /* 0x000000ff3000720c */ /* 0x000fe40003f26270 */
[----:B------:R-:W-:Y:S01]  /*20b0*/  ISETP.GT.U32.AND P2, PT, R6, R11, PT ;  /* 0x0000000b0600720c */ /* 0x000fe20003f44070 */
[----:B------:R-:W-:Y:S01]  /*20c0*/  @!P4 IMAD.MOV R55, RZ, RZ, -R55 ;  /* 0x000000ffff37c224 */ /* 0x000fe200078e0a37 */
[----:B------:R-:W-:Y:S02]  /*20d0*/  @!P0 IADD3 R13, R13, -R4, RZ ;  /* 0x800000040d0d8210 */ /* 0x000fe40007ffe0ff */
[----:B------:R-:W-:Y:S01]  /*20e0*/  ISETP.GE.AND P0, PT, R42, RZ, PT ;  /* 0x000000ff2a00720c */ /* 0x000fe20003f06270 */
[----:B------:R-:W-:Y:S01]  /*20f0*/  @!P3 IMAD.MOV R51, RZ, RZ, -R51 ;  /* 0x000000ffff33b224 */ /* 0x000fe200078e0a33 */
[----:B------:R-:W-:Y:S02]  /*2100*/  ISETP.GE.AND P4, PT, R3, RZ, PT ;  /* 0x000000ff0300720c */ /* 0x000fe40003f86270 */
[----:B------:R-:W-:-:S02]  /*2110*/  @!P5 IADD3 R9, R9, -R6, RZ ;  /* 0x800000060909d210 */ /* 0x000fc40007ffe0ff */
[----:B------:R-:W-:Y:S01]  /*2120*/  ISETP.GE.AND P5, PT, R28, RZ, PT ;  /* 0x000000ff1c00720c */ /* 0x000fe20003fa6270 */
[----:B------:R-:W-:Y:S01]  /*2130*/  @!P1 IMAD.MOV R57, RZ, RZ, -R57 ;  /* 0x000000ffff399224 */ /* 0x000fe200078e0a39 */
[----:B------:R-:W-:Y:S01]  /*2140*/  ISETP.GE.AND P1, PT, R5, RZ, PT ;  /* 0x000000ff0500720c */ /* 0x000fe20003f26270 */
[----:B------:R-:W-:Y:S01]  /*2150*/  @!P2 IMAD.IADD R11, R11, 0x1, -R6 ;  /* 0x000000010b0ba824 */ /* 0x000fe200078e0a06 */
[----:B------:R-:W-:Y:S01]  /*2160*/  MOV R8, R13 ;  /* 0x0000000d00087202 */ /* 0x000fe20000000f00 */
[----:B------:R-:W2:Y:S01]  /*2170*/  LDC.64 R6, c[0x0][0x230] ;  /* 0x00008c00ff067b82 */ /* 0x000ea20000000a00 */
[----:B------:R-:W-:Y:S01]  /*2180*/  ISETP.NE.AND P2, PT, R189, RZ, PT ;  /* 0x000000ffbd00720c */ /* 0x000fe20003f45270 */
[----:B------:R-:W-:Y:S01]  /*2190*/  @!P0 IMAD.MOV R53, RZ, RZ, -R53 ;  /* 0x000000ffff358224 */ /* 0x000fe200078e0a35 */
[----:B------:R-:W-:Y:S01]  /*21a0*/  LOP3.LUT R13, RZ, R189, RZ, 0x33, !PT ;  /* 0x000000bdff0d7212 */ /* 0x000fe200078e33ff */
[----:B------:R-:W-:Y:S01]  /*21b0*/  @!P4 IMAD.MOV R9, RZ, RZ, -R9 ;  /* 0x000000ffff09c224 */ /* 0x000fe200078e0a09 */
[----:B------:R-:W-:Y:S01]  /*21c0*/  LEA R82, P3, R24, UR4, 0x2 ;  /* 0x0000000418527c11 */ /* 0x000fe2000f8610ff */
[----:B------:R-:W-:Y:S01]  /*21d0*/  @!P6 IMAD.MOV R8, RZ, RZ, -R8 ;  /* 0x000000ffff08e224 */ /* 0x000fe200078e0a08 */
[----:B------:R-:W-:Y:S01]  /*21e0*/  ISETP.NE.AND P0, PT, R188, RZ, PT ;  /* 0x000000ffbc00720c */ /* 0x000fe20003f05270 */
[----:B------:R-:W3:Y:S01]  /*21f0*/  S2UR UR4, SR_CgaCtaId ;  /* 0x00000000000479c3 */ /* 0x000ee20000008800 */
[----:B------:R-:W-:Y:S01]  /*2200*/  LOP3.LUT R4, RZ, R188, RZ, 0x33, !PT ;  /* 0x000000bcff047212 */ /* 0x000fe200078e33ff */
[----:B------:R-:W-:Y:S01]  /*2210*/  @!P1 IMAD.MOV R11, RZ, RZ, -R11 ;  /* 0x000000ffff0b9224 */ /* 0x000fe200078e0a0b */
[----:B------:R-:W-:-:S02]  /*2220*/  SEL R15, R13, R15, !P2 ;  /* 0x0000000f0d0f7207 */ /* 0x000fc40005000000 */
[C---:B------:R-:W-:Y:S02]  /*2230*/  SEL R12, R13.reuse, R12, !P2 ;  /* 0x0000000c0d0c7207 */ /* 0x040fe40005000000 */
[C---:B------:R-:W-:Y:S02]  /*2240*/  SEL R14, R13.reuse, R14, !P2 ;  /* 0x0000000e0d0e7207 */ /* 0x040fe40005000000 */
[----:B------:R-:W-:Y:S01]  /*2250*/  LEA.HI.X.SX32 R84, R24, UR5, 0x2, P3 ;  /* 0x0000000518547c11 */ /* 0x000fe200098f16ff */
[----:B------:R-:W-:Y:S01]  /*2260*/  ULDC UR5, c[0x0][0x240] ;  /* 0x0000900000057ab9 */ /* 0x000fe20000000800 */
[C---:B------:R-:W-:Y:S02]  /*2270*/  SEL R17, R13.reuse, R17, !P2 ;  /* 0x000000110d117207 */ /* 0x040fe40005000000 */
[----:B------:R-:W-:Y:S02]  /*2280*/  SEL R16, R13, R16, !P2 ;  /* 0x000000100d107207 */ /* 0x000fe40005000000 */
[----:B------:R-:W-:Y:S01]  /*2290*/  SEL R86, R4, R9, !P0 ;  /* 0x0000000904567207 */ /* 0x000fe20004000000 */
[----:B------:R-:W-:Y:S01]  /*22a0*/  IMAD R9, R15, UR5, RZ ;  /* 0x000000050f097c24 */ /* 0x000fe2000f8e02ff */
[C---:B------:R-:W-:Y:S01]  /*22b0*/  SEL R19, R13.reuse, R19, !P2 ;  /* 0x000000130d137207 */ /* 0x040fe20005000000 */
[C---:B--2---:R-:W-:Y:S01]  /*22c0*/  VIADD R83, R6.reuse, 0xffffffff ;  /* 0xffffffff06537836 */ /* 0x044fe20000000000 */
[----:B------:R-:W-:Y:S01]  /*22d0*/  SEL R18, R13, R18, !P2 ;  /* 0x000000120d127207 */ /* 0x000fe20005000000 */
[----:B------:R-:W-:Y:S01]  /*22e0*/  VIADD R87, R6, 0xfffffffd ;  /* 0xfffffffd06577836 */ /* 0x000fe20000000000 */
[----:B------:R-:W-:Y:S01]  /*22f0*/  SEL R88, R4, R11, !P0 ;  /* 0x0000000b04587207 */ /* 0x000fe20004000000 */
[----:B------:R-:W-:Y:S01]  /*2300*/  IMAD R4, R12, UR5, RZ ;  /* 0x000000050c047c24 */ /* 0x000fe2000f8e02ff */
[----:B------:R-:W-:Y:S01]  /*2310*/  @!P5 IADD3 R59, -R59, RZ, RZ ;  /* 0x000000ff3b3bd210 */ /* 0x000fe20007ffe1ff */
[----:B------:R-:W-:Y:S01]  /*2320*/  IMAD R11, R16, UR5, RZ ;  /* 0x00000005100b7c24 */ /* 0x000fe2000f8e02ff */
[----:B------:R-:W-:Y:S01]  /*2330*/  SEL R21, R13, R21, !P2 ;  /* 0x000000150d157207 */ /* 0x000fe20005000000 */
[----:B------:R-:W-:Y:S01]  /*2340*/  IMAD R12, R19, UR5, RZ ;  /* 0x00000005130c7c24 */ /* 0x000fe2000f8e02ff */
[C---:B------:R-:W-:Y:S01]  /*2350*/  SEL R23, R13.reuse, R23, !P2 ;  /* 0x000000170d177207 */ /* 0x040fe20005000000 */
[----:B------:R-:W-:Y:S01]  /*2360*/  IMAD R24, R18, UR5, RZ ;  /* 0x0000000512187c24 */ /* 0x000fe2000f8e02ff */
[C---:B------:R-:W-:Y:S01]  /*2370*/  SEL R78, R13.reuse, R8, !P2 ;  /* 0x000000080d4e7207 */ /* 0x040fe20005000000 */
[----:B------:R-:W-:Y:S01]  /*2380*/  IMAD R8, R14, UR5, RZ ;  /* 0x000000050e087c24 */ /* 0x000fe2000f8e02ff */
[----:B------:R-:W-:Y:S01]  /*2390*/  SEL R25, R13, R25, !P2 ;  /* 0x000000190d197207 */ /* 0x000fe20005000000 */
        /* <DEDUP_REMOVED lines=9> */
[C---:B------:R-:W-:Y:S01]  /*2430*/  SEL R20, R13.reuse, R20, !P2 ;  /* 0x000000140d147207 */ /* 0x040fe20005000000 */
[----:B------:R-:W-:Y:S01]  /*2440*/  IMAD R34, R34, UR5, RZ ;  /* 0x0000000522227c24 */ /* 0x000fe2000f8e02ff */
[C---:B------:R-:W-:Y:S01]  /*2450*/  SEL R27, R13.reuse, R27, !P2 ;  /* 0x0000001b0d1b7207 */ /* 0x040fe20005000000 */
[----:B------:R-:W-:Y:S01]  /*2460*/  IMAD R78, R78, UR5, RZ ;  /* 0x000000054e4e7c24 */ /* 0x000fe2000f8e02ff */
[C---:B------:R-:W-:Y:S01]  /*2470*/  SEL R43, R13.reuse, R43, !P2 ;  /* 0x0000002b0d2b7207 */ /* 0x040fe20005000000 */
[----:B------:R-:W-:Y:S01]  /*2480*/  IMAD R25, R20, UR5, RZ ;  /* 0x0000000514197c24 */ /* 0x000fe2000f8e02ff */
[----:B------:R-:W-:Y:S01]  /*2490*/  SEL R29, R13, R29, !P2 ;  /* 0x0000001d0d1d7207 */ /* 0x000fe20005000000 */
[----:B------:R-:W-:Y:S01]  /*24a0*/  IMAD R27, R27, UR5, RZ ;  /* 0x000000051b1b7c24 */ /* 0x000fe2000f8e02ff */
[C---:B------:R-:W-:Y:S01]  /*24b0*/  SEL R31, R13.reuse, R31, !P2 ;  /* 0x0000001f0d1f7207 */ /* 0x040fe20005000000 */
[----:B---3--:R-:W-:Y:S01]  /*24c0*/  ULEA UR8, UR4, UR8, 0x18 ;  /* 0x0000000804087291 */ /* 0x008fe2000f8ec03f */
[----:B------:R-:W-:Y:S01]  /*24d0*/  SEL R33, R13, R33, !P2 ;  /* 0x000000210d217207 */ /* 0x000fe20005000000 */
[----:B------:R-:W-:Y:S01]  /*24e0*/  IMAD R29, R29, UR5, RZ ;  /* 0x000000051d1d7c24 */ /* 0x000fe2000f8e02ff */
[C---:B------:R-:W-:Y:S01]  /*24f0*/  SEL R26, R13.reuse, R37, !P2 ;  /* 0x000000250d1a7207 */ /* 0x040fe20005000000 */
[----:B------:R-:W-:Y:S01]  /*2500*/  IMAD R37, R22, UR5, RZ ;  /* 0x0000000516257c24 */ /* 0x000fe2000f8e02ff */
[C---:B------:R-:W-:Y:S01]  /*2510*/  SEL R50, R13.reuse, R41, !P2 ;  /* 0x000000290d327207 */ /* 0x040fe20005000000 */
[----:B------:R-:W-:Y:S01]  /*2520*/  VIADD R235, R2, UR8 ;  /* 0x0000000802eb7c36 */ /* 0x000fe20008000000 */
[C---:B------:R-:W-:Y:S01]  /*2530*/  SEL R52, R13.reuse, R45, !P2 ;  /* 0x0000002d0d347207 */ /* 0x040fe20005000000 */
[----:B------:R-:W-:Y:S01]  /*2540*/  IMAD R41, R26, UR5, RZ ;  /* 0x000000051a297c24 */ /* 0x000fe2000f8e02ff */
[----:B------:R-:W-:Y:S01]  /*2550*/  SEL R28, R13, R47, !P2 ;  /* 0x0000002f0d1c7207 */ /* 0x000fe20005000000 */
[----:B------:R-:W-:Y:S01]  /*2560*/  IMAD R47, R39, UR5, RZ ;  /* 0x00000005272f7c24 */ /* 0x000fe2000f8e02ff */
[C---:B------:R-:W-:Y:S01]  /*2570*/  SEL R49, R13.reuse, R49, !P2 ;  /* 0x000000310d317207 */ /* 0x040fe20005000000 */
        /* <DEDUP_REMOVED lines=11> */
[----:B------:R-:W-:Y:S01]  /*2630*/  LEA R38, P3, R9, R82, 0x2 ;  /* 0x0000005209267211 */ /* 0x000fe200078610ff */
[----:B------:R-:W-:Y:S01]  /*2640*/  IMAD R79, R79, UR5, RZ ;  /* 0x000000054f4f7c24 */ /* 0x000fe2000f8e02ff */
[----:B------:R-:W-:Y:S01]  /*2650*/  SEL R13, R13, R30, !P2 ;  /* 0x0000001e0d0d7207 */ /* 0x000fe20005000000 */
[----:B------:R-:W-:Y:S01]  /*2660*/  IMAD R30, R31, UR5, RZ ;  /* 0x000000051f1e7c24 */ /* 0x000fe2000f8e02ff */
[-C--:B------:R-:W-:Y:S01]  /*2670*/  LEA R42, P0, R4, R82.reuse, 0x2 ;  /* 0x00000052042a7211 */ /* 0x080fe200078010ff */
[----:B------:R-:W-:Y:S01]  /*2680*/  IMAD R31, R33, UR5, RZ ;  /* 0x00000005211f7c24 */ /* 0x000fe2000f8e02ff */
[-C--:B------:R-:W-:Y:S01]  /*2690*/  LEA R60, P2, R8, R82.reuse, 0x2 ;  /* 0x00000052083c7211 */ /* 0x080fe200078410ff */
[----:B------:R-:W-:Y:S01]  /*26a0*/  IMAD R81, R81, UR5, RZ ;  /* 0x0000000551517c24 */ /* 0x000fe2000f8e02ff */
[-C--:B------:R-:W-:Y:S01]  /*26b0*/  LEA R22, P4, R10, R82.reuse, 0x2 ;  /* 0x000000520a167211 */ /* 0x080fe200078810ff */
[----:B------:R-:W-:Y:S01]  /*26c0*/  IMAD R80, R80, UR5, RZ ;  /* 0x0000000550507c24 */ /* 0x000fe2000f8e02ff */
[----:B------:R-:W-:Y:S01]  /*26d0*/  LEA R18, P5, R11, R82, 0x2 ;  /* 0x000000520b127211 */ /* 0x000fe200078a10ff */
[----:B------:R-:W-:Y:S01]  /*26e0*/  IMAD R13, R13, UR5, RZ ;  /* 0x000000050d0d7c24 */ /* 0x000fe2000f8e02ff */
[-C--:B------:R-:W-:Y:S01]  /*26f0*/  LEA.HI.X.SX32 R39, R9, R84.reuse, 0x2, P3 ;  /* 0x0000005409277211 */ /* 0x080fe200018f16ff */
[----:B------:R-:W-:Y:S01]  /*2700*/  IMAD R73, R73, UR5, RZ ;  /* 0x0000000549497c24 */ /* 0x000fe2000f8e02ff */
[----:B------:R-:W-:Y:S01]  /*2710*/  LEA.HI.X.SX32 R43, R4, R84, 0x2, P0 ;  /* 0x00000054042b7211 */ /* 0x000fe200000f16ff */
[-C--:B------:R-:W-:Y:S01]  /*2720*/  IMAD R4, R86, R7.reuse, RZ ;  /* 0x0000000756047224 */ /* 0x080fe200078e02ff */
[-C--:B------:R-:W-:Y:S01]  /*2730*/  LEA R62, P6, R12, R82.reuse, 0x2 ;  /* 0x000000520c3e7211 */ /* 0x080fe200078c10ff */
[----:B------:R-:W-:Y:S01]  /*2740*/  IMAD R7, R88, R7, RZ ;  /* 0x0000000758077224 */ /* 0x000fe200078e02ff */
[-C--:B------:R-:W-:Y:S01]  /*2750*/  LEA R64, P3, R24, R82.reuse, 0x2 ;  /* 0x0000005218407211 */ /* 0x080fe200078610ff */
[----:B------:R-:W-:Y:S01]  /*2760*/  VIADD R9, R6, 0xffffffdf ;  /* 0xffffffdf06097836 */ /* 0x000fe20000000000 */
[-C--:B------:R-:W-:Y:S01]  /*2770*/  LEA R20, P0, R15, R82.reuse, 0x2 ;  /* 0x000000520f147211 */ /* 0x080fe200078010ff */
[----:B------:R-:W-:Y:S01]  /*2780*/  VIADD R248, R0, UR8 ;  /* 0x0000000800f87c36 */ /* 0x000fe20008000000 */
[----:B------:R-:W-:-:S02]  /*2790*/  LEA R48, P1, R16, R82, 0x2 ;  /* 0x0000005210307211 */ /* 0x000fc400078210ff */
[----:B------:R-:W-:Y:S01]  /*27a0*/  LEA.HI.X.SX32 R61, R8, R84, 0x2, P2 ;  /* 0x00000054083d7211 */ /* 0x000fe200010f16ff */
[----:B------:R-:W-:Y:S01]  /*27b0*/  VIADD R8, R6, 0xfffffffc ;  /* 0xfffffffc06087836 */ /* 0x000fe20000000000 */
[----:B------:R-:W-:Y:S02]  /*27c0*/  LEA R56, P2, R17, R82, 0x2 ;  /* 0x0000005211387211 */ /* 0x000fe400078410ff */
[-C--:B------:R-:W-:Y:S02]  /*27d0*/  LEA.HI.X.SX32 R23, R10, R84.reuse, 0x2, P4 ;  /* 0x000000540a177211 */ /* 0x080fe400020f16ff */
[----:B------:R-:W-:Y:S02]  /*27e0*/  LEA.HI.X.SX32 R19, R11, R84, 0x2, P5 ;  /* 0x000000540b137211 */ /* 0x000fe400028f16ff */
[-C--:B------:R-:W-:Y:S02]  /*27f0*/  LEA R32, P4, R25, R82.reuse, 0x2 ;  /* 0x0000005219207211 */ /* 0x080fe400078810ff */
[----:B------:R-:W-:-:S02]  /*2800*/  LEA R14, P5, R27, R82, 0x2 ;  /* 0x000000521b0e7211 */ /* 0x000fc400078a10ff */
[-C--:B------:R-:W-:Y:S02]  /*2810*/  LEA.HI.X.SX32 R63, R12, R84.reuse, 0x2, P6 ;  /* 0x000000540c3f7211 */ /* 0x080fe400030f16ff */
[----:B------:R-:W-:Y:S02]  /*2820*/  LEA.HI.X.SX32 R65, R24, R84, 0x2, P3 ;  /* 0x0000005418417211 */ /* 0x000fe400018f16ff */
[----:B------:R-:W-:Y:S02]  /*2830*/  LEA R44, P6, R29, R82, 0x2 ;  /* 0x000000521d2c7211 */ /* 0x000fe400078c10ff */
[-C--:B------:R-:W-:Y:S02]  /*2840*/  LEA.HI.X.SX32 R21, R15, R84.reuse, 0x2, P0 ;  /* 0x000000540f157211 */ /* 0x080fe400000f16ff */
[----:B------:R-:W-:Y:S02]  /*2850*/  LEA.HI.X.SX32 R49, R16, R84, 0x2, P1 ;  /* 0x0000005410317211 */ /* 0x000fe400008f16ff */
[----:B------:R-:W-:-:S02]  /*2860*/  LEA R24, P3, R35, R82, 0x2 ;  /* 0x0000005223187211 */ /* 0x000fc400078610ff */
[-C--:B------:R-:W-:Y:S02]  /*2870*/  LEA R66, P0, R30, R82.reuse, 0x2 ;  /* 0x000000521e427211 */ /* 0x080fe400078010ff */
[----:B------:R-:W-:Y:S02]  /*2880*/  LEA R26, P1, R31, R82, 0x2 ;  /* 0x000000521f1a7211 */ /* 0x000fe400078210ff */
[----:B------:R-:W-:Y:S02]  /*2890*/  LEA.HI.X.SX32 R57, R17, R84, 0x2, P2 ;  /* 0x0000005411397211 */ /* 0x000fe400010f16ff */
[----:B------:R-:W-:Y:S02]  /*28a0*/  LEA R54, P2, R34, R82, 0x2 ;  /* 0x0000005222367211 */ /* 0x000fe400078410ff */
[-C--:B------:R-:W-:Y:S02]  /*28b0*/  LEA.HI.X.SX32 R33, R25, R84.reuse, 0x2, P4 ;  /* 0x0000005419217211 */ /* 0x080fe400020f16ff */
[----:B------:R-:W-:-:S02]  /*28c0*/  LEA.HI.X.SX32 R15, R27, R84, 0x2, P5 ;  /* 0x000000541b0f7211 */ /* 0x000fc400028f16ff */
[-C--:B------:R-:W-:Y:S02]  /*28d0*/  LEA R68, P4, R37, R82.reuse, 0x2 ;  /* 0x0000005225447211 */ /* 0x080fe400078810ff */
[----:B------:R-:W-:Y:S02]  /*28e0*/  LEA R28, P5, R41, R82, 0x2 ;  /* 0x00000052291c7211 */ /* 0x000fe400078a10ff */
[-C--:B------:R-:W-:Y:S02]  /*28f0*/  LEA.HI.X.SX32 R45, R29, R84.reuse, 0x2, P6 ;  /* 0x000000541d2d7211 */ /* 0x080fe400030f16ff */
[----:B------:R-:W-:Y:S02]  /*2900*/  LEA.HI.X.SX32 R25, R35, R84, 0x2, P3 ;  /* 0x0000005423197211 */ /* 0x000fe400018f16ff */
[----:B------:R-:W-:Y:S02]  /*2910*/  LEA R36, P6, R47, R82, 0x2 ;  /* 0x000000522f247211 */ /* 0x000fe400078c10ff */
[----:B------:R-:W-:-:S02]  /*2920*/  LEA.HI.X.SX32 R67, R30, R84, 0x2, P0 ;  /* 0x000000541e437211 */ /* 0x000fc400000f16ff */
[----:B------:R-:W-:Y:S02]  /*2930*/  LEA.HI.X.SX32 R27, R31, R84, 0x2, P1 ;  /* 0x000000541f1b7211 */ /* 0x000fe400008f16ff */
[-C--:B------:R-:W-:Y:S02]  /*2940*/  LEA R40, P3, R53, R82.reuse, 0x2 ;  /* 0x0000005235287211 */ /* 0x080fe400078610ff */
[-C--:B------:R-:W-:Y:S02]  /*2950*/  LEA R46, P0, R50, R82.reuse, 0x2 ;  /* 0x00000052322e7211 */ /* 0x080fe400078010ff */
[----:B------:R-:W-:Y:S02]  /*2960*/  LEA R70, P1, R51, R82, 0x2 ;  /* 0x0000005233467211 */ /* 0x000fe400078210ff */
[----:B------:R-:W-:Y:S02]  /*2970*/  LEA.HI.X.SX32 R55, R34, R84, 0x2, P2 ;  /* 0x0000005422377211 */ /* 0x000fe400010f16ff */
[----:B------:R-:W-:-:S02]  /*2980*/  LEA R34, P2, R52, R82, 0x2 ;  /* 0x0000005234227211 */ /* 0x000fc400078410ff */
[-C--:B------:R-:W-:Y:S02]  /*2990*/  LEA.HI.X.SX32 R69, R37, R84.reuse, 0x2, P4 ;  /* 0x0000005425457211 */ /* 0x080fe400020f16ff */
[-C--:B------:R-:W-:Y:S02]  /*29a0*/  LEA.HI.X.SX32 R29, R41, R84.reuse, 0x2, P5 ;  /* 0x00000054291d7211 */ /* 0x080fe400028f16ff */
[-C--:B------:R-:W-:Y:S02]  /*29b0*/  LEA.HI.X.SX32 R37, R47, R84.reuse, 0x2, P6 ;  /* 0x000000542f257211 */ /* 0x080fe400030f16ff */
[-C--:B------:R-:W-:Y:S02]  /*29c0*/  LEA.HI.X.SX32 R41, R53, R84.reuse, 0x2, P3 ;  /* 0x0000005435297211 */ /* 0x080fe400018f16ff */
[-C--:B------:R-:W-:Y:S02]  /*29d0*/  LEA.HI.X.SX32 R47, R50, R84.reuse, 0x2, P0 ;  /* 0x00000054322f7211 */ /* 0x080fe400000f16ff */
[----:B------:R-:W-:-:S02]  /*29e0*/  LEA.HI.X.SX32 R71, R51, R84, 0x2, P1 ;  /* 0x0000005433477211 */ /* 0x000fc400008f16ff */
[-C--:B------:R-:W-:Y:S02]  /*29f0*/  LEA R30, P3, R81, R82.reuse, 0x2 ;  /* 0x00000052511e7211 */ /* 0x080fe400078610ff */
[-C--:B------:R-:W-:Y:S02]  /*2a00*/  LEA R76, P6, R75, R82.reuse, 0x2 ;  /* 0x000000524b4c7211 */ /* 0x080fe400078c10ff */
[----:B------:R-:W-:Y:S02]  /*2a10*/  LEA R50, P1, R79, R82, 0x2 ;  /* 0x000000524f327211 */ /* 0x000fe400078210ff */
[----:B------:R-:W-:Y:S02]  /*2a20*/  LEA.HI.X.SX32 R35, R52, R84, 0x2, P2 ;  /* 0x0000005434237211 */ /* 0x000fe400010f16ff */
[----:B------:R-:W-:Y:S02]  /*2a30*/  LEA R74, P2, R80, R82, 0x2 ;  /* 0x00000052504a7211 */ /* 0x000fe400078410ff */
[----:B------:R-:W-:-:S02]  /*2a40*/  IADD3 R85, R6, -0x2, RZ ;  /* 0xfffffffe06557810 */ /* 0x000fc40007ffe0ff */
[-C--:B------:R-:W-:Y:S02]  /*2a50*/  LEA.HI.X.SX32 R31, R81, R84.reuse, 0x2, P3 ;  /* 0x00000054511f7211 */ /* 0x080fe400018f16ff */
[-C--:B------:R-:W-:Y:S02]  /*2a60*/  LEA.HI.X.SX32 R77, R75, R84.reuse, 0x2, P6 ;  /* 0x000000544b4d7211 */ /* 0x080fe400030f16ff */
[-C--:B------:R-:W-:Y:S01]  /*2a70*/  LEA.HI.X.SX32 R51, R79, R84.reuse, 0x2, P1 ;  /* 0x000000544f337211 */ /* 0x080fe200008f16ff */
[C---:B------:R-:W-:Y:S01]  /*2a80*/  IMAD R79, R184.reuse, 0x27, RZ ;  /* 0x00000027b84f7824 */ /* 0x040fe200078e02ff */
[----:B------:R-:W-:Y:S01]  /*2a90*/  ISETP.GE.U32.AND P3, PT, R83, 0x7fffffc0, PT ;  /* 0x7fffffc05300780c */ /* 0x000fe20003f66070 */
[----:B------:R-:W-:Y:S01]  /*2aa0*/  IMAD R83, R184, 0x21, RZ ;  /* 0x00000021b8537824 */ /* 0x000fe200078e02ff */
[----:B------:R-:W-:Y:S02]  /*2ab0*/  LEA.HI.X.SX32 R75, R80, R84, 0x2, P2 ;  /* 0x00000054504b7211 */ /* 0x000fe400010f16ff */
[----:B------:R-:W-:-:S02]  /*2ac0*/  LEA R90, P1, R4, UR6, 0x2 ;  /* 0x00000006045a7c11 */ /* 0x000fc4000f8210ff */
[-C--:B------:R-:W-:Y:S02]  /*2ad0*/  LEA R16, P4, R59, R82.reuse, 0x2 ;  /* 0x000000523b107211 */ /* 0x080fe400078810ff */
[----:B------:R-:W-:Y:S01]  /*2ae0*/  ISETP.GE.U32.AND P2, PT, R85, 0x7fffffbf, PT ;  /* 0x7fffffbf5500780c */ /* 0x000fe20003f46070 */
[----:B------:R-:W-:Y:S01]  /*2af0*/  IMAD R85, R184, 0x23, RZ ;  /* 0x00000023b8557824 */ /* 0x000fe200078e02ff */
[----:B------:R-:W-:Y:S02]  /*2b00*/  LEA R92, P6, R7, UR6, 0x2 ;  /* 0x00000006075c7c11 */ /* 0x000fe4000f8c10ff */
[----:B------:R-:W-:Y:S02]  /*2b10*/  LEA R58, P0, R78, R82, 0x2 ;  /* 0x000000524e3a7211 */ /* 0x000fe400078010ff */
[----:B------:R-:W-:Y:S01]  /*2b20*/  LEA.HI.X.SX32 R91, R4, UR7, 0x2, P1 ;  /* 0x00000007045b7c11 */ /* 0x000fe200088f16ff */
[----:B------:R-:W-:Y:S01]  /*2b30*/  VIADD R4, R6, 0xffffffdd ;  /* 0xffffffdd06047836 */ /* 0x000fe20000000000 */
[----:B------:R-:W-:-:S02]  /*2b40*/  LEA.HI.X.SX32 R17, R59, R84, 0x2, P4 ;  /* 0x000000543b117211 */ /* 0x000fc400020f16ff */
[----:B------:R-:W-:Y:S01]  /*2b50*/  LEA.HI.X.SX32 R93, R7, UR7, 0x2, P6 ;  /* 0x00000007075d7c11 */ /* 0x000fe2000b0f16ff */
[----:B------:R-:W-:Y:S01]  /*2b60*/  IMAD.WIDE R232, R184, 0x4, R90 ;  /* 0x00000004b8e87825 */ /* 0x000fe200078e025a */
[----:B------:R-:W-:Y:S01]  /*2b70*/  LEA.HI.X.SX32 R59, R78, R84, 0x2, P0 ;  /* 0x000000544e3b7211 */ /* 0x000fe200000f16ff */
[----:B------:R-:W-:Y:S01]  /*2b80*/  @!PT LDS RZ, [RZ] ;  /* 0x00000000fffff984 */ /* 0x000fe20000000800 */
[----:B------:R-:W-:Y:S01]  /*2b90*/  @!PT LDS RZ, [RZ] ;  /* 0x00000000fffff984 */ /* 0x000fe20000000800 */
[----:B------:R-:W-:Y:S01]  /*2ba0*/  @!PT LDS RZ, [RZ] ;  /* 0x00000000fffff984 */ /* 0x000fe20000000800 */
[----:B------:R-:W-:Y:S01]  /*2bb0*/  LDGSTS.E [R235], desc[UR16][R90.64], !P3 ;  /* 0x000000005aeb7fae */ /* 0x000fe2000d921850 */
[----:B------:R-:W-:Y:S01]  /*2bc0*/  LEA R52, P4, R13, R82, 0x2 ;  /* 0x000000520d347211 */ /* 0x000fe200078810ff */
[C---:B------:R-:W-:Y:S01]  /*2bd0*/  IMAD.WIDE R218, R184.reuse, 0x4, R92 ;  /* 0x00000004b8da7825 */ /* 0x040fe200078e025c */
[----:B------:R-:W-:Y:S01]  /*2be0*/  ISETP.GE.U32.AND P0, PT, R87, 0x7fffffbe, PT ;  /* 0x7fffffbe5700780c */ /* 0x000fe20003f06070 */
[----:B------:R-:W-:Y:S01]  /*2bf0*/  LDGSTS.E [R235+0x4000], desc[UR16][R92.64], !P3 ;  /* 0x040000005ceb7fae */ /* 0x000fe2000d921850 */
[----:B------:R-:W-:Y:S01]  /*2c00*/  LEA.HI.X.SX32 R53, R13, R84, 0x2, P4 ;  /* 0x000000540d357211 */ /* 0x000fe200020f16ff */
[----:B------:R-:W-:Y:S01]  /*2c10*/  IMAD.SHL.U32 R7, R184, 0x2, RZ ;  /* 0x00000002b8077824 */ /* 0x000fe200078e00ff */
[----:B------:R-:W-:Y:S01]  /*2c20*/  ISETP.GE.U32.AND P6, PT, R4, 0x7fffff9e, PT ;  /* 0x7fffff9e0400780c */ /* 0x000fe20003fc6070 */
[----:B------:R-:W-:Y:S01]  /*2c30*/  LDGSTS.E [R235+0x4], desc[UR16][R232.64], !P2 ;  /* 0x00004000e8eb7fae */ /* 0x000fe2000d121850 */
[----:B------:R-:W-:Y:S01]  /*2c40*/  ISETP.GE.U32.AND P4, PT, R8, 0x7fffffbd, PT ;  /* 0x7fffffbd0800780c */ /* 0x000fe20003f86070 */
[----:B------:R-:W-:Y:S01]  /*2c50*/  IMAD.WIDE R230, R7, 0x4, R90 ;  /* 0x0000000407e67825 */ /* 0x000fe200078e025a */
[C---:B------:R-:W-:Y:S01]  /*2c60*/  IADD3 R4, R6.reuse, -0x5, RZ ;  /* 0xfffffffb06047810 */ /* 0x040fe20007ffe0ff */
[----:B------:R-:W-:Y:S01]  /*2c70*/  LDGSTS.E [R235+0x4004], desc[UR16][R218.64], !P2 ;  /* 0x04004000daeb7fae */ /* 0x000fe2000d121850 */
[----:B------:R-:W-:Y:S01]  /*2c80*/  LEA R72, P5, R73, R82, 0x2 ;  /* 0x0000005249487211 */ /* 0x000fe200078a10ff */
[----:B------:R-:W-:Y:S01]  /*2c90*/  IMAD.WIDE R228, R7, 0x4, R92 ;  /* 0x0000000407e47825 */ /* 0x000fe200078e025c */
[----:B------:R-:W-:Y:S01]  /*2ca0*/  IADD3 R8, R6, -0x22, RZ ;  /* 0xffffffde06087810 */ /* 0x000fe20007ffe0ff */
[----:B------:R-:W-:Y:S01]  /*2cb0*/  LDGSTS.E [R235+0x8], desc[UR16][R230.64], !P0 ;  /* 0x00008000e6eb7fae */ /* 0x000fe2000c121850 */
[----:B------:R-:W-:Y:S01]  /*2cc0*/  ISETP.GE.U32.AND P2, PT, R4, 0x7fffffbc, PT ;  /* 0x7fffffbc0400780c */ /* 0x000fe20003f46070 */
[----:B------:R-:W-:Y:S01]  /*2cd0*/  IMAD R7, R184, 0x3, RZ ;  /* 0x00000003b8077824 */ /* 0x000fe200078e02ff */
[----:B------:R-:W-:Y:S01]  /*2ce0*/  LEA.HI.X.SX32 R73, R73, R84, 0x2, P5 ;  /* 0x0000005449497211 */ /* 0x000fe200028f16ff */
[----:B------:R-:W-:Y:S01]  /*2cf0*/  VIADD R4, R6, 0xfffffffa ;  /* 0xfffffffa06047836 */ /* 0x000fe20000000000 */
[----:B------:R-:W-:Y:S01]  /*2d00*/  ISETP.GE.U32.AND P5, PT, R9, 0x7fffffa0, PT ;  /* 0x7fffffa00900780c */ /* 0x000fe20003fa6070 */
[C---:B------:R-:W-:Y:S01]  /*2d10*/  IMAD.WIDE R226, R7.reuse, 0x4, R90 ;  /* 0x0000000407e27825 */ /* 0x040fe200078e025a */
[----:B------:R-:W-:Y:S01]  /*2d20*/  ISETP.GE.U32.AND P1, PT, R8, 0x7fffff9f, PT ;  /* 0x7fffff9f0800780c */ /* 0x000fe20003f26070 */
[----:B------:R-:W-:Y:S01]  /*2d30*/  LDGSTS.E [R235+0x4008], desc[UR16][R228.64], !P0 ;  /* 0x04008000e4eb7fae */ /* 0x000fe2000c121850 */
[----:B------:R-:W-:Y:S01]  /*2d40*/  ISETP.GE.U32.AND P0, PT, R4, 0x7fffffbb, PT ;  /* 0x7fffffbb0400780c */ /* 0x000fe20003f06070 */
[----:B------:R-:W-:Y:S01]  /*2d50*/  IMAD.WIDE R222, R7, 0x4, R92 ;  /* 0x0000000407de7825 */ /* 0x000fe200078e025c */
[----:B------:R-:W-:Y:S01]  /*2d60*/  IADD3 R4, R6, -0x7, RZ ;  /* 0xfffffff906047810 */ /* 0x000fe20007ffe0ff */
[----:B------:R-:W-:Y:S01]  /*2d70*/  LDGSTS.E [R235+0xc], desc[UR16][R226.64], !P4 ;  /* 0x0000c000e2eb7fae */ /* 0x000fe2000e121850 */
[----:B-1----:R-:W-:Y:S01]  /*2d80*/  LOP3.LUT R0, R2, 0x20, RZ, 0x3c, !PT ;  /* 0x0000002002007812 */ /* 0x002fe200078e3cff */
[----:B------:R-:W-:-:S02]  /*2d90*/  VIADD R8, R6, 0xffffffdc ;  /* 0xffffffdc06087836 */ /* 0x000fc40000000000 */
[C---:B------:R-:W-:Y:S01]  /*2da0*/  IMAD.WIDE R94, R97.reuse, 0x4, R90 ;  /* 0x00000004615e7825 */ /* 0x040fe200078e025a */
[----:B------:R-:W-:Y:S01]  /*2db0*/  LDGSTS.E [R235+0x400c], desc[UR16][R222.64], !P4 ;  /* 0x0400c000deeb7fae */ /* 0x000fe2000e121850 */
[----:B------:R-:W-:Y:S02]  /*2dc0*/  ISETP.GE.U32.AND P4, PT, R4, 0x7fffffba, PT ;  /* 0x7fffffba0400780c */ /* 0x000fe40003f86070 */
[----:B------:R-:W-:Y:S01]  /*2dd0*/  IMAD.WIDE R96, R97, 0x4, R92 ;  /* 0x0000000461607825 */ /* 0x000fe200078e025c */
[----:B------:R-:W-:Y:S01]  /*2de0*/  ISETP.GE.U32.AND P3, PT, R8, 0x7fffff9d, PT ;  /* 0x7fffff9d0800780c */ /* 0x000fe20003f66070 */
[----:B------:R-:W-:Y:S01]  /*2df0*/  LDGSTS.E [R235+0x8000], desc[UR16][R94.64], !P5 ;  /* 0x080000005eeb7fae */ /* 0x000fe2000e921850 */
[----:B------:R-:W-:Y:S01]  /*2e00*/  IADD3 R234, R0, UR8, RZ ;  /* 0x0000000800ea7c10 */ /* 0x000fe2000fffe0ff */
[----:B------:R-:W-:Y:S02]  /*2e10*/  VIADD R4, R6, 0xfffffff8 ;  /* 0xfffffff806047836 */ /* 0x000fe40000000000 */
[C---:B------:R-:W-:Y:S01]  /*2e20*/  IMAD.WIDE R80, R83.reuse, 0x4, R90 ;  /* 0x0000000453507825 */ /* 0x040fe200078e025a */
[----:B------:R-:W-:Y:S02]  /*2e30*/  LDGSTS.E [R235+0xc000], desc[UR16][R96.64], !P5 ;  /* 0x0c00000060eb7fae */ /* 0x000fe4000e921850 */
[----:B------:R-:W-:Y:S01]  /*2e40*/  ISETP.GE.U32.AND P5, PT, R4, 0x7fffffb9, PT ;  /* 0x7fffffb90400780c */ /* 0x000fe20003fa6070 */
[----:B------:R-:W-:Y:S01]  /*2e50*/  IMAD.WIDE R82, R83, 0x4, R92 ;  /* 0x0000000453527825 */ /* 0x000fe200078e025c */
[----:B------:R-:W-:Y:S03]  /*2e60*/  LDGSTS.E [R235+0x8004], desc[UR16][R80.64], !P1 ;  /* 0x0800400050eb7fae */ /* 0x000fe6000c921850 */
[C---:B------:R-:W-:Y:S01]  /*2e70*/  IMAD.WIDE R86, R89.reuse, 0x4, R90 ;  /* 0x0000000459567825 */ /* 0x040fe200078e025a */
[----:B------:R-:W-:Y:S03]  /*2e80*/  LDGSTS.E [R235+0xc004], desc[UR16][R82.64], !P1 ;  /* 0x0c00400052eb7fae */ /* 0x000fe6000c921850 */
[----:B------:R-:W-:Y:S01]  /*2e90*/  IMAD.WIDE R88, R89, 0x4, R92 ;  /* 0x0000000459587825 */ /* 0x000fe200078e025c */
[----:B------:R-:W-:Y:S03]  /*2ea0*/  LDGSTS.E [R235+0x8008], desc[UR16][R86.64], !P6 ;  /* 0x0800800056eb7fae */ /* 0x000fe6000f121850 */
[C---:B------:R-:W-:Y:S01]  /*2eb0*/  VIADD R7, R6.reuse, 0xffffffda ;  /* 0xffffffda06077836 */ /* 0x040fe20000000000 */
[----:B------:R-:W-:Y:S01]  /*2ec0*/  LDGSTS.E [R235+0xc008], desc[UR16][R88.64], !P6 ;  /* 0x0c00800058eb7fae */ /* 0x000fe2000f121850 */
[----:B------:R-:W-:-:S02]  /*2ed0*/  VIADD R4, R6, 0xffffffdb ;  /* 0xffffffdb06047836 */ /* 0x000fc40000000000 */
[----:B------:R-:W-:Y:S01]  /*2ee0*/  IMAD.WIDE R102, R85, 0x4, R90 ;  /* 0x0000000455667825 */ /* 0x000fe200078e025a */
[----:B------:R-:W-:Y:S02]  /*2ef0*/  ISETP.GE.U32.AND P6, PT, R7, 0x7fffff9b, PT ;  /* 0x7fffff9b0700780c */ /* 0x000fe40003fc6070 */
[----:B------:R-:W-:Y:S01]  /*2f00*/  SHF.L.U32 R7, R184, 0x2, RZ ;  /* 0x00000002b8077819 */ /* 0x000fe200000006ff */
[----:B------:R-:W-:Y:S01]  /*2f10*/  IMAD.WIDE R84, R85, 0x4, R92 ;  /* 0x0000000455547825 */ /* 0x000fe200078e025c */
[----:B------:R-:W-:Y:S01]  /*2f20*/  ISETP.GE.U32.AND P1, PT, R4, 0x7fffff9c, PT ;  /* 0x7fffff9c0400780c */ /* 0x000fe20003f26070 */
[----:B------:R-:W-:Y:S02]  /*2f30*/  LDGSTS.E [R235+0x800c], desc[UR16][R102.64], !P3 ;  /* 0x0800c00066eb7fae */ /* 0x000fe4000d921850 */
[----:B------:R-:W-:Y:S02]  /*2f40*/  VIADD R4, R6, 0xffffffd9 ;  /* 0xffffffd906047836 */ /* 0x000fe40000000000 */
[C---:B------:R-:W-:Y:S01]  /*2f50*/  IMAD.WIDE R10, R7.reuse, 0x4, R90 ;  /* 0x00000004070a7825 */ /* 0x040fe200078e025a */
[----:B------:R-:W-:Y:S02]  /*2f60*/  LDGSTS.E [R235+0xc00c], desc[UR16][R84.64], !P3 ;  /* 0x0c00c00054eb7fae */ /* 0x000fe4000d921850 */
[----:B------:R-:W-:Y:S01]  /*2f70*/  ISETP.GE.U32.AND P3, PT, R4, 0x7fffff9a, PT ;  /* 0x7fffff9a0400780c */ /* 0x000fe20003f66070 */
[----:B------:R-:W-:Y:S01]  /*2f80*/  IMAD.WIDE R8, R7, 0x4, R92 ;  /* 0x0000000407087825 */ /* 0x000fe200078e025c */
[----:B------:R-:W-:Y:S03]  /*2f90*/  STL.64 [R1+0x70], R10 ;  /* 0x0000700a01007387 */ /* 0x000fe60000100a00 */
[----:B------:R-:W-:Y:S01]  /*2fa0*/  IMAD R7, R184, 0x5, RZ ;  /* 0x00000005b8077824 */ /* 0x000fe200078e02ff */
[----:B------:R-:W-:Y:S01]  /*2fb0*/  LDGSTS.E [R248], desc[UR16][R10.64], !P2 ;  /* 0x000000000af87fae */ /* 0x000fe2000d121850 */
[----:B------:R-:W-:-:S02]  /*2fc0*/  VIADD R4, R6, 0xffffffd8 ;  /* 0xffffffd806047836 */ /* 0x000fc40000000000 */
[C---:B------:R-:W-:Y:S01]  /*2fd0*/  IMAD.WIDE R154, R7.reuse, 0x4, R90 ;  /* 0x00000004079a7825 */ /* 0x040fe200078e025a */
[----:B------:R1:W-:Y:S03]  /*2fe0*/  STL.64 [R1+0x68], R8 ;  /* 0x0000680801007387 */ /* 0x0003e60000100a00 */
[----:B------:R-:W-:Y:S01]  /*2ff0*/  IMAD.WIDE R152, R7, 0x4, R92 ;  /* 0x0000000407987825 */ /* 0x000fe200078e025c */
[----:B------:R1:W-:Y:S01]  /*3000*/  LDGSTS.E [R248+0x4000], desc[UR16][R8.64], !P2 ;  /* 0x0400000008f87fae */ /* 0x0003e2000d121850 */
[----:B------:R-:W-:Y:S02]  /*3010*/  ISETP.GE.U32.AND P2, PT, R4, 0x7fffff99, PT ;  /* 0x7fffff990400780c */ /* 0x000fe40003f46070 */
[----:B------:R-:W-:Y:S01]  /*3020*/  IADD3 R4, R6, -0x9, RZ ;  /* 0xfffffff706047810 */ /* 0x000fe20007ffe0ff */
[----:B------:R-:W-:Y:S01]  /*3030*/  LDGSTS.E [R248+0x4], desc[UR16][R154.64], !P0 ;  /* 0x000040009af87fae */ /* 0x000fe2000c121850 */
[----:B------:R-:W-:-:S02]  /*3040*/  IMAD R7, R184, 0x7, RZ ;  /* 0x00000007b8077824 */ /* 0x000fc400078e02ff */
[C---:B------:R-:W-:Y:S01]  /*3050*/  IMAD.WIDE R108, R111.reuse, 0x4, R90 ;  /* 0x000000046f6c7825 */ /* 0x040fe200078e025a */
[----:B------:R-:W-:Y:S01]  /*3060*/  LDGSTS.E [R248+0x4004], desc[UR16][R152.64], !P0 ;  /* 0x0400400098f87fae */ /* 0x000fe2000c121850 */
[----:B------:R-:W-:Y:S02]  /*3070*/  ISETP.GE.U32.AND P0, PT, R4, 0x7fffffb8, PT ;  /* 0x7fffffb80400780c */ /* 0x000fe40003f06070 */
[----:B------:R-:W-:Y:S01]  /*3080*/  VIADD R4, R6, 0xfffffff6 ;  /* 0xfffffff606047836 */ /* 0x000fe20000000000 */
[----:B------:R-:W-:Y:S01]  /*3090*/  STL.64 [R1+0x60], R154 ;  /* 0x0000609a01007387 */ /* 0x000fe20000100a00 */
[----:B-1----:R-:W-:Y:S02]  /*30a0*/  IMAD R9, R184, 0x6, RZ ;  /* 0x00000006b8097824 */ /* 0x002fe400078e02ff */
[----:B------:R-:W-:Y:S01]  /*30b0*/  IMAD.WIDE R110, R111, 0x4, R92 ;  /* 0x000000046f6e7825 */ /* 0x000fe200078e025c */
[----:B------:R-:W-:Y:S03]  /*30c0*/  STL.64 [R1+0x58], R152 ;  /* 0x0000589801007387 */ /* 0x000fe60000100a00 */
[----:B------:R-:W-:-:S04]  /*30d0*/  IMAD.WIDE R12, R9, 0x4, R90 ;  /* 0x00000004090c7825 */ /* 0x000fc800078e025a */
[--C-:B------:R-:W-:Y:S01]  /*30e0*/  IMAD.WIDE R10, R9, 0x4, R92.reuse ;  /* 0x00000004090a7825 */ /* 0x100fe200078e025c */
[----:B------:R-:W-:Y:S03]  /*30f0*/  STL.64 [R1+0x50], R12 ;  /* 0x0000500c01007387 */ /* 0x000fe60000100a00 */
[----:B------:R-:W-:Y:S01]  /*3100*/  IMAD.WIDE R8, R7, 0x4, R92 ;  /* 0x0000000407087825 */ /* 0x000fe200078e025c */
[----:B------:R-:W-:Y:S03]  /*3110*/  LDGSTS.E [R248+0x8], desc[UR16][R12.64], !P4 ;  /* 0x000080000cf87fae */ /* 0x000fe6000e121850 */
[C---:B------:R-:W-:Y:S01]  /*3120*/  IMAD.WIDE R98, R101.reuse, 0x4, R90 ;  /* 0x0000000465627825 */ /* 0x040fe200078e025a */
[----:B------:R1:W-:Y:S03]  /*3130*/  STL.64 [R1+0x48], R10 ;  /* 0x0000480a01007387 */ /* 0x0003e60000100a00 */
[----:B------:R-:W-:Y:S01]  /*3140*/  IMAD.WIDE R100, R101, 0x4, R92 ;  /* 0x0000000465647825 */ /* 0x000fe200078e025c */
[----:B------:R1:W-:Y:S01]  /*3150*/  LDGSTS.E [R248+0x4008], desc[UR16][R10.64], !P4 ;  /* 0x040080000af87fae */ /* 0x0003e2000e121850 */
[----:B------:R-:W-:-:S02]  /*3160*/  ISETP.GE.U32.AND P4, PT, R4, 0x7fffffb7, PT ;  /* 0x7fffffb70400780c */ /* 0x000fc40003f86070 */
[----:B------:R-:W-:Y:S02]  /*3170*/  VIADD R4, R6, 0xfffffff5 ;  /* 0xfffffff506047836 */ /* 0x000fe40000000000 */
[----:B------:R-:W-:-:S04]  /*3180*/  IMAD.WIDE R104, R107, 0x4, R90 ;  /* 0x000000046b687825 */ /* 0x000fc800078e025a */
[----:B------:R-:W-:-:S04]  /*3190*/  IMAD.WIDE R106, R107, 0x4, R92 ;  /* 0x000000046b6a7825 */ /* 0x000fc800078e025c */
[----:B-1----:R-:W-:-:S04]  /*31a0*/  IMAD.WIDE R10, R7, 0x4, R90 ;  /* 0x00000004070a7825 */ /* 0x002fc800078e025a */
[----:B------:R-:W-:Y:S01]  /*31b0*/  VIADD R7, R6, 0xffffffd6 ;  /* 0xffffffd606077836 */ /* 0x000fe20000000000 */
[----:B------:R1:W-:Y:S01]  /*31c0*/  LDGSTS.E [R248+0xc], desc[UR16][R10.64], !P5 ;  /* 0x0000c0000af87fae */ /* 0x0003e2000e921850 */
[----:B------:R-:W-:-:S03]  /*31d0*/  IMAD.WIDE R112, R79, 0x4, R90 ;  /* 0x000000044f707825 */ /* 0x000fc600078e025a */
[----:B------:R2:W-:Y:S01]  /*31e0*/  LDGSTS.E [R248+0x400c], desc[UR16][R8.64], !P5 ;  /* 0x0400c00008f87fae */ /* 0x0005e2000e921850 */
[----:B------:R-:W-:Y:S01]  /*31f0*/  ISETP.GE.U32.AND P5, PT, R4, 0x7fffffb6, PT ;  /* 0x7fffffb60400780c */ /* 0x000fe20003fa6070 */
[----:B------:R-:W-:Y:S02]  /*3200*/  VIADD R4, R6, 0xfffffff4 ;  /* 0xfffffff406047836 */ /* 0x000fe40000000000 */
[----:B------:R-:W-:Y:S01]  /*3210*/  LDGSTS.E [R248+0x8000], desc[UR16][R108.64], !P1 ;  /* 0x080000006cf87fae */ /* 0x000fe2000c921850 */
[----:B------:R-:W-:-:S03]  /*3220*/  IMAD.WIDE R78, R79, 0x4, R92 ;  /* 0x000000044f4e7825 */ /* 0x000fc600078e025c */
[----:B------:R-:W-:Y:S01]  /*3230*/  LDGSTS.E [R248+0xc000], desc[UR16][R110.64], !P1 ;  /* 0x0c0000006ef87fae */ /* 0x000fe2000c921850 */
[----:B------:R-:W-:Y:S01]  /*3240*/  ISETP.GE.U32.AND P1, PT, R4, 0x7fffffb5, PT ;  /* 0x7fffffb50400780c */ /* 0x000fe20003f26070 */
[C---:B------:R-:W-:Y:S01]  /*3250*/  IMAD.WIDE R188, R251.reuse, 0x4, R90 ;  /* 0x00000004fbbc7825 */ /* 0x040fe200078e025a */
[----:B------:R-:W-:Y:S01]  /*3260*/  IADD3 R4, R6, -0x29, RZ ;  /* 0xffffffd706047810 */ /* 0x000fe20007ffe0ff */
[----:B------:R-:W-:Y:S02]  /*3270*/  LDGSTS.E [R248+0x8004], desc[UR16][R98.64], !P6 ;  /* 0x0800400062f87fae */ /* 0x000fe4000f121850 */
[----:B------:R-:W-:Y:S02]  /*3280*/  IMAD.WIDE R250, R251, 0x4, R92 ;  /* 0x00000004fbfa7825 */ /* 0x000fe400078e025c */
[----:B------:R-:W-:Y:S01]  /*3290*/  LDGSTS.E [R248+0xc004], desc[UR16][R100.64], !P6 ;  /* 0x0c00400064f87fae */ /* 0x000fe2000f121850 */
[----:B------:R-:W-:Y:S01]  /*32a0*/  ISETP.GE.U32.AND P6, PT, R4, 0x7fffff98, PT ;  /* 0x7fffff980400780c */ /* 0x000fe20003fc6070 */
[----:B------:R-:W-:-:S02]  /*32b0*/  VIADD R4, R6, 0xffffffd5 ;  /* 0xffffffd506047836 */ /* 0x000fc40000000000 */
[----:B------:R-:W-:Y:S01]  /*32c0*/  LDGSTS.E [R248+0x8008], desc[UR16][R104.64], !P3 ;  /* 0x0800800068f87fae */ /* 0x000fe2000d921850 */
[----:B------:R-:W-:-:S03]  /*32d0*/  IMAD.WIDE R114, R117, 0x4, R90 ;  /* 0x0000000475727825 */ /* 0x000fc600078e025a */
[----:B------:R-:W-:Y:S01]  /*32e0*/  LDGSTS.E [R248+0xc008], desc[UR16][R106.64], !P3 ;  /* 0x0c0080006af87fae */ /* 0x000fe2000d921850 */
[----:B------:R-:W-:Y:S01]  /*32f0*/  ISETP.GE.U32.AND P3, PT, R7, 0x7fffff97, PT ;  /* 0x7fffff970700780c */ /* 0x000fe20003f66070 */
[----:B------:R-:W-:Y:S02]  /*3300*/  IMAD.SHL.U32 R7, R184, 0x8, RZ ;  /* 0x00000008b8077824 */ /* 0x000fe400078e00ff */
[----:B------:R1:W-:Y:S01]  /*3310*/  STL.64 [R1+0x40], R10 ;  /* 0x0000400a01007387 */ /* 0x0003e20000100a00 */
[----:B------:R-:W-:-:S03]  /*3320*/  IMAD.WIDE R116, R117, 0x4, R92 ;  /* 0x0000000475747825 */ /* 0x000fc600078e025c */
[----:B------:R-:W-:Y:S01]  /*3330*/  LDGSTS.E [R248+0x800c], desc[UR16][R112.64], !P2 ;  /* 0x0800c00070f87fae */ /* 0x000fe2000d121850 */
[----:B------:R-:W-:-:S03]  /*3340*/  IMAD.WIDE R118, R121, 0x4, R90 ;  /* 0x0000000479767825 */ /* 0x000fc600078e025a */
[----:B------:R2:W-:Y:S01]  /*3350*/  STL.64 [R1+0x38], R8 ;  /* 0x0000380801007387 */ /* 0x0005e20000100a00 */
[----:B------:R-:W-:-:S03]  /*3360*/  IMAD.WIDE R120, R121, 0x4, R92 ;  /* 0x0000000479787825 */ /* 0x000fc600078e025c */
[----:B------:R-:W-:Y:S01]  /*3370*/  LDGSTS.E [R248+0xc00c], desc[UR16][R78.64], !P2 ;  /* 0x0c00c0004ef87fae */ /* 0x000fe2000d121850 */
[--C-:B-1----:R-:W-:Y:S01]  /*3380*/  IMAD.WIDE R10, R7, 0x4, R90.reuse ;  /* 0x00000004070a7825 */ /* 0x102fe200078e025a */
[----:B------:R-:W-:Y:S02]  /*3390*/  ISETP.GE.U32.AND P2, PT, R4, 0x7fffff96, PT ;  /* 0x7fffff960400780c */ /* 0x000fe40003f46070 */
[----:B------:R1:W-:Y:S01]  /*33a0*/  STL [R1+0x41c], R0 ;  /* 0x00041c0001007387 */ /* 0x0003e20000100800 */
[----:B------:R-:W-:Y:S02]  /*33b0*/  VIADD R4, R6, 0xffffffd4 ;  /* 0xffffffd406047836 */ /* 0x000fe40000000000 */
[----:B------:R-:W-:Y:S01]  /*33c0*/  IMAD.WIDE R122, R125, 0x4, R90 ;  /* 0x000000047d7a7825 */ /* 0x000fe200078e025a */
[----:B------:R-:W-:Y:S03]  /*33d0*/  LDGSTS.E [R234], desc[UR16][R10.64], !P0 ;  /* 0x000000000aea7fae */ /* 0x000fe6000c121850 */
[----:B--2---:R-:W-:Y:S01]  /*33e0*/  IMAD.WIDE R8, R7, 0x4, R92 ;  /* 0x0000000407087825 */ /* 0x004fe200078e025c */
[----:B------:R-:W-:Y:S01]  /*33f0*/  STL.64 [R1+0x30], R10 ;  /* 0x0000300a01007387 */ /* 0x000fe20000100a00 */
[----:B-1----:R-:W-:-:S02]  /*3400*/  LOP3.LUT R0, R2, 0x30, RZ, 0x3c, !PT ;  /* 0x0000003002007812 */ /* 0x002fc400078e3cff */
[----:B------:R-:W-:Y:S01]  /*3410*/  IMAD R7, R184, 0x9, RZ ;  /* 0x00000009b8077824 */ /* 0x000fe200078e02ff */
[----:B------:R1:W-:Y:S01]  /*3420*/  LDGSTS.E [R234+0x4000], desc[UR16][R8.64], !P0 ;  /* 0x0400000008ea7fae */ /* 0x0003e2000c121850 */
[----:B------:R-:W-:Y:S01]  /*3430*/  ISETP.GE.U32.AND P0, PT, R4, 0x7fffff95, PT ;  /* 0x7fffff950400780c */ /* 0x000fe20003f06070 */
[----:B------:R-:W-:Y:S02]  /*3440*/  VIADD R4, R6, 0xfffffff3 ;  /* 0xfffffff306047836 */ /* 0x000fe40000000000 */
[C---:B------:R-:W-:Y:S01]  /*3450*/  IMAD.WIDE R154, R7.reuse, 0x4, R90 ;  /* 0x00000004079a7825 */ /* 0x040fe200078e025a */
[----:B------:R1:W-:Y:S03]  /*3460*/  STL.64 [R1+0x28], R8 ;  /* 0x0000280801007387 */ /* 0x0003e60000100a00 */
[--C-:B------:R-:W-:Y:S01]  /*3470*/  IMAD.WIDE R152, R7, 0x4, R92.reuse ;  /* 0x0000000407987825 */ /* 0x100fe200078e025c */
[----:B------:R-:W-:Y:S03]  /*3480*/  LDGSTS.E [R234+0x4], desc[UR16][R154.64], !P4 ;  /* 0x000040009aea7fae */ /* 0x000fe6000e121850 */
[----:B------:R-:W-:Y:S01]  /*3490*/  IMAD.WIDE R124, R125, 0x4, R92 ;  /* 0x000000047d7c7825 */ /* 0x000fe200078e025c */
[----:B------:R-:W-:Y:S01]  /*34a0*/  LDGSTS.E [R234+0x4004], desc[UR16][R152.64], !P4 ;  /* 0x0400400098ea7fae */ /* 0x000fe2000e121850 */
[----:B------:R-:W-:-:S02]  /*34b0*/  ISETP.GE.U32.AND P4, PT, R4, 0x7fffffb4, PT ;  /* 0x7fffffb40400780c */ /* 0x000fc40003f86070 */
[----:B------:R-:W-:Y:S01]  /*34c0*/  VIADD R4, R6, 0xfffffff2 ;  /* 0xfffffff206047836 */ /* 0x000fe20000000000 */
[----:B------:R-:W-:Y:S01]  /*34d0*/  STL.64 [R1+0x20], R154 ;  /* 0x0000209a01007387 */ /* 0x000fe20000100a00 */
[----:B-1----:R-:W-:Y:S02]  /*34e0*/  IMAD R9, R184, 0xa, RZ ;  /* 0x0000000ab8097824 */ /* 0x002fe400078e02ff */
[--C-:B------:R-:W-:Y:S01]  /*34f0*/  IMAD.WIDE R126, R129, 0x4, R90.reuse ;  /* 0x00000004817e7825 */ /* 0x100fe200078e025a */
[----:B------:R-:W-:Y:S03]  /*3500*/  STL.64 [R1+0x18], R152 ;  /* 0x0000189801007387 */ /* 0x000fe60000100a00 */
[----:B------:R-:W-:-:S04]  /*3510*/  IMAD.WIDE R12, R9, 0x4, R90 ;  /* 0x00000004090c7825 */ /* 0x000fc800078e025a */
[--C-:B------:R-:W-:Y:S01]  /*3520*/  IMAD.WIDE R10, R9, 0x4, R92.reuse ;  /* 0x00000004090a7825 */ /* 0x100fe200078e025c */
[----:B------:R-:W-:Y:S03]  /*3530*/  LDGSTS.E [R234+0x8], desc[UR16][R12.64], !P5 ;  /* 0x000080000cea7fae */ /* 0x000fe6000e921850 */
[----:B------:R-:W-:Y:S01]  /*3540*/  IMAD.WIDE R128, R129, 0x4, R92 ;  /* 0x0000000481807825 */ /* 0x000fe200078e025c */
[----:B------:R1:W-:Y:S01]  /*3550*/  LDGSTS.E [R234+0x4008], desc[UR16][R10.64], !P5 ;  /* 0x040080000aea7fae */ /* 0x0003e2000e921850 */
[----:B------:R-:W-:Y:S02]  /*3560*/  ISETP.GE.U32.AND P5, PT, R4, 0x7fffffb3, PT ;  /* 0x7fffffb30400780c */ /* 0x000fe40003fa6070 */
[----:B------:R-:W-:Y:S01]  /*3570*/  IADD3 R4, R6, -0xf, RZ ;  /* 0xfffffff106047810 */ /* 0x000fe20007ffe0ff */
[----:B------:R2:W-:Y:S01]  /*3580*/  LDGSTS.E [R234+0xc], desc[UR16][R188.64], !P1 ;  /* 0x0000c000bcea7fae */ /* 0x0005e2000c921850 */
[----:B------:R-:W-:-:S03]  /*3590*/  IMAD.WIDE R246, R245, 0x4, R90 ;  /* 0x00000004f5f67825 */ /* 0x000fc600078e025a */
[----:B------:R-:W-:Y:S01]  /*35a0*/  LDGSTS.E [R234+0x400c], desc[UR16][R250.64], !P1 ;  /* 0x0400c000faea7fae */ /* 0x000fe2000c921850 */
[----:B------:R-:W-:Y:S01]  /*35b0*/  ISETP.GE.U32.AND P1, PT, R4, 0x7fffffb2, PT ;  /* 0x7fffffb20400780c */ /* 0x000fe20003f26070 */
[----:B------:R-:W-:Y:S02]  /*35c0*/  VIADD R4, R6, 0xfffffff0 ;  /* 0xfffffff006047836 */ /* 0x000fe40000000000 */
[----:B------:R-:W-:Y:S01]  /*35d0*/  LDGSTS.E [R234+0x8000], desc[UR16][R114.64], !P6 ;  /* 0x0800000072ea7fae */ /* 0x000fe2000f121850 */
        /* <DEDUP_REMOVED lines=8> */
[----:B------:R-:W-:Y:S01]  /*3660*/  IMAD.WIDE R240, R241, 0x4, R92 ;  /* 0x00000004f1f07825 */ /* 0x000fe200078e025c */
[----:B------:R-:W-:Y:S01]  /*3670*/  IADD3 R4, R6, -0x2f, RZ ;  /* 0xffffffd106047810 */ /* 0x000fe20007ffe0ff */
[----:B------:R-:W-:Y:S02]  /*3680*/  LDGSTS.E [R234+0x8008], desc[UR16][R122.64], !P2 ;  /* 0x080080007aea7fae */ /* 0x000fe4000d121850 */
[C---:B------:R-:W-:Y:S02]  /*3690*/  IMAD.WIDE R238, R237.reuse, 0x4, R90 ;  /* 0x00000004edee7825 */ /* 0x040fe400078e025a */
[----:B------:R-:W-:Y:S02]  /*36a0*/  STL.64 [R1+0x10], R12 ;  /* 0x0000100c01007387 */ /* 0x000fe40000100a00 */
[----:B------:R-:W-:-:S02]  /*36b0*/  IMAD.WIDE R236, R237, 0x4, R92 ;  /* 0x00000004edec7825 */ /* 0x000fc400078e025c */
[----:B------:R-:W-:Y:S02]  /*36c0*/  LDGSTS.E [R234+0xc008], desc[UR16][R124.64], !P2 ;  /* 0x0c0080007cea7fae */ /* 0x000fe4000d121850 */
[C---:B------:R-:W-:Y:S02]  /*36d0*/  VIADD R7, R6.reuse, 0xffffffd2 ;  /* 0xffffffd206077836 */ /* 0x040fe40000000000 */
[----:B------:R1:W-:Y:S01]  /*36e0*/  STL.64 [R1+0x8], R10 ;  /* 0x0000080a01007387 */ /* 0x0003e20000100a00 */
[----:B------:R-:W-:Y:S02]  /*36f0*/  IMAD.WIDE R130, R133, 0x4, R90 ;  /* 0x0000000485827825 */ /* 0x000fe400078e025a */
[----:B------:R-:W-:Y:S01]  /*3700*/  ISETP.GE.U32.AND P2, PT, R7, 0x7fffff93, PT ;  /* 0x7fffff930700780c */ /* 0x000fe20003f46070 */
[----:B------:R-:W-:Y:S01]  /*3710*/  LDGSTS.E [R234+0x800c], desc[UR16][R126.64], !P0 ;  /* 0x0800c0007eea7fae */ /* 0x000fe2000c121850 */
[----:B------:R-:W-:Y:S01]  /*3720*/  IMAD.WIDE R132, R133, 0x4, R92 ;  /* 0x0000000485847825 */ /* 0x000fe200078e025c */
[----:B------:R-:W-:-:S02]  /*3730*/  IADD3 R7, R6, -0x32, RZ ;  /* 0xffffffce06077810 */ /* 0x000fc40007ffe0ff */
[----:B------:R-:W-:Y:S01]  /*3740*/  LDGSTS.E [R234+0xc00c], desc[UR16][R128.64], !P0 ;  /* 0x0c00c00080ea7fae */ /* 0x000fe2000c121850 */
[----:B------:R-:W-:Y:S01]  /*3750*/  ISETP.GE.U32.AND P0, PT, R4, 0x7fffff92, PT ;  /* 0x7fffff920400780c */ /* 0x000fe20003f06070 */
[----:B------:R-:W-:Y:S02]  /*3760*/  VIADD R4, R6, 0xffffffd0 ;  /* 0xffffffd006047836 */ /* 0x000fe40000000000 */
[----:B-1----:R-:W-:Y:S01]  /*3770*/  VIADD R10, R0, UR8 ;  /* 0x00000008000a7c36 */ /* 0x002fe20008000000 */
[----:B------:R2:W-:Y:S01]  /*3780*/  STL.64 [R1+0x4a8], R188 ;  /* 0x0004a8bc01007387 */ /* 0x0005e20000100a00 */
[----:B------:R-:W-:-:S03]  /*3790*/  IMAD.WIDE R134, R137, 0x4, R90 ;  /* 0x0000000489867825 */ /* 0x000fc600078e025a */
[----:B------:R1:W-:Y:S01]  /*37a0*/  LDGSTS.E [R10], desc[UR16][R246.64], !P4 ;  /* 0x00000000f60a7fae */ /* 0x0003e2000e121850 */
[----:B------:R-:W-:-:S03]  /*37b0*/  IMAD.WIDE R136, R137, 0x4, R92 ;  /* 0x0000000489887825 */ /* 0x000fc600078e025c */
[----:B------:R-:W-:Y:S01]  /*37c0*/  LDGSTS.E [R10+0x4000], desc[UR16][R244.64], !P4 ;  /* 0x04000000f40a7fae */ /* 0x000fe2000e121850 */
[----:B------:R-:W-:Y:S01]  /*37d0*/  ISETP.GE.U32.AND P4, PT, R4, 0x7fffff91, PT ;  /* 0x7fffff910400780c */ /* 0x000fe20003f86070 */
[----:B------:R-:W-:Y:S02]  /*37e0*/  VIADD R4, R6, 0xffffffef ;  /* 0xffffffef06047836 */ /* 0x000fe40000000000 */
[----:B------:R3:W-:Y:S01]  /*37f0*/  LDGSTS.E [R10+0x4], desc[UR16][R242.64], !P5 ;  /* 0x00004000f20a7fae */ /* 0x0007e2000e921850 */
[C---:B------:R-:W-:Y:S01]  /*3800*/  IMAD.WIDE R138, R141.reuse, 0x4, R90 ;  /* 0x000000048d8a7825 */ /* 0x040fe200078e025a */
[----:B--2---:R-:W-:Y:S02]  /*3810*/  MOV R188, R230 ;  /* 0x000000e600bc7202 */ /* 0x004fe40000000f00 */
[----:B------:R-:W-:Y:S01]  /*3820*/  LDGSTS.E [R10+0x4004], desc[UR16][R240.64], !P5 ;  /* 0x04004000f00a7fae */ /* 0x000fe2000e921850 */
[----:B------:R-:W-:Y:S01]  /*3830*/  ISETP.GE.U32.AND P5, PT, R4, 0x7fffffb0, PT ;  /* 0x7fffffb00400780c */ /* 0x000fe20003fa6070 */
[----:B------:R-:W-:Y:S01]  /*3840*/  IMAD.WIDE R140, R141, 0x4, R92 ;  /* 0x000000048d8c7825 */ /* 0x000fe200078e025c */
[----:B------:R-:W-:Y:S01]  /*3850*/  IADD3 R4, R6, -0x12, RZ ;  /* 0xffffffee06047810 */ /* 0x000fe20007ffe0ff */
[----:B------:R2:W-:Y:S02]  /*3860*/  LDGSTS.E [R10+0x8], desc[UR16][R238.64], !P1 ;  /* 0x00008000ee0a7fae */ /* 0x0005e4000c921850 */
[----:B------:R-:W-:-:S02]  /*3870*/  IMAD.WIDE R142, R145, 0x4, R90 ;  /* 0x00000004918e7825 */ /* 0x000fc400078e025a */
        /* <DEDUP_REMOVED lines=13> */
[----:B------:R-:W-:Y:S01]  /*3950*/  STL.64 [R1+0x4b0], R250 ;  /* 0x0004b0fa01007387 */ /* 0x000fe20000100a00 */
[----:B------:R-:W-:Y:S02]  /*3960*/  IMAD.SHL.U32 R153, R184, 0x10, RZ ;  /* 0x00000010b8997824 */ /* 0x000fe400078e00ff */
[----:B------:R-:W-:Y:S01]  /*3970*/  IMAD.WIDE R148, R149, 0x4, R92 ;  /* 0x0000000495947825 */ /* 0x000fe200078e025c */
[----:B------:R4:W-:Y:S03]  /*3980*/  STL [R1+0x418], R0 ;  /* 0x0004180001007387 */ /* 0x0009e60000100800 */
[C---:B------:R-:W-:Y:S01]  /*3990*/  IMAD.WIDE R150, R153.reuse, 0x4, R90 ;  /* 0x0000000499967825 */ /* 0x040fe200078e025a */
[----:B------:R-:W-:Y:S03]  /*39a0*/  LDGSTS.E [R10+0x8004], desc[UR16][R138.64], !P2 ;  /* 0x080040008a0a7fae */ /* 0x000fe6000d121850 */
[----:B------:R-:W-:Y:S01]  /*39b0*/  IMAD.WIDE R152, R153, 0x4, R92 ;  /* 0x0000000499987825 */ /* 0x000fe200078e025c */
[----:B------:R-:W-:Y:S01]  /*39c0*/  LDGSTS.E [R10+0xc004], desc[UR16][R140.64], !P2 ;  /* 0x0c0040008c0a7fae */ /* 0x000fe2000d121850 */
[----:B------:R-:W-:-:S02]  /*39d0*/  ISETP.GE.U32.AND P2, PT, R4, 0x7fffff90, PT ;  /* 0x7fffff900400780c */ /* 0x000fc40003f46070 */
[----:B----4-:R-:W-:Y:S01]  /*39e0*/  LOP3.LUT R0, R2, 0x40, RZ, 0x3c, !PT ;  /* 0x0000004002007812 */ /* 0x010fe200078e3cff */
[----:B------:R-:W-:Y:S01]  /*39f0*/  VIADD R4, R6, 0xffffffcd ;  /* 0xffffffcd06047836 */ /* 0x000fe20000000000 */
[----:B------:R-:W-:Y:S01]  /*3a00*/  LDGSTS.E [R10+0x8008], desc[UR16][R142.64], !P0 ;  /* 0x080080008e0a7fae */ /* 0x000fe2000c121850 */
[----:B------:R-:W-:-:S03]  /*3a10*/  IMAD.WIDE R154, R157, 0x4, R90 ;  /* 0x000000049d9a7825 */ /* 0x000fc600078e025a */
[----:B------:R-:W-:Y:S01]  /*3a20*/  LDGSTS.E [R10+0xc008], desc[UR16][R144.64], !P0 ;  /* 0x0c008000900a7fae */ /* 0x000fe2000c121850 */
[----:B------:R-:W-:Y:S01]  /*3a30*/  VIADD R13, R0, UR8 ;  /* 0x00000008000d7c36 */ /* 0x000fe20008000000 */
[----:B------:R-:W-:Y:S01]  /*3a40*/  ISETP.GE.U32.AND P0, PT, R7, 0x7fffff8f, PT ;  /* 0x7fffff8f0700780c */ /* 0x000fe20003f06070 */
[----:B------:R-:W-:Y:S01]  /*3a50*/  IMAD.WIDE R156, R157, 0x4, R92 ;  /* 0x000000049d9c7825 */ /* 0x000fe200078e025c */
[----:B------:R-:W-:Y:S03]  /*3a60*/  LDGSTS.E [R10+0x800c], desc[UR16][R146.64], !P4 ;  /* 0x0800c000920a7fae */ /* 0x000fe6000e121850 */
[C---:B------:R-:W-:Y:S01]  /*3a70*/  IMAD.WIDE R158, R161.reuse, 0x4, R90 ;  /* 0x00000004a19e7825 */ /* 0x040fe200078e025a */
[----:B------:R-:W-:Y:S01]  /*3a80*/  LDGSTS.E [R10+0xc00c], desc[UR16][R148.64], !P4 ;  /* 0x0c00c000940a7fae */ /* 0x000fe2000e121850 */
[----:B------:R-:W-:Y:S02]  /*3a90*/  ISETP.GE.U32.AND P4, PT, R4, 0x7fffff8e, PT ;  /* 0x7fffff8e0400780c */ /* 0x000fe40003f86070 */
[----:B------:R-:W-:Y:S01]  /*3aa0*/  IADD3 R4, R6, -0x34, RZ ;  /* 0xffffffcc06047810 */ /* 0x000fe20007ffe0ff */
[----:B------:R-:W-:Y:S01]  /*3ab0*/  LDGSTS.E [R13], desc[UR16][R150.64], !P5 ;  /* 0x00000000960d7fae */ /* 0x000fe2000e921850 */
[----:B------:R-:W-:-:S03]  /*3ac0*/  IMAD.WIDE R160, R161, 0x4, R92 ;  /* 0x00000004a1a07825 */ /* 0x000fc600078e025c */
[----:B------:R-:W-:Y:S01]  /*3ad0*/  LDGSTS.E [R13+0x4000], desc[UR16][R152.64], !P5 ;  /* 0x04000000980d7fae */ /* 0x000fe2000e921850 */
[----:B------:R-:W-:Y:S01]  /*3ae0*/  ISETP.GE.U32.AND P5, PT, R4, 0x7fffff8d, PT ;  /* 0x7fffff8d0400780c */ /* 0x000fe20003fa6070 */
[----:B------:R-:W-:Y:S02]  /*3af0*/  VIADD R4, R6, 0xffffffeb ;  /* 0xffffffeb06047836 */ /* 0x000fe40000000000 */
[----:B------:R-:W-:Y:S01]  /*3b00*/  LDGSTS.E [R13+0x4], desc[UR16][R154.64], !P1 ;  /* 0x000040009a0d7fae */ /* 0x000fe2000c921850 */
[----:B------:R-:W-:-:S03]  /*3b10*/  IMAD.WIDE R162, R165, 0x4, R90 ;  /* 0x00000004a5a27825 */ /* 0x000fc600078e025a */
[----:B------:R4:W-:Y:S01]  /*3b20*/  LDGSTS.E [R13+0x4004], desc[UR16][R156.64], !P1 ;  /* 0x040040009c0d7fae */ /* 0x0009e2000c921850 */
[----:B------:R-:W-:Y:S01]  /*3b30*/  ISETP.GE.U32.AND P1, PT, R4, 0x7fffffac, PT ;  /* 0x7fffffac0400780c */ /* 0x000fe20003f26070 */
[----:B------:R-:W-:Y:S02]  /*3b40*/  VIADD R4, R6, 0xffffffea ;  /* 0xffffffea06047836 */ /* 0x000fe40000000000 */
[----:B------:R4:W-:Y:S01]  /*3b50*/  LDGSTS.E [R13+0x8], desc[UR16][R158.64], !P6 ;  /* 0x000080009e0d7fae */ /* 0x0009e2000f121850 */
[----:B------:R-:W-:-:S03]  /*3b60*/  IMAD.WIDE R164, R165, 0x4, R92 ;  /* 0x00000004a5a47825 */ /* 0x000fc600078e025c */
[----:B------:R-:W-:Y:S01]  /*3b70*/  LDGSTS.E [R13+0x4008], desc[UR16][R160.64], !P6 ;  /* 0x04008000a00d7fae */ /* 0x000fe2000f121850 */
[----:B------:R-:W-:Y:S01]  /*3b80*/  ISETP.GE.U32.AND P6, PT, R4, 0x7fffffab, PT ;  /* 0x7fffffab0400780c */ /* 0x000fe20003fc6070 */
[----:B------:R-:W-:Y:S02]  /*3b90*/  VIADD R4, R6, 0xffffffe9 ;  /* 0xffffffe906047836 */ /* 0x000fe40000000000 */
[C---:B------:R-:W-:Y:S01]  /*3ba0*/  IMAD.WIDE R166, R169.reuse, 0x4, R90 ;  /* 0x00000004a9a67825 */ /* 0x040fe200078e025a */
[----:B------:R-:W-:Y:S03]  /*3bb0*/  LDGSTS.E [R13+0xc], desc[UR16][R162.64], !P3 ;  /* 0x0000c000a20d7fae */ /* 0x000fe6000d921850 */
[----:B------:R-:W-:Y:S01]  /*3bc0*/  IMAD.WIDE R168, R169, 0x4, R92 ;  /* 0x00000004a9a87825 */ /* 0x000fe200078e025c */
[----:B------:R-:W-:Y:S01]  /*3bd0*/  LDGSTS.E [R13+0x400c], desc[UR16][R164.64], !P3 ;  /* 0x0400c000a40d7fae */ /* 0x000fe2000d921850 */
[----:B------:R-:W-:-:S02]  /*3be0*/  ISETP.GE.U32.AND P3, PT, R4, 0x7fffffaa, PT ;  /* 0x7fffffaa0400780c */ /* 0x000fc40003f66070 */
[----:B------:R-:W-:Y:S01]  /*3bf0*/  IADD3 R4, R6, -0x18, RZ ;  /* 0xffffffe806047810 */ /* 0x000fe20007ffe0ff */
[----:B------:R-:W-:Y:S01]  /*3c00*/  LDGSTS.E [R13+0x8000], desc[UR16][R166.64], !P2 ;  /* 0x08000000a60d7fae */ /* 0x000fe2000d121850 */
[----:B------:R-:W-:-:S03]  /*3c10*/  IMAD.WIDE R170, R173, 0x4, R90 ;  /* 0x00000004adaa7825 */ /* 0x000fc600078e025a */
[----:B------:R-:W-:Y:S01]  /*3c20*/  LDGSTS.E [R13+0xc000], desc[UR16][R168.64], !P2 ;  /* 0x0c000000a80d7fae */ /* 0x000fe2000d121850 */
[----:B------:R-:W-:Y:S01]  /*3c30*/  ISETP.GE.U32.AND P2, PT, R4, 0x7fffffa9, PT ;  /* 0x7fffffa90400780c */ /* 0x000fe20003f46070 */
[----:B------:R-:W-:Y:S02]  /*3c40*/  IMAD.WIDE R172, R173, 0x4, R92 ;  /* 0x00000004adac7825 */ /* 0x000fe400078e025c */
[----:B------:R1:W-:Y:S02]  /*3c50*/  STL.64 [R1+0x498], R246 ;  /* 0x000498f601007387 */ /* 0x0003e40000100a00 */
[----:B------:R-:W-:Y:S02]  /*3c60*/  VIADD R4, R6, 0xffffffcb ;  /* 0xffffffcb06047836 */ /* 0x000fe40000000000 */
[----:B------:R-:W-:Y:S01]  /*3c70*/  STL.64 [R1+0x4a0], R244 ;  /* 0x0004a0f401007387 */ /* 0x000fe20000100a00 */
[----:B------:R-:W-:-:S03]  /*3c80*/  IMAD.WIDE R174, R177, 0x4, R90 ;  /* 0x00000004b1ae7825 */ /* 0x000fc600078e025a */
[----:B------:R3:W-:Y:S01]  /*3c90*/  STL.64 [R1+0x4b8], R242 ;  /* 0x0004b8f201007387 */ /* 0x0007e20000100a00 */
[----:B------:R-:W-:-:S03]  /*3ca0*/  IMAD.WIDE R176, R177, 0x4, R92 ;  /* 0x00000004b1b07825 */ /* 0x000fc600078e025c */
[----:B------:R-:W-:Y:S01]  /*3cb0*/  STL.64 [R1+0x4c0], R240 ;  /* 0x0004c0f001007387 */ /* 0x000fe20000100a00 */
[C---:B------:R-:W-:Y:S01]  /*3cc0*/  IMAD.WIDE R178, R181.reuse, 0x4, R90 ;  /* 0x00000004b5b27825 */ /* 0x040fe200078e025a */
[----:B-1----:R-:W-:Y:S02]  /*3cd0*/  MOV R246, R226 ;  /* 0x000000e200f67202 */ /* 0x002fe40000000f00 */
[----:B------:R2:W-:Y:S01]  /*3ce0*/  STL.64 [R1+0x4c8], R238 ;  /* 0x0004c8ee01007387 */ /* 0x0005e20000100a00 */
[----:B------:R-:W-:-:S03]  /*3cf0*/  IMAD.WIDE R180, R181, 0x4, R92 ;  /* 0x00000004b5b47825 */ /* 0x000fc600078e025c */
[----:B------:R-:W-:Y:S01]  /*3d00*/  LDGSTS.E [R13+0x8004], desc[UR16][R170.64], !P0 ;  /* 0x08004000aa0d7fae */ /* 0x000fe2000c121850 */
[C---:B------:R-:W-:Y:S01]  /*3d10*/  IMAD.WIDE R182, R187.reuse, 0x4, R90 ;  /* 0x00000004bbb67825 */ /* 0x040fe200078e025a */
[----:B---3--:R-:W-:Y:S02]  /*3d20*/  MOV R242, R218 ;  /* 0x000000da00f27202 */ /* 0x008fe40000000f00 */
[----:B------:R-:W-:Y:S01]  /*3d30*/  STL.64 [R1+0x4d0], R236 ;  /* 0x0004d0ec01007387 */ /* 0x000fe20000100a00 */
[----:B------:R-:W-:-:S03]  /*3d40*/  IMAD.WIDE R186, R187, 0x4, R92 ;  /* 0x00000004bbba7825 */ /* 0x000fc600078e025c */
[----:B------:R-:W-:Y:S01]  /*3d50*/  LDGSTS.E [R13+0xc004], desc[UR16][R172.64], !P0 ;  /* 0x0c004000ac0d7fae */ /* 0x000fe2000c121850 */
[----:B------:R-:W-:Y:S01]  /*3d60*/  ISETP.GE.U32.AND P0, PT, R4, 0x7fffff8c, PT ;  /* 0x7fffff8c0400780c */ /* 0x000fe20003f06070 */
[----:B------:R-:W-:Y:S01]  /*3d70*/  VIADD R4, R6, 0xffffffc9 ;  /* 0xffffffc906047836 */ /* 0x000fe20000000000 */
[----:B--2---:R-:W-:Y:S01]  /*3d80*/  MOV R239, R252 ;  /* 0x000000fc00ef7202 */ /* 0x004fe20000000f00 */
[----:B------:R1:W-:Y:S01]  /*3d90*/  STL [R1+0x414], R0 ;  /* 0x0004140001007387 */ /* 0x0003e20000100800 */
[C---:B------:R-:W-:Y:S01]  /*3da0*/  IMAD.WIDE R190, R192.reuse, 0x4, R90 ;  /* 0x00000004c0be7825 */ /* 0x040fe200078e025a */
[----:B------:R-:W2:Y:S02]  /*3db0*/  LDC R252, c[0x0][0x230] ;  /* 0x00008c00fffc7b82 */ /* 0x000ea40000000800 */
[----:B------:R-:W-:Y:S01]  /*3dc0*/  LDGSTS.E [R13+0x8008], desc[UR16][R174.64], !P4 ;  /* 0x08008000ae0d7fae */ /* 0x000fe2000e121850 */
[----:B------:R-:W-:-:S03]  /*3dd0*/  IMAD.WIDE R192, R192, 0x4, R92 ;  /* 0x00000004c0c07825 */ /* 0x000fc600078e025c */
[----:B------:R-:W-:Y:S01]  /*3de0*/  LDGSTS.E [R13+0xc008], desc[UR16][R176.64], !P4 ;  /* 0x0c008000b00d7fae */ /* 0x000fe2000e121850 */
[----:B------:R-:W-:Y:S01]  /*3df0*/  IMAD.WIDE R194, R196, 0x4, R90 ;  /* 0x00000004c4c27825 */ /* 0x000fe200078e025a */
[----:B-1----:R-:W-:Y:S02]  /*3e00*/  LOP3.LUT R0, R2, 0x50, RZ, 0x3c, !PT ;  /* 0x0000005002007812 */ /* 0x002fe400078e3cff */
[----:B------:R-:W-:Y:S01]  /*3e10*/  LDGSTS.E [R13+0x800c], desc[UR16][R178.64], !P5 ;  /* 0x0800c000b20d7fae */ /* 0x000fe2000e921850 */
[----:B------:R-:W-:Y:S01]  /*3e20*/  IMAD.WIDE R196, R196, 0x4, R92 ;  /* 0x00000004c4c47825 */ /* 0x000fe200078e025c */
[----:B------:R-:W-:Y:S02]  /*3e30*/  IADD3 R11, R0, UR8, RZ ;  /* 0x00000008000b7c10 */ /* 0x000fe4000fffe0ff */
[----:B------:R-:W-:Y:S01]  /*3e40*/  LDGSTS.E [R13+0xc00c], desc[UR16][R180.64], !P5 ;  /* 0x0c00c000b40d7fae */ /* 0x000fe2000e921850 */
[----:B------:R-:W-:Y:S01]  /*3e50*/  ISETP.GE.U32.AND P5, PT, R4, 0x7fffff8a, PT ;  /* 0x7fffff8a0400780c */ /* 0x000fe20003fa6070 */
[----:B------:R-:W-:-:S02]  /*3e60*/  VIADD R4, R6, 0xffffffc8 ;  /* 0xffffffc806047836 */ /* 0x000fc40000000000 */
[----:B------:R-:W-:Y:S01]  /*3e70*/  LDGSTS.E [R11], desc[UR16][R182.64], !P1 ;  /* 0x00000000b60b7fae */ /* 0x000fe2000c921850 */
[----:B------:R-:W-:Y:S02]  /*3e80*/  VIADD R7, R6, 0xffffffca ;  /* 0xffffffca06077836 */ /* 0x000fe40000000000 */
[----:B------:R-:W-:Y:S01]  /*3e90*/  IMAD.WIDE R198, R200, 0x4, R90 ;  /* 0x00000004c8c67825 */ /* 0x000fe200078e025a */
[----:B------:R-:W-:Y:S01]  /*3ea0*/  LDGSTS.E [R11+0x4000], desc[UR16][R186.64], !P1 ;  /* 0x04000000ba0b7fae */ /* 0x000fe2000c921850 */
[----:B------:R-:W-:Y:S02]  /*3eb0*/  ISETP.GE.U32.AND P1, PT, R4, 0x7fffff89, PT ;  /* 0x7fffff890400780c */ /* 0x000fe40003f26070 */
[----:B------:R-:W-:Y:S01]  /*3ec0*/  VIADD R4, R6, 0xffffffe7 ;  /* 0xffffffe706047836 */ /* 0x000fe20000000000 */
[----:B------:R-:W-:Y:S01]  /*3ed0*/  LDGSTS.E [R11+0x4], desc[UR16][R190.64], !P6 ;  /* 0x00004000be0b7fae */ /* 0x000fe2000f121850 */
[----:B------:R-:W-:Y:S01]  /*3ee0*/  IMAD.WIDE R200, R200, 0x4, R92 ;  /* 0x00000004c8c87825 */ /* 0x000fe200078e025c */
[----:B------:R-:W-:-:S02]  /*3ef0*/  ISETP.GE.U32.AND P4, PT, R7, 0x7fffff8b, PT ;  /* 0x7fffff8b0700780c */ /* 0x000fc40003f86070 */
        /* <DEDUP_REMOVED lines=22> */
[----:B------:R-:W-:Y:S01]  /*4060*/  IMAD.WIDE R212, R212, 0x4, R92 ;  /* 0x00000004d4d47825 */ /* 0x000fe200078e025c */
[----:B------:R-:W-:Y:S02]  /*4070*/  ISETP.GE.U32.AND P4, PT, R4, 0x7fffff88, PT ;  /* 0x7fffff880400780c */ /* 0x000fe40003f86070 */
[----:B------:R-:W-:Y:S01]  /*4080*/  STL.64 [R1+0x4d8], R152 ;  /* 0x0004d89801007387 */ /* 0x000fe20000100a00 */
[----:B------:R-:W-:Y:S02]  /*4090*/  VIADD R4, R6, 0xffffffc6 ;  /* 0xffffffc606047836 */ /* 0x000fe40000000000 */
[C---:B------:R-:W-:Y:S01]  /*40a0*/  IMAD.WIDE R214, R216.reuse, 0x4, R90 ;  /* 0x00000004d8d67825 */ /* 0x040fe200078e025a */
[----:B------:R-:W-:Y:S03]  /*40b0*/  STL.64 [R1+0x4e0], R154 ;  /* 0x0004e09a01007387 */ /* 0x000fe60000100a00 */
[----:B------:R-:W-:Y:S01]  /*40c0*/  IMAD.WIDE R216, R216, 0x4, R92 ;  /* 0x00000004d8d87825 */ /* 0x000fe200078e025c */
[----:B------:R-:W-:Y:S03]  /*40d0*/  STL.64 [R1+0x4e8], R156 ;  /* 0x0004e89c01007387 */ /* 0x000fe60000100a00 */
[----:B------:R-:W-:Y:S01]  /*40e0*/  IMAD.MOV.U32 R243, RZ, RZ, R219 ;  /* 0x000000fffff37224 */ /* 0x000fe200078e00db */
[----:B------:R-:W-:Y:S01]  /*40f0*/  STL.64 [R1+0x4f0], R158 ;  /* 0x0004f09e01007387 */ /* 0x000fe20000100a00 */
[----:B------:R-:W-:-:S03]  /*4100*/  IMAD.WIDE R218, R220, 0x4, R90 ;  /* 0x00000004dcda7825 */ /* 0x000fc600078e025a */
[----:B------:R1:W-:Y:S01]  /*4110*/  STL [R1+0x410], R0 ;  /* 0x0004100001007387 */ /* 0x0003e20000100800 */
[----:B------:R-:W-:-:S03]  /*4120*/  IMAD.WIDE R220, R220, 0x4, R92 ;  /* 0x00000004dcdc7825 */ /* 0x000fc600078e025c */
[----:B------:R-:W-:Y:S01]  /*4130*/  LDGSTS.E [R11+0x8008], desc[UR16][R210.64], !P5 ;  /* 0x08008000d20b7fae */ /* 0x000fe2000e921850 */
[----:B------:R-:W-:Y:S02]  /*4140*/  IMAD.MOV.U32 R250, RZ, RZ, R222 ;  /* 0x000000fffffa7224 */ /* 0x000fe400078e00de */
[----:B------:R-:W-:Y:S01]  /*4150*/  IMAD.MOV.U32 R251, RZ, RZ, R223 ;  /* 0x000000fffffb7224 */ /* 0x000fe200078e00df */
[----:B------:R-:W-:Y:S01]  /*4160*/  LDGSTS.E [R11+0xc008], desc[UR16][R212.64], !P5 ;  /* 0x0c008000d40b7fae */ /* 0x000fe2000e921850 */
[----:B------:R-:W-:Y:S01]  /*4170*/  ISETP.GE.U32.AND P5, PT, R4, 0x7fffff87, PT ;  /* 0x7fffff870400780c */ /* 0x000fe20003fa6070 */
[----:B------:R-:W-:Y:S01]  /*4180*/  IMAD.MOV.U32 R244, RZ, RZ, R228 ;  /* 0x000000fffff47224 */ /* 0x000fe200078e00e4 */
[----:B-1----:R-:W-:Y:S01]  /*4190*/  LOP3.LUT R0, R2, 0x60, RZ, 0x3c, !PT ;  /* 0x0000006002007812 */ /* 0x002fe200078e3cff */
[----:B------:R-:W-:Y:S01]  /*41a0*/  LDGSTS.E [R11+0x800c], desc[UR16][R214.64], !P1 ;  /* 0x0800c000d60b7fae */ /* 0x000fe2000c921850 */
[----:B------:R-:W-:Y:S01]  /*41b0*/  IADD3 R4, R6, -0x3b, RZ ;  /* 0xffffffc506047810 */ /* 0x000fe20007ffe0ff */
[----:B------:R-:W-:-:S02]  /*41c0*/  IMAD.WIDE R222, R224, 0x4, R90 ;  /* 0x00000004e0de7825 */ /* 0x000fc400078e025a */
[----:B------:R-:W-:Y:S01]  /*41d0*/  LDGSTS.E [R11+0xc00c], desc[UR16][R216.64], !P1 ;  /* 0x0c00c000d80b7fae */ /* 0x000fe2000c921850 */
[----:B------:R-:W-:Y:S01]  /*41e0*/  ISETP.GE.U32.AND P1, PT, R4, 0x7fffff86, PT ;  /* 0x7fffff860400780c */ /* 0x000fe20003f26070 */
[----:B------:R-:W-:Y:S02]  /*41f0*/  VIADD R12, R0, UR8 ;  /* 0x00000008000c7c36 */ /* 0x000fe40008000000 */
[----:B------:R-:W-:Y:S01]  /*4200*/  VIADD R4, R6, 0xffffffc4 ;  /* 0xffffffc406047836 */ /* 0x000fe20000000000 */
[----:B------:R-:W1:Y:S01]  /*4210*/  S2R R238, SR_TID.X ;  /* 0x0000000000ee7919 */ /* 0x000e620000002100 */
[----:B------:R-:W-:Y:S01]  /*4220*/  IMAD.WIDE R224, R224, 0x4, R92 ;  /* 0x00000004e0e07825 */ /* 0x000fe200078e025c */
[----:B------:R-:W-:Y:S03]  /*4230*/  LDGSTS.E [R12], desc[UR16][R218.64], !P6 ;  /* 0x00000000da0c7fae */ /* 0x000fe6000f121850 */
[----:B------:R-:W-:-:S02]  /*4240*/  IMAD R228, R184, 0x1a, RZ ;  /* 0x0000001ab8e47824 */ /* 0x000fc400078e02ff */
[----:B------:R-:W-:Y:S01]  /*4250*/  IMAD.MOV.U32 R240, RZ, RZ, R232 ;  /* 0x000000fffff07224 */ /* 0x000fe200078e00e8 */
[----:B------:R-:W-:Y:S01]  /*4260*/  LDGSTS.E [R12+0x4000], desc[UR16][R220.64], !P6 ;  /* 0x04000000dc0c7fae */ /* 0x000fe2000f121850 */
[----:B------:R-:W-:Y:S01]  /*4270*/  ISETP.GE.U32.AND P6, PT, R4, 0x7fffff85, PT ;  /* 0x7fffff850400780c */ /* 0x000fe20003fc6070 */
[----:B------:R-:W-:Y:S02]  /*4280*/  VIADD R4, R6, 0xffffffe3 ;  /* 0xffffffe306047836 */ /* 0x000fe40000000000 */
[----:B------:R-:W-:Y:S01]  /*4290*/  IMAD R232, R184, 0x1b, RZ ;  /* 0x0000001bb8e87824 */ /* 0x000fe200078e02ff */
[----:B------:R-:W-:Y:S01]  /*42a0*/  LDGSTS.E [R12+0x4], desc[UR16][R222.64], !P3 ;  /* 0x00004000de0c7fae */ /* 0x000fe2000d921850 */
[----:B------:R-:W-:Y:S02]  /*42b0*/  IMAD.MOV.U32 R247, RZ, RZ, R227 ;  /* 0x000000fffff77224 */ /* 0x000fe400078e00e3 */
[----:B------:R-:W-:Y:S01]  /*42c0*/  IMAD.MOV.U32 R245, RZ, RZ, R229 ;  /* 0x000000fffff57224 */ /* 0x000fe200078e00e5 */
[----:B------:R-:W-:Y:S01]  /*42d0*/  LDGSTS.E [R12+0x4004], desc[UR16][R224.64], !P3 ;  /* 0x04004000e00c7fae */ /* 0x000fe2000d921850 */
[----:B------:R-:W-:Y:S01]  /*42e0*/  IMAD.WIDE R226, R228, 0x4, R90 ;  /* 0x00000004e4e27825 */ /* 0x000fe200078e025a */
[----:B------:R-:W-:-:S02]  /*42f0*/  ISETP.GE.U32.AND P3, PT, R4, 0x7fffffa4, PT ;  /* 0x7fffffa40400780c */ /* 0x000fc40003f66070 */
[----:B------:R-:W-:Y:S01]  /*4300*/  IADD3 R4, R6, -0x1e, RZ ;  /* 0xffffffe206047810 */ /* 0x000fe20007ffe0ff */
[----:B------:R-:W-:Y:S01]  /*4310*/  IMAD.MOV.U32 R189, RZ, RZ, R231 ;  /* 0x000000ffffbd7224 */ /* 0x000fe200078e00e7 */
[----:B------:R-:W-:Y:S01]  /*4320*/  LDGSTS.E [R12+0x8], desc[UR16][R226.64], !P2 ;  /* 0x00008000e20c7fae */ /* 0x000fe2000d121850 */
[----:B------:R-:W-:-:S03]  /*4330*/  IMAD.WIDE R228, R228, 0x4, R92 ;  /* 0x00000004e4e47825 */ /* 0x000fc600078e025c */
[----:B------:R3:W-:Y:S01]  /*4340*/  STL [R1+0x40c], R0 ;  /* 0x00040c0001007387 */ /* 0x0007e20000100800 */
[----:B------:R-:W-:Y:S02]  /*4350*/  IMAD.MOV.U32 R241, RZ, RZ, R233 ;  /* 0x000000fffff17224 */ /* 0x000fe400078e00e9 */
[----:B------:R-:W-:Y:S01]  /*4360*/  IMAD.WIDE R230, R232, 0x4, R90 ;  /* 0x00000004e8e67825 */ /* 0x000fe200078e025a */
[----:B------:R-:W-:Y:S01]  /*4370*/  LDGSTS.E [R12+0x4008], desc[UR16][R228.64], !P2 ;  /* 0x04008000e40c7fae */ /* 0x000fe2000d121850 */
[----:B------:R-:W-:Y:S02]  /*4380*/  ISETP.GE.U32.AND P2, PT, R4, 0x7fffffa3, PT ;  /* 0x7fffffa30400780c */ /* 0x000fe40003f46070 */
[----:B------:R-:W-:Y:S01]  /*4390*/  IMAD.WIDE R232, R232, 0x4, R92 ;  /* 0x00000004e8e87825 */ /* 0x000fe200078e025c */
[----:B------:R-:W-:Y:S01]  /*43a0*/  LDGSTS.E [R12+0xc], desc[UR16][R230.64], !P0 ;  /* 0x0000c000e60c7fae */ /* 0x000fe2000c121850 */
[----:B-1----:R-:W-:Y:S02]  /*43b0*/  LOP3.LUT R238, R238, 0x3f, RZ, 0xc0, !PT ;  /* 0x0000003feeee7812 */ /* 0x002fe400078ec0ff */
[----:B------:R-:W-:Y:S01]  /*43c0*/  VIADD R7, R6, 0xffffffe1 ;  /* 0xffffffe106077836 */ /* 0x000fe20000000000 */
[----:B------:R-:W-:Y:S01]  /*43d0*/  LDGSTS.E [R12+0x400c], desc[UR16][R232.64], !P0 ;  /* 0x0400c000e80c7fae */ /* 0x000fe2000c121850 */
[----:B------:R-:W-:Y:S01]  /*43e0*/  IMAD R4, R184, 0x38, RZ ;  /* 0x00000038b8047824 */ /* 0x000fe200078e02ff */
[----:B---3--:R-:W-:-:S02]  /*43f0*/  LOP3.LUT R0, R2, 0x70, RZ, 0x3c, !PT ;  /* 0x0000007002007812 */ /* 0x008fc400078e3cff */
[----:B------:R-:W-:Y:S01]  /*4400*/  ISETP.GE.U32.AND P0, PT, R7, 0x7fffffa2, PT ;  /* 0x7fffffa20700780c */ /* 0x000fe20003f06070 */
[----:B------:R-:W-:Y:S02]  /*4410*/  IMAD R7, R184, 0x39, RZ ;  /* 0x00000039b8077824 */ /* 0x000fe400078e02ff */
[----:B----4-:R-:W-:-:S04]  /*4420*/  IMAD.WIDE R156, R4, 0x4, R90 ;  /* 0x00000004049c7825 */ /* 0x010fc800078e025a */
[----:B------:R-:W-:Y:S01]  /*4430*/  IMAD.WIDE R154, R4, 0x4, R92 ;  /* 0x00000004049a7825 */ /* 0x000fe200078e025c */
[----:B------:R1:W-:Y:S03]  /*4440*/  LDGSTS.E [R12+0x8000], desc[UR16][R156.64], !P4 ;  /* 0x080000009c0c7fae */ /* 0x0003e6000e121850 */
[----:B------:R-:W-:Y:S01]  /*4450*/  VIADD R4, R6, 0xffffffe0 ;  /* 0xffffffe006047836 */ /* 0x000fe20000000000 */
[----:B------:R3:W-:Y:S01]  /*4460*/  LDGSTS.E [R12+0xc000], desc[UR16][R154.64], !P4 ;  /* 0x0c0000009a0c7fae */ /* 0x0007e2000e121850 */
[----:B------:R-:W-:-:S03]  /*4470*/  IMAD.WIDE R152, R7, 0x4, R90 ;  /* 0x0000000407987825 */ /* 0x000fc600078e025a */
[----:B------:R-:W-:Y:S01]  /*4480*/  ISETP.GE.U32.AND P4, PT, R4, 0x7fffffa1, PT ;  /* 0x7fffffa10400780c */ /* 0x000fe20003f86070 */
[----:B------:R-:W-:Y:S01]  /*4490*/  IMAD.WIDE R8, R7, 0x4, R92 ;  /* 0x0000000407087825 */ /* 0x000fe200078e025c */
[----:B------:R4:W-:Y:S03]  /*44a0*/  LDGSTS.E [R12+0x8004], desc[UR16][R152.64], !P5 ;  /* 0x08004000980c7fae */ /* 0x0009e6000e921850 */
[----:B------:R-:W-:Y:S01]  /*44b0*/  VIADD R7, R6, 0xffffffc3 ;  /* 0xffffffc306077836 */ /* 0x000fe20000000000 */
[----:B------:R2:W-:Y:S01]  /*44c0*/  LDGSTS.E [R12+0xc004], desc[UR16][R8.64], !P5 ;  /* 0x0c004000080c7fae */ /* 0x0005e2000e921850 */
[----:B------:R-:W-:-:S03]  /*44d0*/  IMAD R4, R184, 0x3a, RZ ;  /* 0x0000003ab8047824 */ /* 0x000fc600078e02ff */
[----:B------:R-:W-:Y:S01]  /*44e0*/  ISETP.GE.U32.AND P5, PT, R7, 0x7fffff84, PT ;  /* 0x7fffff840700780c */ /* 0x000fe20003fa6070 */
[----:B------:R-:W-:Y:S01]  /*44f0*/  IMAD R7, R184, 0x3b, RZ ;  /* 0x0000003bb8077824 */ /* 0x000fe200078e02ff */
[----:B------:R1:W-:Y:S01]  /*4500*/  STL.64 [R1+0xa8], R156 ;  /* 0x0000a89c01007387 */ /* 0x0003e20000100a00 */
[----:B------:R-:W-:-:S03]  /*4510*/  IMAD.WIDE R158, R4, 0x4, R90 ;  /* 0x00000004049e7825 */ /* 0x000fc600078e025a */
[----:B------:R3:W-:Y:S04]  /*4520*/  STL.64 [R1+0xb0], R154 ;  /* 0x0000b09a01007387 */ /* 0x0007e80000100a00 */
[----:B------:R4:W-:Y:S01]  /*4530*/  STL.64 [R1+0xb8], R152 ;  /* 0x0000b89801007387 */ /* 0x0009e20000100a00 */
[----:B-1----:R-:W-:-:S03]  /*4540*/  IMAD.WIDE R156, R4, 0x4, R92 ;  /* 0x00000004049c7825 */ /* 0x002fc600078e025c */
[----:B------:R2:W-:Y:S01]  /*4550*/  STL.64 [R1+0xc0], R8 ;  /* 0x0000c00801007387 */ /* 0x0005e20000100a00 */
[----:B---3--:R-:W-:-:S03]  /*4560*/  IMAD.WIDE R154, R7, 0x4, R90 ;  /* 0x00000004079a7825 */ /* 0x008fc600078e025a */
[----:B------:R-:W-:Y:S01]  /*4570*/  STL.64 [R1+0xc8], R158 ;  /* 0x0000c89e01007387 */ /* 0x000fe20000100a00 */
[----:B----4-:R-:W-:-:S03]  /*4580*/  IMAD.WIDE R152, R7, 0x4, R92 ;  /* 0x0000000407987825 */ /* 0x010fc600078e025c */
[----:B------:R-:W-:Y:S01]  /*4590*/  LDGSTS.E [R12+0x8008], desc[UR16][R158.64], !P1 ;  /* 0x080080009e0c7fae */ /* 0x000fe2000c921850 */
[----:B------:R-:W-:Y:S01]  /*45a0*/  IMAD R7, R184, 0x1c, RZ ;  /* 0x0000001cb8077824 */ /* 0x000fe200078e02ff */
[----:B--2---:R-:W-:Y:S02]  /*45b0*/  IADD3 R8, R6, -0x3e, RZ ;  /* 0xffffffc206087810 */ /* 0x004fe40007ffe0ff */
[----:B------:R1:W-:Y:S01]  /*45c0*/  STL.64 [R1+0xd0], R156 ;  /* 0x0000d09c01007387 */ /* 0x0003e20000100a00 */
[----:B------:R-:W-:Y:S02]  /*45d0*/  VIADD R9, R0, UR8 ;  /* 0x0000000800097c36 */ /* 0x000fe40008000000 */
[----:B------:R-:W-:Y:S01]  /*45e0*/  VIADD R4, R6, 0xffffffc1 ;  /* 0xffffffc106047836 */ /* 0x000fe20000000000 */
[----:B------:R1:W-:Y:S01]  /*45f0*/  LDGSTS.E [R12+0xc008], desc[UR16][R156.64], !P1 ;  /* 0x0c0080009c0c7fae */ /* 0x0003e2000c921850 */
[----:B------:R-:W-:Y:S01]  /*4600*/  ISETP.GE.U32.AND P1, PT, R8, 0x7fffff83, PT ;  /* 0x7fffff830800780c */ /* 0x000fe20003f26070 */
[----:B------:R-:W-:-:S02]  /*4610*/  IMAD R8, R184, 0x1d, RZ ;  /* 0x0000001db8087824 */ /* 0x000fc400078e02ff */
[----:B------:R2:W-:Y:S04]  /*4620*/  STL.64 [R1+0xd8], R154 ;  /* 0x0000d89a01007387 */ /* 0x0005e80000100a00 */
[----:B------:R-:W-:Y:S04]  /*4630*/  STL.64 [R1+0xe0], R152 ;  /* 0x0000e09801007387 */ /* 0x000fe80000100a00 */
[----:B------:R2:W-:Y:S01]  /*4640*/  LDGSTS.E [R12+0x800c], desc[UR16][R154.64], !P6 ;  /* 0x0800c0009a0c7fae */ /* 0x0005e2000f121850 */
[----:B-1----:R-:W-:-:S03]  /*4650*/  IMAD.WIDE R156, R7, 0x4, R90 ;  /* 0x00000004079c7825 */ /* 0x002fc600078e025a */
[----:B------:R1:W-:Y:S04]  /*4660*/  STL.64 [R1+0x430], R2 ;  /* 0x0004300201007387 */ /* 0x0003e80000100a00 */
[----:B------:R3:W-:Y:S01]  /*4670*/  STL [R1+0x400], R0 ;  /* 0x0004000001007387 */ /* 0x0007e20000100800 */
[----:B--2---:R-:W-:-:S03]  /*4680*/  IMAD.WIDE R154, R7, 0x4, R92 ;  /* 0x00000004079a7825 */ /* 0x004fc600078e025c */
[----:B------:R2:W-:Y:S01]  /*4690*/  LDGSTS.E [R12+0xc00c], desc[UR16][R152.64], !P6 ;  /* 0x0c00c000980c7fae */ /* 0x0005e2000f121850 */
[----:B------:R-:W-:Y:S01]  /*46a0*/  ISETP.GE.U32.AND P6, PT, R4, 0x7fffff82, PT ;  /* 0x7fffff820400780c */ /* 0x000fe20003fc6070 */
[----:B-1----:R-:W-:Y:S02]  /*46b0*/  IMAD.WIDE R2, R8, 0x4, R92 ;  /* 0x0000000408027825 */ /* 0x002fe400078e025c */
[----:B------:R-:W-:Y:S02]  /*46c0*/  LDGSTS.E [R9], desc[UR16][R156.64], !P3 ;  /* 0x000000009c097fae */ /* 0x000fe4000d921850 */
[C---:B---3--:R-:W-:Y:S02]  /*46d0*/  VIADD R0, R6.reuse, 0x3f ;  /* 0x0000003f06007836 */ /* 0x048fe40000000000 */
[----:B------:R1:W-:Y:S01]  /*46e0*/  LDGSTS.E [R9+0x4000], desc[UR16][R154.64], !P3 ;  /* 0x040000009a097fae */ /* 0x0003e2000d921850 */
[----:B------:R-:W-:Y:S02]  /*46f0*/  VIADD R4, R6, 0xffffffc0 ;  /* 0xffffffc006047836 */ /* 0x000fe40000000000 */
[----:B--2---:R-:W-:Y:S01]  /*4700*/  IMAD.WIDE R152, R8, 0x4, R90 ;  /* 0x0000000408987825 */ /* 0x004fe200078e025a */
[----:B------:R-:W-:Y:S01]  /*4710*/  ISETP.GT.AND P3, PT, R0, 0x3f, PT ;  /* 0x0000003f0000780c */ /* 0x000fe20003f64270 */
[----:B------:R-:W-:Y:S02]  /*4720*/  STL.64 [R1+0xe8], R156 ;  /* 0x0000e89c01007387 */ /* 0x000fe40000100a00 */
[----:B------:R-:W-:-:S02]  /*4730*/  IMAD R8, R184, 0x1e, RZ ;  /* 0x0000001eb8087824 */ /* 0x000fc400078e02ff */
[----:B------:R2:W-:Y:S04]  /*4740*/  LDGSTS.E [R9+0x4], desc[UR16][R152.64], !P2 ;  /* 0x0000400098097fae */ /* 0x0005e8000d121850 */
[----:B------:R3:W-:Y:S01]  /*4750*/  LDGSTS.E [R9+0x4004], desc[UR16][R2.64], !P2 ;  /* 0x0400400002097fae */ /* 0x0007e2000d121850 */
[C---:B------:R-:W-:Y:S02]  /*4760*/  ISETP.GE.AND P2, PT, R238.reuse, R6, PT ;  /* 0x00000006ee00720c */ /* 0x040fe40003f46270 */
[----:B------:R-:W-:Y:S01]  /*4770*/  SEL R6, RZ, 0x4, !P3 ;  /* 0x00000004ff067807 */ /* 0x000fe20005800000 */
[----:B------:R1:W-:Y:S01]  /*4780*/  STL.64 [R1+0xf0], R154 ;  /* 0x0000f09a01007387 */ /* 0x0003e20000100a00 */
[----:B------:R-:W-:Y:S02]  /*4790*/  ISETP.GE.AND P3, PT, R238, R4, PT ;  /* 0x00000004ee00720c */ /* 0x000fe40003f66270 */
[----:B------:R-:W-:Y:S01]  /*47a0*/  SEL R7, R6, RZ, !P2 ;  /* 0x000000ff06077207 */ /* 0x000fe20005000000 */
[----:B------:R-:W-:Y:S01]  /*47b0*/  STL [R1+0x3f0], R0 ;  /* 0x0003f00001007387 */ /* 0x000fe20000100800 */
[----:B------:R-:W-:-:S02]  /*47c0*/  ISETP.GT.AND P2, PT, R0, 0x7f, PT ;  /* 0x0000007f0000780c */ /* 0x000fc40003f44270 */
[----:B------:R-:W-:Y:S01]  /*47d0*/  SEL R6, RZ, 0x4, P3 ;  /* 0x00000004ff067807 */ /* 0x000fe20001800000 */
[----:B------:R2:W-:Y:S01]  /*47e0*/  STL.64 [R1+0xf8], R152 ;  /* 0x0000f89801007387 */ /* 0x0005e20000100a00 */
[----:B------:R-:W-:Y:S02]  /*47f0*/  ISETP.GE.U32.AND P3, PT, R4, 0x7fffff81, PT ;  /* 0x7fffff810400780c */ /* 0x000fe40003f66070 */
[----:B------:R-:W-:Y:S01]  /*4800*/  SEL R4, R6, RZ, P2 ;  /* 0x000000ff06047207 */ /* 0x000fe20001000000 */
[----:B------:R3:W-:Y:S01]  /*4810*/  STL.64 [R1+0x108], R2 ;  /* 0x0001080201007387 */ /* 0x0007e20000100a00 */
[----:B------:R-:W-:Y:S02]  /*4820*/  IMAD R6, R184, 0x1f, RZ ;  /* 0x0000001fb8067824 */ /* 0x000fe400078e02ff */
[----:B------:R-:W-:Y:S01]  /*4830*/  ISETP.NE.U32.AND P2, PT, R4, RZ, PT ;  /* 0x000000ff0400720c */ /* 0x000fe20003f45070 */
[----:B------:R-:W-:Y:S02]  /*4840*/  IMAD R4, R184, 0x3c, RZ ;  /* 0x0000003cb8047824 */ /* 0x000fe400078e02ff */
[----:B-1----:R-:W-:-:S04]  /*4850*/  IMAD.WIDE R154, R6, 0x4, R90 ;  /* 0x00000004069a7825 */ /* 0x002fc800078e025a */
[----:B--2---:R-:W-:-:S04]  /*4860*/  IMAD.WIDE R152, R8, 0x4, R90 ;  /* 0x0000000408987825 */ /* 0x004fc800078e025a */
[----:B---3--:R-:W-:Y:S01]  /*4870*/  IMAD.WIDE R2, R8, 0x4, R92 ;  /* 0x0000000408027825 */ /* 0x008fe200078e025c */
[----:B------:R1:W-:Y:S01]  /*4880*/  STL.64 [R1+0x100], R152 ;  /* 0x0001009801007387 */ /* 0x0003e20000100a00 */
[----:B------:R-:W2:Y:S02]  /*4890*/  LDC R8, c[0x0][0x230] ;  /* 0x00008c00ff087b82 */ /* 0x000ea40000000800 */
[----:B------:R-:W-:Y:S01]  /*48a0*/  IMAD.WIDE R158, R4, 0x4, R90 ;  /* 0x00000004049e7825 */ /* 0x000fe200078e025a */
[----:B------:R1:W-:Y:S04]  /*48b0*/  LDGSTS.E [R9+0x8], desc[UR16][R152.64], !P0 ;  /* 0x0000800098097fae */ /* 0x0003e8000c121850 */
[----:B------:R3:W-:Y:S04]  /*48c0*/  STL.64 [R1+0x110], R2 ;  /* 0x0001100201007387 */ /* 0x0007e80000100a00 */
[----:B------:R3:W-:Y:S01]  /*48d0*/  LDGSTS.E [R9+0x4008], desc[UR16][R2.64], !P0 ;  /* 0x0400800002097fae */ /* 0x0007e2000c121850 */
[----:B------:R-:W-:-:S02]  /*48e0*/  ISETP.NE.U32.AND P0, PT, R7, RZ, PT ;  /* 0x000000ff0700720c */ /* 0x000fc40003f05070 */
[----:B------:R-:W4:Y:S01]  /*48f0*/  LDC R7, c[0x0][0x230] ;  /* 0x00008c00ff077b82 */ /* 0x000f220000000800 */
[----:B-1----:R-:W-:Y:S01]  /*4900*/  IMAD.WIDE R152, R6, 0x4, R92 ;  /* 0x0000000406987825 */ /* 0x002fe200078e025c */
[----:B------:R1:W-:Y:S03]  /*4910*/  LDGSTS.E [R9+0xc], desc[UR16][R154.64], !P4 ;  /* 0x0000c0009a097fae */ /* 0x0003e6000e121850 */
[----:B------:R-:W-:Y:S01]  /*4920*/  VIADD R6, R249, 0xffffffbf ;  /* 0xffffffbff9067836 */ /* 0x000fe20000000000 */
[----:B------:R1:W-:Y:S02]  /*4930*/  STL.64 [R1+0x118], R154 ;  /* 0x0001189a01007387 */ /* 0x0003e40000100a00 */
[----:B---3--:R-:W3:Y:S02]  /*4940*/  LDC R3, c[0x0][0x230] ;  /* 0x00008c00ff037b82 */ /* 0x008ee40000000800 */
[----:B------:R1:W-:Y:S01]  /*4950*/  LDGSTS.E [R9+0x400c], desc[UR16][R152.64], !P4 ;  /* 0x0400c00098097fae */ /* 0x0003e2000e121850 */
[----:B------:R-:W-:Y:S01]  /*4960*/  ISETP.GE.U32.AND P4, PT, R6, 0x7fffff80, PT ;  /* 0x7fffff800600780c */ /* 0x000fe20003f86070 */
[----:B------:R-:W-:-:S02]  /*4970*/  IMAD R6, R184, 0x3d, RZ ;  /* 0x0000003db8067824 */ /* 0x000fc400078e02ff */
[----:B------:R1:W-:Y:S02]  /*4980*/  STL.64 [R1+0x120], R152 ;  /* 0x0001209801007387 */ /* 0x0003e40000100a00 */
[C---:B------:R-:W-:Y:S01]  /*4990*/  IMAD.WIDE R156, R6.reuse, 0x4, R90 ;  /* 0x00000004069c7825 */ /* 0x040fe200078e025a */
[----:B------:R-:W3:Y:S01]  /*49a0*/  LDC R2, c[0x0][0x230] ;  /* 0x00008c00ff027b82 */ /* 0x000ee20000000800 */
[----:B------:R3:W-:Y:S02]  /*49b0*/  LDGSTS.E [R9+0x8000], desc[UR16][R158.64], !P5 ;  /* 0x080000009e097fae */ /* 0x0007e4000e921850 */
[----:B-1----:R-:W-:Y:S02]  /*49c0*/  IMAD.WIDE R154, R6, 0x4, R92 ;  /* 0x00000004069a7825 */ /* 0x002fe400078e025c */
[----:B------:R1:W-:Y:S02]  /*49d0*/  STL.64 [R1+0x128], R158 ;  /* 0x0001289e01007387 */ /* 0x0003e40000100a00 */
[----:B------:R-:W-:-:S02]  /*49e0*/  IMAD R6, R184, 0x3f, RZ ;  /* 0x0000003fb8067824 */ /* 0x000fc400078e02ff */
[----:B------:R-:W-:-:S04]  /*49f0*/  IMAD.WIDE R152, R4, 0x4, R92 ;  /* 0x0000000404987825 */ /* 0x000fc800078e025c */
[----:B------:R-:W-:Y:S01]  /*4a00*/  VIADD R4, R252, 0xffffffbe ;  /* 0xffffffbefc047836 */ /* 0x000fe20000000000 */
[----:B------:R1:W-:Y:S01]  /*4a10*/  LDGSTS.E [R9+0xc000], desc[UR16][R152.64], !P5 ;  /* 0x0c00000098097fae */ /* 0x0003e2000e921850 */
[----:B----4-:R-:W-:-:S03]  /*4a20*/  VIADD R7, R7, 0xffffffbc ;  /* 0xffffffbc07077836 */ /* 0x010fc60000000000 */
[----:B------:R-:W-:Y:S01]  /*4a30*/  ISETP.GE.U32.AND P5, PT, R4, 0x7fffff7f, PT ;  /* 0x7fffff7f0400780c */ /* 0x000fe20003fa6070 */
[----:B------:R4:W-:Y:S01]  /*4a40*/  LDGSTS.E [R9+0x8004], desc[UR16][R156.64], !P1 ;  /* 0x080040009c097fae */ /* 0x0009e2000c921850 */
[----:B--2---:R-:W-:Y:S01]  /*4a50*/  IADD3 R4, R8, -0x43, RZ ;  /* 0xffffffbd08047810 */ /* 0x004fe20007ffe0ff */
[----:B---3--:R-:W-:Y:S02]  /*4a60*/  VIADD R8, R3, 0xffffffbb ;  /* 0xffffffbb03087836 */ /* 0x008fe40000000000 */
[----:B------:R2:W-:Y:S01]  /*4a70*/  LDGSTS.E [R9+0xc004], desc[UR16][R154.64], !P1 ;  /* 0x0c0040009a097fae */ /* 0x0005e2000c921850 */
[----:B------:R-:W-:Y:S01]  /*4a80*/  ISETP.GE.U32.AND P1, PT, R4, 0x7fffff7e, PT ;  /* 0x7fffff7e0400780c */ /* 0x000fe20003f26070 */
[----:B------:R-:W-:Y:S02]  /*4a90*/  IMAD R4, R184, 0x3e, RZ ;  /* 0x0000003eb8047824 */ /* 0x000fe400078e02ff */
[----:B------:R3:W-:Y:S01]  /*4aa0*/  STL.64 [R1+0x130], R152 ;  /* 0x0001309801007387 */ /* 0x0007e20000100a00 */
[----:B------:R-:W-:-:S02]  /*4ab0*/  VIADD R252, R2, 0xffffff80 ;  /* 0xffffff8002fc7836 */ /* 0x000fc40000000000 */
[----:B-1----:R-:W-:Y:S01]  /*4ac0*/  IMAD.WIDE R158, R4, 0x4, R90 ;  /* 0x00000004049e7825 */ /* 0x002fe200078e025a */
[----:B------:R4:W-:Y:S03]  /*4ad0*/  STL.64 [R1+0x138], R156 ;  /* 0x0001389c01007387 */ /* 0x0009e60000100a00 */
[--C-:B------:R-:W-:Y:S01]  /*4ae0*/  IMAD.WIDE R2, R6, 0x4, R92.reuse ;  /* 0x0000000406027825 */ /* 0x100fe200078e025c */
[----:B------:R2:W-:Y:S03]  /*4af0*/  STL.64 [R1+0x140], R154 ;  /* 0x0001409a01007387 */ /* 0x0005e60000100a00 */
[----:B------:R-:W-:Y:S01]  /*4b00*/  IMAD.SHL.U32 R184, R184, 0x40, RZ ;  /* 0x00000040b8b87824 */ /* 0x000fe200078e00ff */
[----:B------:R1:W-:Y:S01]  /*4b10*/  LDGSTS.E [R9+0x8008], desc[UR16][R158.64], !P6 ;  /* 0x080080009e097fae */ /* 0x0003e2000f121850 */
[----:B---3--:R-:W3:Y:S02]  /*4b20*/  LDC R152, c[0x0][0x230] ;  /* 0x00008c00ff987b82 */ /* 0x008ee40000000800 */
[--C-:B------:R-:W-:Y:S01]  /*4b30*/  IMAD.WIDE R236, R184, 0x4, R92.reuse ;  /* 0x00000004b8ec7825 */ /* 0x100fe200078e025c */
[----:B------:R1:W-:Y:S03]  /*4b40*/  STL.64 [R1+0x148], R158 ;  /* 0x0001489e01007387 */ /* 0x0003e60000100a00 */
[----:B----4-:R-:W-:-:S02]  /*4b50*/  IMAD.WIDE R156, R4, 0x4, R92 ;  /* 0x00000004049c7825 */ /* 0x010fc400078e025c */
[----:B------:R-:W4:Y:S02]  /*4b60*/  LDC R153, c[0x0][0x230] ;  /* 0x00008c00ff997b82 */ /* 0x000f240000000800 */
[----:B--2---:R-:W-:Y:S01]  /*4b70*/  IMAD.WIDE R154, R6, 0x4, R90 ;  /* 0x00000004069a7825 */ /* 0x004fe200078e025a */
[----:B------:R2:W-:Y:S01]  /*4b80*/  LDGSTS.E [R9+0xc008], desc[UR16][R156.64], !P6 ;  /* 0x0c0080009c097fae */ /* 0x0005e2000f121850 */
[C---:B------:R-:W-:Y:S02]  /*4b90*/  LOP3.LUT R6, R239.reuse, 0x20, RZ, 0x3c, !PT ;  /* 0x00000020ef067812 */ /* 0x040fe400078e3cff */
[----:B------:R-:W-:Y:S01]  /*4ba0*/  VIADD R4, R239, UR8 ;  /* 0x00000008ef047c36 */ /* 0x000fe20008000000 */
[----:B------:R2:W-:Y:S01]  /*4bb0*/  LDGSTS.E [R9+0x800c], desc[UR16][R154.64], !P3 ;  /* 0x0800c0009a097fae */ /* 0x0005e2000d921850 */
[----:B------:R-:W-:Y:S01]  /*4bc0*/  ISETP.GE.AND P6, PT, R238, R252, PT ;  /* 0x000000fcee00720c */ /* 0x000fe20003fc6270 */
[C---:B-1----:R-:W-:Y:S01]  /*4bd0*/  IMAD.WIDE R158, R184.reuse, 0x4, R240 ;  /* 0x00000004b89e7825 */ /* 0x042fe200078e02f0 */
[----:B------:R-:W1:Y:S01]  /*4be0*/  LDC R93, c[0x0][0x230] ;  /* 0x00008c00ff5d7b82 */ /* 0x000e620000000800 */
[----:B------:R2:W-:Y:S01]  /*4bf0*/  LDGSTS.E [R9+0xc00c], desc[UR16][R2.64], !P3 ;  /* 0x0c00c00002097fae */ /* 0x0005e2000d921850 */
[----:B------:R-:W-:Y:S01]  /*4c00*/  ISETP.GE.U32.AND P3, PT, R7, 0x7fffff7d, PT ;  /* 0x7fffff7d0700780c */ /* 0x000fe20003f66070 */
[----:B------:R-:W-:Y:S01]  /*4c10*/  IMAD.WIDE R188, R184, 0x4, R188 ;  /* 0x00000004b8bc7825 */ /* 0x000fe200078e02bc */
[----:B------:R-:W-:Y:S01]  /*4c20*/  LOP3.LUT R7, R239, 0x40, RZ, 0x3c, !PT ;  /* 0x00000040ef077812 */ /* 0x000fe200078e3cff */
[----:B------:R2:W-:Y:S01]  /*4c30*/  STL.64 [R1+0x150], R156 ;  /* 0x0001509c01007387 */ /* 0x0005e20000100a00 */
[----:B------:R-:W-:-:S02]  /*4c40*/  SEL R249, RZ, 0x4, P6 ;  /* 0x00000004fff97807 */ /* 0x000fc40003000000 */
[----:B------:R-:W-:Y:S01]  /*4c50*/  ISETP.GE.U32.AND P6, PT, R8, 0x7fffff7c, PT ;  /* 0x7fffff7c0800780c */ /* 0x000fe20003fc6070 */
[----:B------:R-:W0:Y:S01]  /*4c60*/  LDGDEPBAR ;  /* 0x00000000000079af */ /* 0x000e220000000000 */
[----:B------:R-:W-:Y:S01]  /*4c70*/  LOP3.LUT R8, R239, 0x60, RZ, 0x3c, !PT ;  /* 0x00000060ef087812 */ /* 0x000fe200078e3cff */
[----:B------:R-:W-:Y:S01]  /*4c80*/  IMAD.WIDE R238, R184, 0x4, R90 ;  /* 0x00000004b8ee7825 */ /* 0x000fe200078e025a */
[----:B---3--:R-:W-:Y:S01]  /*4c90*/  IADD3 R152, R152, -0x46, RZ ;  /* 0xffffffba98987810 */ /* 0x008fe20007ffe0ff */
[----:B------:R3:W-:Y:S01]  /*4ca0*/  STL.64 [R1+0x158], R154 ;  /* 0x0001589a01007387 */ /* 0x0007e20000100a00 */
[----:B------:R-:W1:Y:S03]  /*4cb0*/  LDC R92, c[0x0][0x230] ;  /* 0x00008c00ff5c7b82 */ /* 0x000e660000000800 */
[----:B------:R-:W-:Y:S01]  /*4cc0*/  LDGSTS.E [R4+0x40000], desc[UR16][R42.64], P0 ;  /* 0x400000002a047fae */ /* 0x000fe20008121850 */
[----:B--2---:R-:W-:-:S03]  /*4cd0*/  IMAD.WIDE R156, R184, 0x4, R242 ;  /* 0x00000004b89c7825 */ /* 0x004fc600078e02f2 */
[----:B------:R-:W-:Y:S04]  /*4ce0*/  STL.64 [R1+0x160], R2 ;  /* 0x0001600201007387 */ /* 0x000fe80000100a00 */
[----:B------:R-:W-:Y:S01]  /*4cf0*/  LDGSTS.E [R4+0x40400], desc[UR16][R18.64], P0 ;  /* 0x4040000012047fae */ /* 0x000fe20008121850 */
[----:B---3--:R-:W2:Y:S03]  /*4d00*/  LDC R155, c[0x0][0x230] ;  /* 0x00008c00ff9b7b82 */ /* 0x008ea60000000800 */
[----:B------:R3:W-:Y:S04]  /*4d10*/  STL [R1+0x3fc], R6 ;  /* 0x0003fc0601007387 */ /* 0x0007e80000100800 */
[----:B------:R-:W-:Y:S01]  /*4d20*/  LDGSTS.E [R4+0x40800], desc[UR16][R56.64], P0 ;  /* 0x4080000038047fae */ /* 0x000fe20008121850 */
[----:B------:R-:W4:Y:S03]  /*4d30*/  LDC R154, c[0x0][0x230] ;  /* 0x00008c00ff9a7b82 */ /* 0x000f260000000800 */
[----:B------:R-:W-:Y:S01]  /*4d40*/  LDGSTS.E [R4+0x40c00], desc[UR16][R44.64], P0 ;  /* 0x40c000002c047fae */ /* 0x000fe20008121850 */
[----:B---3--:R-:W-:-:S03]  /*4d50*/  VIADD R6, R6, UR8 ;  /* 0x0000000806067c36 */ /* 0x008fc60008000000 */
[----:B------:R-:W-:Y:S01]  /*4d60*/  LDGSTS.E [R4+0x41000], desc[UR16][R24.64], P0 ;  /* 0x4100000018047fae */ /* 0x000fe20008121850 */
[----:B------:R-:W3:Y:S03]  /*4d70*/  LDC R2, c[0x0][0x230] ;  /* 0x00008c00ff027b82 */ /* 0x000ee60000000800 */
[----:B------:R-:W-:Y:S04]  /*4d80*/  LDGSTS.E [R4+0x41400], desc[UR16][R46.64], P0 ;  /* 0x414000002e047fae */ /* 0x000fe80008121850 */
[----:B------:R-:W-:Y:S01]  /*4d90*/  LDGSTS.E [R4+0x41800], desc[UR16][R16.64], P0 ;  /* 0x4180000010047fae */ /* 0x000fe20008121850 */
[----:B--2---:R-:W-:Y:S01]  /*4da0*/  VIADD R155, R155, 0xffffffb9 ;  /* 0xffffffb99b9b7836 */ /* 0x004fe20000000000 */
[----:B------:R-:W2:Y:S02]  /*4db0*/  LDC R3, c[0x0][0x230] ;  /* 0x00008c00ff037b82 */ /* 0x000ea40000000800 */
[----:B------:R-:W-:Y:S04]  /*4dc0*/  LDGSTS.E [R4+0x41c00], desc[UR16][R50.64], P0 ;  /* 0x41c0000032047fae */ /* 0x000fe80008121850 */
[----:B------:R-:W-:Y:S01]  /*4dd0*/  LDGSTS.E [R6+0x40100], desc[UR16][R60.64], P0 ;  /* 0x401000003c067fae */ /* 0x000fe20008121850 */
[----:B----4-:R-:W-:-:S03]  /*4de0*/  IADD3 R91, R154, -0x62, RZ ;  /* 0xffffff9e9a5b7810 */ /* 0x010fc60007ffe0ff */
[----:B------:R-:W-:Y:S04]  /*4df0*/  LDGSTS.E [R6+0x40500], desc[UR16][R62.64], P0 ;  /* 0x405000003e067fae */ /* 0x000fe80008121850 */
[----:B------:R4:W-:Y:S01]  /*4e00*/  STL [R1+0x3f8], R7 ;  /* 0x0003f80701007387 */ /* 0x0009e20000100800 */
[----:B---3--:R-:W-:Y:S02]  /*4e10*/  VIADD R90, R2, 0xffffff9d ;  /* 0xffffff9d025a7836 */ /* 0x008fe40000000000 */
[----:B------:R-:W3:Y:S01]  /*4e20*/  LDC R2, c[0x0][0x230] ;  /* 0x00008c00ff027b82 */ /* 0x000ee20000000800 */
[----:B------:R-:W-:Y:S04]  /*4e30*/  LDGSTS.E [R6+0x40900], desc[UR16][R64.64], P0 ;  /* 0x4090000040067fae */ /* 0x000fe80008121850 */
[----:B------:R-:W-:Y:S01]  /*4e40*/  LDGSTS.E [R6+0x40d00], desc[UR16][R66.64], P0 ;  /* 0x40d0000042067fae */ /* 0x000fe20008121850 */
[----:B----4-:R-:W-:-:S03]  /*4e50*/  VIADD R7, R7, UR8 ;  /* 0x0000000807077c36 */ /* 0x010fc60008000000 */
[----:B------:R-:W-:Y:S01]  /*4e60*/  LDGSTS.E [R6+0x41100], desc[UR16][R68.64], P0 ;  /* 0x4110000044067fae */ /* 0x000fe20008121850 */
[----:B--2---:R-:W-:-:S03]  /*4e70*/  VIADD R3, R3, 0xffffff9f ;  /* 0xffffff9f03037836 */ /* 0x004fc60000000000 */
[----:B------:R-:W-:Y:S04]  /*4e80*/  LDGSTS.E [R6+0x41500], desc[UR16][R70.64], P0 ;  /* 0x4150000046067fae */ /* 0x000fe80008121850 */
[----:B------:R-:W-:Y:S04]  /*4e90*/  LDGSTS.E [R6+0x41900], desc[UR16][R72.64], P0 ;  /* 0x4190000048067fae */ /* 0x000fe80008121850 */
[----:B------:R-:W-:Y:S04]  /*4ea0*/  LDGSTS.E [R6+0x41d00], desc[UR16][R74.64], P0 ;  /* 0x41d000004a067fae */ /* 0x000fe80008121850 */
[----:B------:R-:W-:Y:S04]  /*4eb0*/  LDGSTS.E [R7+0x40200], desc[UR16][R38.64], P0 ;  /* 0x4020000026077fae */ /* 0x000fe80008121850 */
[----:B------:R-:W-:Y:S04]  /*4ec0*/  LDGSTS.E [R7+0x40600], desc[UR16][R20.64], P0 ;  /* 0x4060000014077fae */ /* 0x000fe80008121850 */
[----:B------:R2:W-:Y:S04]  /*4ed0*/  STL [R1+0x3f4], R8 ;  /* 0x0003f40801007387 */ /* 0x0005e80000100800 */
[----:B------:R-:W-:Y:S04]  /*4ee0*/  LDGSTS.E [R7+0x40a00], desc[UR16][R32.64], P0 ;  /* 0x40a0000020077fae */ /* 0x000fe80008121850 */
[----:B------:R-:W-:Y:S01]  /*4ef0*/  LDGSTS.E [R7+0x40e00], desc[UR16][R26.64], P0 ;  /* 0x40e000001a077fae */ /* 0x000fe20008121850 */
[----:B--2---:R-:W-:-:S03]  /*4f00*/  IADD3 R8, R8, UR8, RZ ;  /* 0x0000000808087c10 */ /* 0x004fc6000fffe0ff */
[----:B------:R-:W-:Y:S04]  /*4f10*/  LDGSTS.E [R7+0x41200], desc[UR16][R28.64], P0 ;  /* 0x412000001c077fae */ /* 0x000fe80008121850 */
        /* <DEDUP_REMOVED lines=10> */
[----:B------:R-:W-:Y:S01]  /*4fc0*/  LDGSTS.E [R8+0x41f00], desc[UR16][R52.64], P0 ;  /* 0x41f0000034087fae */ /* 0x000fe20008121850 */
[----:B------:R-:W-:-:S02]  /*4fd0*/  ISETP.GE.U32.AND P0, PT, R152, 0x7fffff7b, PT ;  /* 0x7fffff7b9800780c */ /* 0x000fc40003f06070 */
[----:B------:R-:W2:Y:S01]  /*4fe0*/  LDC R152, c[0x0][0x230] ;  /* 0x00008c00ff987b82 */ /* 0x000ea20000000800 */
[----:B------:R-:W0:Y:S07]  /*4ff0*/  LDGDEPBAR ;  /* 0x00000000000079af */ /* 0x000e2e0000000000 */
[----:B------:R-:W-:Y:S06]  /*5000*/  BAR.SYNC.DEFER_BLOCKING 0x0 ;  /* 0x0000000000007b1d */ /* 0x000fec0000010000 */
[----:B------:R-:W-:Y:S04]  /*5010*/  STL.64 [R1+0x300], R238 ;  /* 0x000300ee01007387 */ /* 0x000fe80000100a00 */
[----:B------:R-:W-:Y:S04]  /*5020*/  STL.64 [R1+0x2f8], R236 ;  /* 0x0002f8ec01007387 */ /* 0x000fe80000100a00 */
[----:B------:R4:W-:Y:S04]  /*5030*/  STL.64 [R1+0x2f0], R158 ;  /* 0x0002f09e01007387 */ /* 0x0009e80000100a00 */
[----:B------:R1:W-:Y:S04]  /*5040*/  STL.64 [R1+0x2e8], R156 ;  /* 0x0002e89c01007387 */ /* 0x0003e80000100a00 */
[----:B------:R-:W-:Y:S01]  /*5050*/  @!PT LDS RZ, [RZ] ;  /* 0x00000000fffff984 */ /* 0x000fe20000000800 */
[----:B------:R-:W-:Y:S01]  /*5060*/  @!PT LDS RZ, [RZ] ;  /* 0x00000000fffff984 */ /* 0x000fe20000000800 */
[----:B------:R-:W-:Y:S01]  /*5070*/  @!PT LDS RZ, [RZ] ;  /* 0x00000000fffff984 */ /* 0x000fe20000000800 */
[----:B------:R-:W-:Y:S04]  /*5080*/  LDGSTS.E [R235+0x10000], desc[UR16][R238.64], !P4 ;  /* 0x10000000eeeb7fae */ /* 0x000fe8000e121850 */
[----:B------:R-:W-:Y:S01]  /*5090*/  LDGSTS.E [R235+0x14000], desc[UR16][R236.64], !P4 ;  /* 0x14000000eceb7fae */ /* 0x000fe2000e121850 */
[----:B------:R-:W-:Y:S01]  /*50a0*/  ISETP.GE.U32.AND P4, PT, R155, 0x7fffff7a, PT ;  /* 0x7fffff7a9b00780c */ /* 0x000fe20003f86070 */
[----:B------:R-:W-:-:S02]  /*50b0*/  IMAD.WIDE R154, R184, 0x4, R250 ;  /* 0x00000004b89a7825 */ /* 0x000fc400078e02fa */
[----:B------:R4:W-:Y:S04]  /*50c0*/  LDGSTS.E [R235+0x10004], desc[UR16][R158.64], !P5 ;  /* 0x100040009eeb7fae */ /* 0x0009e8000e921850 */
[----:B------:R1:W-:Y:S01]  /*50d0*/  LDGSTS.E [R235+0x14004], desc[UR16][R156.64], !P5 ;  /* 0x140040009ceb7fae */ /* 0x0003e2000e921850 */
[----:B------:R-:W-:Y:S02]  /*50e0*/  ISETP.GE.U32.AND P5, PT, R3, 0x7fffff60, PT ;  /* 0x7fffff600300780c */ /* 0x000fe40003fa6070 */
[----:B------:R-:W3:Y:S01]  /*50f0*/  LDC R3, c[0x0][0x230] ;  /* 0x00008c00ff037b82 */ /* 0x000ee20000000800 */
[----:B------:R-:W-:Y:S01]  /*5100*/  STL.64 [R1+0x2e0], R188 ;  /* 0x0002e0bc01007387 */ /* 0x000fe20000100a00 */
[----:B----4-:R-:W-:-:S03]  /*5110*/  IMAD.WIDE R158, R184, 0x4, R244 ;  /* 0x00000004b89e7825 */ /* 0x010fc600078e02f4 */
[----:B------:R-:W-:Y:S01]  /*5120*/  LDGSTS.E [R235+0x10008], desc[UR16][R188.64], !P1 ;  /* 0x10008000bceb7fae */ /* 0x000fe2000c921850 */
[----:B-1----:R-:W-:-:S03]  /*5130*/  IMAD.WIDE R156, R184, 0x4, R246 ;  /* 0x00000004b89c7825 */ /* 0x002fc600078e02f6 */
[----:B------:R1:W-:Y:S04]  /*5140*/  STL.64 [R1+0x2d8], R158 ;  /* 0x0002d89e01007387 */ /* 0x0003e80000100a00 */
[----:B------:R1:W-:Y:S01]  /*5150*/  LDGSTS.E [R235+0x14008], desc[UR16][R158.64], !P1 ;  /* 0x140080009eeb7fae */ /* 0x0003e2000c921850 */
[----:B------:R-:W-:Y:S01]  /*5160*/  ISETP.GE.U32.AND P1, PT, R91, 0x7fffff5f, PT ;  /* 0x7fffff5f5b00780c */ /* 0x000fe20003f26070 */
[----:B------:R-:W-:Y:S02]  /*5170*/  VIADD R91, R153, 0xffffffb8 ;  /* 0xffffffb8995b7836 */ /* 0x000fe40000000000 */
[----:B------:R4:W-:Y:S04]  /*5180*/  STL.64 [R1+0x2d0], R156 ;  /* 0x0002d09c01007387 */ /* 0x0009e80000100a00 */
[----:B------:R4:W-:Y:S01]  /*5190*/  LDGSTS.E [R235+0x1000c], desc[UR16][R156.64], !P3 ;  /* 0x1000c0009ceb7fae */ /* 0x0009e2000d921850 */
[----:B-1----:R-:W-:-:S03]  /*51a0*/  IMAD.WIDE R158, R184, 0x4, R94 ;  /* 0x00000004b89e7825 */ /* 0x002fc600078e025e */
[----:B------:R1:W-:Y:S01]  /*51b0*/  LDGSTS.E [R235+0x1400c], desc[UR16][R154.64], !P3 ;  /* 0x1400c0009aeb7fae */ /* 0x0003e2000d921850 */
[----:B------:R-:W-:Y:S01]  /*51c0*/  ISETP.GE.U32.AND P3, PT, R90, 0x7fffff5e, PT ;  /* 0x7fffff5e5a00780c */ /* 0x000fe20003f66070 */
[----:B------:R-:W3:Y:S01]  /*51d0*/  LDC R94, c[0x0][0x230] ;  /* 0x00008c00ff5e7b82 */ /* 0x000ee20000000800 */
[----:B--2---:R-:W-:Y:S01]  /*51e0*/  VIADD R90, R152, 0xffffff9c ;  /* 0xffffff9c985a7836 */ /* 0x004fe20000000000 */
[----:B------:R1:W-:Y:S01]  /*51f0*/  STL.64 [R1+0x2c8], R154 ;  /* 0x0002c89a01007387 */ /* 0x0003e20000100a00 */
[----:B----4-:R-:W-:-:S03]  /*5200*/  IMAD.WIDE R156, R184, 0x4, R96 ;  /* 0x00000004b89c7825 */ /* 0x010fc600078e0260 */
[----:B------:R-:W2:Y:S02]  /*5210*/  LDL.LU.64 R238, [R1+0x70] ;  /* 0x0000700001ee7983 */ /* 0x000ea40000300a00 */
[----:B------:R-:W4:Y:S01]  /*5220*/  LDC R96, c[0x0][0x230] ;  /* 0x00008c00ff607b82 */ /* 0x000f220000000800 */
[C---:B------:R-:W-:Y:S01]  /*5230*/  IMAD.WIDE R152, R184.reuse, 0x4, R82 ;  /* 0x00000004b8987825 */ /* 0x040fe200078e0252 */
[----:B------:R2:W-:Y:S03]  /*5240*/  STL.64 [R1+0x2c0], R158 ;  /* 0x0002c09e01007387 */ /* 0x0005e60000100a00 */
[C---:B-1----:R-:W-:Y:S01]  /*5250*/  IMAD.WIDE R154, R184.reuse, 0x4, R80 ;  /* 0x00000004b89a7825 */ /* 0x042fe200078e0250 */
[----:B------:R-:W4:Y:S02]  /*5260*/  LDL.LU.64 R236, [R1+0x68] ;  /* 0x0000680001ec7983 */ /* 0x000f240000300a00 */
[----:B------:R-:W1:Y:S02]  /*5270*/  LDC R82, c[0x0][0x230] ;  /* 0x00008c00ff527b82 */ /* 0x000e640000000800 */
[----:B------:R2:W-:Y:S04]  /*5280*/  STL.64 [R1+0x2b8], R156 ;  /* 0x0002b89c01007387 */ /* 0x0005e80000100a00 */
[----:B------:R-:W4:Y:S02]  /*5290*/  LDL.LU.64 R240, [R1+0x60] ;  /* 0x0000600001f07983 */ /* 0x000f240000300a00 */
[----:B------:R-:W1:Y:S02]  /*52a0*/  LDC R83, c[0x0][0x230] ;  /* 0x00008c00ff537b82 */ /* 0x000e640000000800 */
[----:B------:R2:W-:Y:S04]  /*52b0*/  STL.64 [R1+0x2b0], R154 ;  /* 0x0002b09a01007387 */ /* 0x0005e80000100a00 */
[----:B------:R2:W-:Y:S01]  /*52c0*/  STL.64 [R1+0x2a8], R152 ;  /* 0x0002a89801007387 */ /* 0x0005e20000100a00 */
[C---:B------:R-:W-:Y:S01]  /*52d0*/  IMAD.WIDE R200, R184.reuse, 0x4, R200 ;  /* 0x00000004b8c87825 */ /* 0x040fe200078e02c8 */
[----:B------:R-:W1:Y:S02]  /*52e0*/  LDC R95, c[0x0][0x230] ;  /* 0x00008c00ff5f7b82 */ /* 0x000e640000000800 */
[----:B------:R-:W4:Y:S04]  /*52f0*/  LDL.LU.64 R242, [R1+0x58] ;  /* 0x0000580001f27983 */ /* 0x000f280000300a00 */
[----:B------:R-:W4:Y:S01]  /*5300*/  LDL.LU.64 R244, [R1+0x50] ;  /* 0x0000500001f47983 */ /* 0x000f220000300a00 */
[----:B------:R-:W-:Y:S01]  /*5310*/  IMAD.WIDE R202, R184, 0x4, R202 ;  /* 0x00000004b8ca7825 */ /* 0x000fe200078e02ca */
[----:B------:R-:W1:Y:S02]  /*5320*/  LDC R97, c[0x0][0x230] ;  /* 0x00008c00ff617b82 */ /* 0x000e640000000800 */
[----:B------:R-:W4:Y:S04]  /*5330*/  LDL.LU.64 R188, [R1+0x48] ;  /* 0x0000480001bc7983 */ /* 0x000f280000300a00 */
[----:B------:R-:W4:Y:S04]  /*5340*/  LDL.LU.64 R246, [R1+0x40] ;  /* 0x0000400001f67983 */ /* 0x000f280000300a00 */
[----:B------:R-:W4:Y:S04]  /*5350*/  LDL.LU.64 R250, [R1+0x38] ;  /* 0x0000380001fa7983 */ /* 0x000f280000300a00 */
[----:B------:R2:W-:Y:S04]  /*5360*/  LDGSTS.E [R235+0x18000], desc[UR16][R158.64], !P5 ;  /* 0x180000009eeb7fae */ /* 0x0005e8000e921850 */
[----:B------:R2:W-:Y:S01]  /*5370*/  LDGSTS.E [R235+0x1c000], desc[UR16][R156.64], !P5 ;  /* 0x1c0000009ceb7fae */ /* 0x0005e2000e921850 */
[----:B------:R-:W-:Y:S01]  /*5380*/  ISETP.GE.U32.AND P5, PT, R90, 0x7fffff5d, PT ;  /* 0x7fffff5d5a00780c */ /* 0x000fe20003fa6070 */
[----:B---3--:R-:W-:-:S02]  /*5390*/  VIADD R80, R3, 0xffffffb6 ;  /* 0xffffffb603507836 */ /* 0x008fc40000000000 */
[C---:B--2---:R-:W-:Y:S01]  /*53a0*/  IMAD.WIDE R238, R184.reuse, 0x4, R238 ;  /* 0x00000004b8ee7825 */ /* 0x044fe200078e02ee */
[----:B------:R2:W-:Y:S01]  /*53b0*/  LDGSTS.E [R235+0x18004], desc[UR16][R154.64], !P1 ;  /* 0x180040009aeb7fae */ /* 0x0005e2000c921850 */
[----:B------:R-:W-:Y:S01]  /*53c0*/  IADD3 R81, R93, -0x49, RZ ;  /* 0xffffffb75d517810 */ /* 0x000fe20007ffe0ff */
[----:B------:R-:W3:Y:S01]  /*53d0*/  LDC R90, c[0x0][0x230] ;  /* 0x00008c00ff5a7b82 */ /* 0x000ee20000000800 */
[C---:B------:R-:W-:Y:S01]  /*53e0*/  IMAD.WIDE R158, R184.reuse, 0x4, R86 ;  /* 0x00000004b89e7825 */ /* 0x040fe200078e0256 */
[----:B------:R1:W-:Y:S03]  /*53f0*/  LDGSTS.E [R235+0x1c004], desc[UR16][R152.64], !P1 ;  /* 0x1c00400098eb7fae */ /* 0x0003e6000c921850 */
[C---:B------:R-:W-:Y:S01]  /*5400*/  IMAD.WIDE R156, R184.reuse, 0x4, R88 ;  /* 0x00000004b89c7825 */ /* 0x040fe200078e0258 */
[----:B------:R4:W-:Y:S02]  /*5410*/  STL.64 [R1+0x2a0], R158 ;  /* 0x0002a09e01007387 */ /* 0x0009e40000100a00 */
[----:B------:R-:W3:Y:S01]  /*5420*/  LDC R87, c[0x0][0x230] ;  /* 0x00008c00ff577b82 */ /* 0x000ee20000000800 */
[C---:B--2---:R-:W-:Y:S01]  /*5430*/  IMAD.WIDE R154, R184.reuse, 0x4, R102 ;  /* 0x00000004b89a7825 */ /* 0x044fe200078e0266 */
[----:B------:R2:W-:Y:S03]  /*5440*/  STL.64 [R1+0x298], R156 ;  /* 0x0002989c01007387 */ /* 0x0005e60000100a00 */
[C---:B-1----:R-:W-:Y:S01]  /*5450*/  IMAD.WIDE R152, R184.reuse, 0x4, R84 ;  /* 0x00000004b8987825 */ /* 0x042fe200078e0254 */
[----:B------:R-:W-:Y:S03]  /*5460*/  LDGSTS.E [R235+0x18008], desc[UR16][R158.64], !P3 ;  /* 0x180080009eeb7fae */ /* 0x000fe6000d921850 */
[C---:B----4-:R-:W-:Y:S01]  /*5470*/  IMAD.WIDE R236, R184.reuse, 0x4, R236 ;  /* 0x00000004b8ec7825 */ /* 0x050fe200078e02ec */
[----:B------:R-:W-:Y:S01]  /*5480*/  LDGSTS.E [R235+0x1c008], desc[UR16][R156.64], !P3 ;  /* 0x1c0080009ceb7fae */ /* 0x000fe2000d921850 */
[----:B------:R-:W-:Y:S01]  /*5490*/  ISETP.GE.U32.AND P1, PT, R91, 0x7fffff79, PT ;  /* 0x7fffff795b00780c */ /* 0x000fe20003f26070 */
[----:B------:R-:W1:Y:S02]  /*54a0*/  LDC R85, c[0x0][0x230] ;  /* 0x00008c00ff557b82 */ /* 0x000e640000000800 */
[----:B------:R-:W-:Y:S04]  /*54b0*/  LDGSTS.E [R235+0x1800c], desc[UR16][R154.64], !P5 ;  /* 0x1800c0009aeb7fae */ /* 0x000fe8000e921850 */
[----:B------:R-:W4:Y:S01]  /*54c0*/  LDL.LU.64 R158, [R1+0x4f0] ;  /* 0x0004f000019e7983 */ /* 0x000f220000300a00 */
[----:B------:R-:W-:-:S03]  /*54d0*/  IMAD.WIDE R188, R184, 0x4, R188 ;  /* 0x00000004b8bc7825 */ /* 0x000fc600078e02bc */
[----:B--2---:R-:W2:Y:S01]  /*54e0*/  LDL.LU.64 R156, [R1+0x4e8] ;  /* 0x0004e800019c7983 */ /* 0x004ea20000300a00 */
[----:B------:R-:W-:Y:S01]  /*54f0*/  ISETP.GE.U32.AND P3, PT, R81, 0x7fffff78, PT ;  /* 0x7fffff785100780c */ /* 0x000fe20003f66070 */
[----:B------:R-:W1:Y:S02]  /*5500*/  LDC R86, c[0x0][0x230] ;  /* 0x00008c00ff567b82 */ /* 0x000e640000000800 */
[----:B------:R3:W-:Y:S04]  /*5510*/  STL.64 [R1+0x290], R154 ;  /* 0x0002909a01007387 */ /* 0x0007e80000100a00 */
[----:B------:R3:W-:Y:S01]  /*5520*/  LDGSTS.E [R235+0x1c00c], desc[UR16][R152.64], !P5 ;  /* 0x1c00c00098eb7fae */ /* 0x0007e2000e921850 */
[----:B------:R-:W-:Y:S01]  /*5530*/  ISETP.GE.U32.AND P5, PT, R80, 0x7fffff77, PT ;  /* 0x7fffff775000780c */ /* 0x000fe20003fa6070 */
[----:B------:R-:W-:Y:S01]  /*5540*/  VIADD R80, R2, 0xffffff9b ;  /* 0xffffff9b02507836 */ /* 0x000fe20000000000 */
[----:B------:R-:W1:Y:S01]  /*5550*/  LDC R88, c[0x0][0x230] ;  /* 0x00008c00ff587b82 */ /* 0x000e620000000800 */
[----:B------:R3:W-:Y:S01]  /*5560*/  STL.64 [R1+0x288], R152 ;  /* 0x0002889801007387 */ /* 0x0007e20000100a00 */
[----:B------:R-:W-:-:S03]  /*5570*/  IMAD.WIDE R2, R184, 0x4, R242 ;  /* 0x00000004b8027825 */ /* 0x000fc600078e02f2 */
[----:B---3--:R-:W3:Y:S03]  /*5580*/  LDL.LU.64 R154, [R1+0x4e0] ;  /* 0x0004e000019a7983 */ /* 0x008ee60000300a00 */
[----:B------:R-:W4:Y:S01]  /*5590*/  LDC R84, c[0x0][0x230] ;  /* 0x00008c00ff547b82 */ /* 0x000f220000000800 */
[----:B------:R-:W-:Y:S01]  /*55a0*/  STL.64 [R1+0x280], R238 ;  /* 0x000280ee01007387 */ /* 0x000fe20000100a00 */
[----:B------:R-:W-:-:S03]  /*55b0*/  IMAD.WIDE R152, R184, 0x4, R240 ;  /* 0x00000004b8987825 */ /* 0x000fc600078e02f0 */
[----:B------:R-:W-:Y:S03]  /*55c0*/  LDGSTS.E [R248+0x10000], desc[UR16][R238.64], !P6 ;  /* 0x10000000eef87fae */ /* 0x000fe6000f121850 */
[----:B------:R-:W1:Y:S01]  /*55d0*/  LDC R89, c[0x0][0x230] ;  /* 0x00008c00ff597b82 */ /* 0x000e620000000800 */
[----:B------:R1:W-:Y:S04]  /*55e0*/  STL.64 [R1+0x278], R236 ;  /* 0x000278ec01007387 */ /* 0x0003e80000100a00 */
[----:B------:R1:W-:Y:S01]  /*55f0*/  LDGSTS.E [R248+0x14000], desc[UR16][R236.64], !P6 ;  /* 0x14000000ecf87fae */ /* 0x0003e2000f121850 */
[C---:B------:R-:W-:Y:S02]  /*5600*/  IMAD.WIDE R204, R184.reuse, 0x4, R204 ;  /* 0x00000004b8cc7825 */ /* 0x040fe400078e02cc */
[----:B------:R-:W2:Y:S01]  /*5610*/  LDC R93, c[0x0][0x230] ;  /* 0x00008c00ff5d7b82 */ /* 0x000ea20000000800 */
[----:B------:R1:W-:Y:S04]  /*5620*/  STL.64 [R1+0x270], R152 ;  /* 0x0002709801007387 */ /* 0x0003e80000100a00 */
[----:B------:R1:W-:Y:S01]  /*5630*/  LDGSTS.E [R248+0x10004], desc[UR16][R152.64], !P0 ;  /* 0x1000400098f87fae */ /* 0x0003e2000c121850 */
[----:B------:R-:W-:-:S02]  /*5640*/  IMAD.WIDE R206, R184, 0x4, R206 ;  /* 0x00000004b8ce7825 */ /* 0x000fc400078e02ce */
[----:B------:R-:W2:Y:S02]  /*5650*/  LDC R91, c[0x0][0x230] ;  /* 0x00008c00ff5b7b82 */ /* 0x000ea40000000800 */
[C---:B-1----:R-:W-:Y:S01]  /*5660*/  IMAD.WIDE R236, R184.reuse, 0x4, R244 ;  /* 0x00000004b8ec7825 */ /* 0x042fe200078e02f4 */
[----:B------:R1:W-:Y:S04]  /*5670*/  STL.64 [R1+0x268], R2 ;  /* 0x0002680201007387 */ /* 0x0003e80000100a00 */
[----:B------:R1:W-:Y:S01]  /*5680*/  LDGSTS.E [R248+0x14004], desc[UR16][R2.64], !P0 ;  /* 0x1400400002f87fae */ /* 0x0003e2000c121850 */
[----:B------:R-:W-:-:S03]  /*5690*/  IMAD.WIDE R152, R184, 0x4, R246 ;  /* 0x00000004b8987825 */ /* 0x000fc600078e02f6 */
[----:B------:R-:W-:Y:S04]  /*56a0*/  STL.64 [R1+0x260], R236 ;  /* 0x000260ec01007387 */ /* 0x000fe80000100a00 */
[----:B------:R1:W-:Y:S02]  /*56b0*/  STL.64 [R1+0x258], R188 ;  /* 0x000258bc01007387 */ /* 0x0003e40000100a00 */
[----:B-1----:R-:W-:Y:S02]  /*56c0*/  IMAD.WIDE R2, R184, 0x4, R250 ;  /* 0x00000004b8027825 */ /* 0x002fe400078e02fa */
[----:B------:R-:W-:Y:S04]  /*56d0*/  STL.64 [R1+0x250], R152 ;  /* 0x0002509801007387 */ /* 0x000fe80000100a00 */
[----:B------:R1:W-:Y:S04]  /*56e0*/  STL.64 [R1+0x248], R2 ;  /* 0x0002480201007387 */ /* 0x0003e80000100a00 */
[----:B------:R-:W4:Y:S04]  /*56f0*/  LDL.LU.64 R242, [R1+0x30] ;  /* 0x0000300001f27983 */ /* 0x000f280000300a00 */
[----:B------:R1:W-:Y:S04]  /*5700*/  LDGSTS.E [R248+0x10008], desc[UR16][R236.64], !P4 ;  /* 0x10008000ecf87fae */ /* 0x0003e8000e121850 */
[----:B------:R-:W2:Y:S04]  /*5710*/  LDL.LU.64 R250, [R1+0x28] ;  /* 0x0000280001fa7983 */ /* 0x000ea80000300a00 */
[----:B------:R-:W-:Y:S04]  /*5720*/  LDGSTS.E [R248+0x14008], desc[UR16][R188.64], !P4 ;  /* 0x14008000bcf87fae */ /* 0x000fe8000e121850 */
[----:B------:R1:W-:Y:S04]  /*5730*/  LDGSTS.E [R248+0x1000c], desc[UR16][R152.64], !P1 ;  /* 0x1000c00098f87fae */ /* 0x0003e8000c921850 */
[----:B------:R-:W-:Y:S04]  /*5740*/  LDGSTS.E [R248+0x1400c], desc[UR16][R2.64], !P1 ;  /* 0x1400c00002f87fae */ /* 0x000fe8000c921850 */
[----:B------:R-:W3:Y:S04]  /*5750*/  LDL.LU.64 R188, [R1+0x20] ;  /* 0x0000200001bc7983 */ /* 0x000ee80000300a00 */
[----:B-1----:R-:W3:Y:S01]  /*5760*/  LDL.LU.64 R2, [R1+0x18] ;  /* 0x0000180001027983 */ /* 0x002ee20000300a00 */
[----:B------:R-:W-:Y:S01]  /*5770*/  VIADD R81, R92, 0xffffffb5 ;  /* 0xffffffb55c517836 */ /* 0x000fe20000000000 */
[----:B------:R-:W-:Y:S01]  /*5780*/  ISETP.GE.U32.AND P0, PT, R80, 0x7fffff5c, PT ;  /* 0x7fffff5c5000780c */ /* 0x000fe20003f06070 */
[----:B------:R-:W-:Y:S01]  /*5790*/  IMAD.WIDE R240, R184, 0x4, R108 ;  /* 0x00000004b8f07825 */ /* 0x000fe200078e026c */
[----:B------:R-:W1:Y:S02]  /*57a0*/  LDC R92, c[0x0][0x230] ;  /* 0x00008c00ff5c7b82 */ /* 0x000e640000000800 */
[----:B------:R-:W-:-:S02]  /*57b0*/  ISETP.GE.U32.AND P6, PT, R81, 0x7fffff76, PT ;  /* 0x7fffff765100780c */ /* 0x000fc40003fc6070 */
[----:B------:R-:W-:Y:S01]  /*57c0*/  IADD3 R81, R82, -0x66, RZ ;  /* 0xffffff9a52517810 */ /* 0x000fe20007ffe0ff */
[----:B------:R-:W-:-:S03]  /*57d0*/  VIADD R80, R83, 0xffffff99 ;  /* 0xffffff9953507836 */ /* 0x000fc60000000000 */
[----:B------:R-:W-:Y:S01]  /*57e0*/  ISETP.GE.U32.AND P4, PT, R81, 0x7fffff5b, PT ;  /* 0x7fffff5b5100780c */ /* 0x000fe20003f86070 */
[----:B------:R-:W-:Y:S01]  /*57f0*/  IMAD.WIDE R238, R184, 0x4, R110 ;  /* 0x00000004b8ee7825 */ /* 0x000fe200078e026e */
[----:B------:R-:W-:Y:S01]  /*5800*/  ISETP.GE.U32.AND P1, PT, R80, 0x7fffff5a, PT ;  /* 0x7fffff5a5000780c */ /* 0x000fe20003f26070 */
[----:B------:R-:W-:Y:S01]  /*5810*/  LDGSTS.E [R248+0x18000], desc[UR16][R240.64], !P0 ;  /* 0x18000000f0f87fae */ /* 0x000fe2000c121850 */
[----:B------:R-:W1:Y:S01]  /*5820*/  LDC R83, c[0x0][0x230] ;  /* 0x00008c00ff537b82 */ /* 0x000e620000000800 */
[----:B------:R-:W-:Y:S02]  /*5830*/  VIADD R80, R87, 0xffffff98 ;  /* 0xffffff9857507836 */ /* 0x000fe40000000000 */
[C---:B------:R-:W-:Y:S01]  /*5840*/  IMAD.WIDE R236, R184.reuse, 0x4, R98 ;  /* 0x00000004b8ec7825 */ /* 0x040fe200078e0262 */
[----:B------:R-:W-:Y:S03]  /*5850*/  STL.64 [R1+0x240], R240 ;  /* 0x000240f001007387 */ /* 0x000fe60000100a00 */
[----:B------:R-:W-:Y:S01]  /*5860*/  IMAD.WIDE R152, R184, 0x4, R100 ;  /* 0x00000004b8987825 */ /* 0x000fe200078e0264 */
[----:B------:R1:W-:Y:S01]  /*5870*/  LDGSTS.E [R248+0x1c000], desc[UR16][R238.64], !P0 ;  /* 0x1c000000eef87fae */ /* 0x0003e2000c121850 */
[----:B------:R-:W-:Y:S01]  /*5880*/  ISETP.GE.U32.AND P0, PT, R80, 0x7fffff59, PT ;  /* 0x7fffff595000780c */ /* 0x000fe20003f06070 */
[----:B------:R-:W3:Y:S02]  /*5890*/  LDC R82, c[0x0][0x230] ;  /* 0x00008c00ff527b82 */ /* 0x000ee40000000800 */
[----:B------:R1:W-:Y:S04]  /*58a0*/  STL.64 [R1+0x238], R238 ;  /* 0x000238ee01007387 */ /* 0x0003e80000100a00 */
[----:B------:R1:W-:Y:S04]  /*58b0*/  STL.64 [R1+0x230], R236 ;  /* 0x000230ec01007387 */ /* 0x0003e80000100a00 */
[----:B------:R1:W-:Y:S04]  /*58c0*/  LDGSTS.E [R248+0x18004], desc[UR16][R236.64], !P4 ;  /* 0x18004000ecf87fae */ /* 0x0003e8000e121850 */
[----:B------:R1:W-:Y:S04]  /*58d0*/  STL.64 [R1+0x228], R152 ;  /* 0x0002289801007387 */ /* 0x0003e80000100a00 */
[----:B------:R1:W-:Y:S02]  /*58e0*/  LDGSTS.E [R248+0x1c004], desc[UR16][R152.64], !P4 ;  /* 0x1c00400098f87fae */ /* 0x0003e4000e121850 */
[----:B-1----:R-:W-:-:S02]  /*58f0*/  IMAD.WIDE R238, R184, 0x4, R112 ;  /* 0x00000004b8ee7825 */ /* 0x002fc400078e0270 */
[----:B------:R-:W3:Y:S02]  /*5900*/  LDL.LU.64 R244, [R1+0x10] ;  /* 0x0000100001f47983 */ /* 0x000ee40000300a00 */
[C---:B------:R-:W-:Y:S02]  /*5910*/  IMAD.WIDE R236, R184.reuse, 0x4, R106 ;  /* 0x00000004b8ec7825 */ /* 0x040fe400078e026a */
[----:B------:R-:W3:Y:S02]  /*5920*/  LDL.LU.64 R246, [R1+0x8] ;  /* 0x0000080001f67983 */ /* 0x000ee40000300a00 */
[----:B------:R-:W-:-:S04]  /*5930*/  IMAD.WIDE R152, R184, 0x4, R104 ;  /* 0x00000004b8987825 */ /* 0x000fc800078e0268 */
[C---:B------:R-:W-:Y:S01]  /*5940*/  IMAD.WIDE R208, R184.reuse, 0x4, R208 ;  /* 0x00000004b8d07825 */ /* 0x040fe200078e02d0 */
[----:B------:R1:W-:Y:S03]  /*5950*/  STL.64 [R1+0x220], R152 ;  /* 0x0002209801007387 */ /* 0x0003e60000100a00 */
[C---:B------:R-:W-:Y:S01]  /*5960*/  IMAD.WIDE R210, R184.reuse, 0x4, R210 ;  /* 0x00000004b8d27825 */ /* 0x040fe200078e02d2 */
[----:B------:R1:W-:Y:S03]  /*5970*/  STL.64 [R1+0x218], R236 ;  /* 0x000218ec01007387 */ /* 0x0003e60000100a00 */
[C---:B------:R-:W-:Y:S01]  /*5980*/  IMAD.WIDE R212, R184.reuse, 0x4, R212 ;  /* 0x00000004b8d47825 */ /* 0x040fe200078e02d4 */
[----:B------:R-:W-:Y:S03]  /*5990*/  LDGSTS.E [R248+0x18008], desc[UR16][R152.64], !P1 ;  /* 0x1800800098f87fae */ /* 0x000fe6000c921850 */
[C---:B------:R-:W-:Y:S01]  /*59a0*/  IMAD.WIDE R214, R184.reuse, 0x4, R214 ;  /* 0x00000004b8d67825 */ /* 0x040fe200078e02d6 */
[----:B------:R-:W-:Y:S03]  /*59b0*/  LDGSTS.E [R248+0x1c008], desc[UR16][R236.64], !P1 ;  /* 0x1c008000ecf87fae */ /* 0x000fe6000c921850 */
[C---:B------:R-:W-:Y:S01]  /*59c0*/  IMAD.WIDE R216, R184.reuse, 0x4, R216 ;  /* 0x00000004b8d87825 */ /* 0x040fe200078e02d8 */
[----:B------:R-:W-:Y:S01]  /*59d0*/  LDGSTS.E [R248+0x1800c], desc[UR16][R238.64], !P0 ;  /* 0x1800c000eef87fae */ /* 0x000fe2000c121850 */
[----:B------:R-:W-:Y:S01]  /*59e0*/  IADD3 R89, R89, -0x76, RZ ;  /* 0xffffff8a59597810 */ /* 0x000fe20007ffe0ff */
[----:B------:R-:W3:Y:S01]  /*59f0*/  LDC R104, c[0x0][0x230] ;  /* 0x00008c00ff687b82 */ /* 0x000ee20000000800 */
[C---:B------:R-:W-:Y:S01]  /*5a00*/  IMAD.WIDE R240, R184.reuse, 0x4, R78 ;  /* 0x00000004b8f07825 */ /* 0x040fe200078e024e */
[----:B-1----:R-:W3:Y:S04]  /*5a10*/  LDL.LU.64 R152, [R1+0x4d8] ;  /* 0x0004d80001987983 */ /* 0x002ee80000300a00 */
[----:B------:R-:W3:Y:S01]  /*5a20*/  LDL.LU.64 R236, [R1+0x4d0] ;  /* 0x0004d00001ec7983 */ /* 0x000ee20000300a00 */
[----:B----4-:R-:W-:-:S03]  /*5a30*/  IMAD.WIDE R242, R184, 0x4, R242 ;  /* 0x00000004b8f27825 */ /* 0x010fc600078e02f2 */
[----:B------:R1:W-:Y:S01]  /*5a40*/  STL.64 [R1+0x210], R238 ;  /* 0x000210ee01007387 */ /* 0x0003e20000100a00 */
[----:B------:R-:W4:Y:S03]  /*5a50*/  LDC R105, c[0x0][0x230] ;  /* 0x00008c00ff697b82 */ /* 0x000f260000000800 */
[----:B------:R3:W-:Y:S01]  /*5a60*/  STL.64 [R1+0x208], R240 ;  /* 0x000208f001007387 */ /* 0x0007e20000100a00 */
[----:B--2---:R-:W-:-:S03]  /*5a70*/  IMAD.WIDE R250, R184, 0x4, R250 ;  /* 0x00000004b8fa7825 */ /* 0x004fc600078e02fa */
[----:B------:R-:W-:Y:S04]  /*5a80*/  LDGSTS.E [R248+0x1c00c], desc[UR16][R240.64], !P0 ;  /* 0x1c00c000f0f87fae */ /* 0x000fe8000c121850 */
[----:B-1----:R-:W2:Y:S04]  /*5a90*/  LDL.LU.64 R238, [R1+0x4c8] ;  /* 0x0004c80001ee7983 */ /* 0x002ea80000300a00 */
[----:B------:R-:W-:Y:S04]  /*5aa0*/  LDGSTS.E [R234+0x10000], desc[UR16][R242.64], !P3 ;  /* 0x10000000f2ea7fae */ /* 0x000fe8000d921850 */
[----:B---3--:R-:W3:Y:S01]  /*5ab0*/  LDL.LU.64 R240, [R1+0x4c0] ;  /* 0x0004c00001f07983 */ /* 0x008ee20000300a00 */
[----:B------:R-:W-:-:S03]  /*5ac0*/  IMAD.WIDE R188, R184, 0x4, R188 ;  /* 0x00000004b8bc7825 */ /* 0x000fc600078e02bc */
[----:B------:R1:W-:Y:S04]  /*5ad0*/  STL.64 [R1+0x200], R242 ;  /* 0x000200f201007387 */ /* 0x0003e80000100a00 */
[----:B------:R1:W-:Y:S01]  /*5ae0*/  STL.64 [R1+0x1f8], R250 ;  /* 0x0001f8fa01007387 */ /* 0x0003e20000100a00 */
[----:B------:R-:W-:-:S03]  /*5af0*/  IMAD.WIDE R2, R184, 0x4, R2 ;  /* 0x00000004b8027825 */ /* 0x000fc600078e0202 */
[----:B------:R-:W-:Y:S04]  /*5b00*/  LDGSTS.E [R234+0x14000], desc[UR16][R250.64], !P3 ;  /* 0x14000000faea7fae */ /* 0x000fe8000d921850 */
[----:B-1----:R-:W4:Y:S04]  /*5b10*/  LDL.LU.64 R242, [R1+0x4b8] ;  /* 0x0004b80001f27983 */ /* 0x002f280000300a00 */
[----:B------:R-:W-:Y:S04]  /*5b20*/  LDGSTS.E [R234+0x10004], desc[UR16][R188.64], !P5 ;  /* 0x10004000bcea7fae */ /* 0x000fe8000e921850 */
[----:B------:R-:W2:Y:S04]  /*5b30*/  LDL.LU.64 R250, [R1+0x4b0] ;  /* 0x0004b00001fa7983 */ /* 0x000ea80000300a00 */
[----:B------:R1:W-:Y:S04]  /*5b40*/  STL.64 [R1+0x1f0], R188 ;  /* 0x0001f0bc01007387 */ /* 0x0003e80000100a00 */
[----:B------:R2:W-:Y:S01]  /*5b50*/  STL.64 [R1+0x1e8], R2 ;  /* 0x0001e80201007387 */ /* 0x0005e20000100a00 */
[----:B------:R-:W-:-:S02]  /*5b60*/  VIADD R81, R85, 0xffffffb4 ;  /* 0xffffffb455517836 */ /* 0x000fc40000000000 */
[----:B------:R-:W1:Y:S01]  /*5b70*/  LDC R85, c[0x0][0x230] ;  /* 0x00008c00ff557b82 */ /* 0x000e620000000800 */
[----:B------:R-:W-:Y:S01]  /*5b80*/  VIADD R78, R86, 0xffffff97 ;  /* 0xffffff97564e7836 */ /* 0x000fe20000000000 */
[----:B------:R2:W-:Y:S04]  /*5b90*/  LDGSTS.E [R234+0x14004], desc[UR16][R2.64], !P5 ;  /* 0x1400400002ea7fae */ /* 0x0005e8000e921850 */
[----:B-1----:R-:W3:Y:S01]  /*5ba0*/  LDL.LU.64 R188, [R1+0x4a8] ;  /* 0x0004a80001bc7983 */ /* 0x002ee20000300a00 */
[----:B------:R-:W-:Y:S01]  /*5bb0*/  ISETP.GE.U32.AND P4, PT, R81, 0x7fffff75, PT ;  /* 0x7fffff755100780c */ /* 0x000fe20003f86070 */
[----:B------:R-:W-:Y:S01]  /*5bc0*/  VIADD R79, R83, 0xffffffb1 ;  /* 0xffffffb1534f7836 */ /* 0x000fe20000000000 */
[----:B------:R-:W-:Y:S01]  /*5bd0*/  ISETP.GE.U32.AND P5, PT, R78, 0x7fffff58, PT ;  /* 0x7fffff584e00780c */ /* 0x000fe20003fa6070 */
[----:B------:R-:W-:-:S02]  /*5be0*/  VIADD R80, R88, 0xffffffb2 ;  /* 0xffffffb258507836 */ /* 0x000fc40000000000 */
[C---:B------:R-:W-:Y:S01]  /*5bf0*/  IMAD.WIDE R244, R184.reuse, 0x4, R244 ;  /* 0x00000004b8f47825 */ /* 0x040fe200078e02f4 */
[----:B------:R-:W-:Y:S01]  /*5c00*/  ISETP.GE.U32.AND P3, PT, R79, 0x7fffff72, PT ;  /* 0x7fffff724f00780c */ /* 0x000fe20003f66070 */
[----:B------:R-:W1:Y:S02]  /*5c10*/  LDC R86, c[0x0][0x230] ;  /* 0x00008c00ff567b82 */ /* 0x000e640000000800 */
[----:B------:R-:W-:Y:S01]  /*5c20*/  IMAD.WIDE R246, R184, 0x4, R246 ;  /* 0x00000004b8f67825 */ /* 0x000fe200078e02f6 */
[----:B------:R-:W-:Y:S01]  /*5c30*/  IADD3 R79, R82, -0x6a, RZ ;  /* 0xffffff96524f7810 */ /* 0x000fe20007ffe0ff */
[----:B------:R-:W-:Y:S02]  /*5c40*/  LDGSTS.E [R234+0x10008], desc[UR16][R244.64], !P6 ;  /* 0x10008000f4ea7fae */ /* 0x000fe4000f121850 */
[----:B------:R-:W-:Y:S02]  /*5c50*/  VIADD R78, R85, 0xffffff95 ;  /* 0xffffff95554e7836 */ /* 0x000fe40000000000 */
[----:B------:R1:W-:Y:S01]  /*5c60*/  LDGSTS.E [R234+0x14008], desc[UR16][R246.64], !P6 ;  /* 0x14008000f6ea7fae */ /* 0x0003e2000f121850 */
[----:B------:R-:W-:Y:S01]  /*5c70*/  ISETP.GE.U32.AND P6, PT, R79, 0x7fffff57, PT ;  /* 0x7fffff574f00780c */ /* 0x000fe20003fc6070 */
[----:B------:R-:W1:Y:S02]  /*5c80*/  LDC R83, c[0x0][0x230] ;  /* 0x00008c00ff537b82 */ /* 0x000e640000000800 */
[----:B------:R2:W-:Y:S04]  /*5c90*/  STL.64 [R1+0x1e0], R244 ;  /* 0x0001e0f401007387 */ /* 0x0005e80000100a00 */
[----:B------:R1:W-:Y:S01]  /*5ca0*/  STL.64 [R1+0x1d8], R246 ;  /* 0x0001d8f601007387 */ /* 0x0003e20000100a00 */
[----:B--2---:R-:W-:-:S03]  /*5cb0*/  IMAD.WIDE R2, R184, 0x4, R250 ;  /* 0x00000004b8027825 */ /* 0x004fc600078e02fa */
[----:B------:R-:W2:Y:S01]  /*5cc0*/  LDL.LU.64 R244, [R1+0x4a0] ;  /* 0x0004a00001f47983 */ /* 0x000ea20000300a00 */
[----:B---3--:R-:W-:Y:S01]  /*5cd0*/  IMAD.WIDE R188, R184, 0x4, R188 ;  /* 0x00000004b8bc7825 */ /* 0x008fe200078e02bc */
[----:B------:R-:W-:Y:S01]  /*5ce0*/  IADD3 R81, R84, -0x4d, RZ ;  /* 0xffffffb354517810 */ /* 0x000fe20007ffe0ff */
[----:B------:R-:W3:Y:S03]  /*5cf0*/  LDC R82, c[0x0][0x230] ;  /* 0x00008c00ff527b82 */ /* 0x000ee60000000800 */
[----:B------:R4:W-:Y:S01]  /*5d00*/  LDGSTS.E [R234+0x1000c], desc[UR16][R188.64], !P4 ;  /* 0x1000c000bcea7fae */ /* 0x0009e2000e121850 */
[----:B------:R-:W-:-:S03]  /*5d10*/  IMAD.WIDE R250, R184, 0x4, R114 ;  /* 0x00000004b8fa7825 */ /* 0x000fc600078e0272 */
[----:B------:R4:W-:Y:S01]  /*5d20*/  LDGSTS.E [R234+0x1400c], desc[UR16][R2.64], !P4 ;  /* 0x1400c00002ea7fae */ /* 0x0009e2000e121850 */
[----:B------:R-:W-:Y:S01]  /*5d30*/  ISETP.GE.U32.AND P4, PT, R78, 0x7fffff56, PT ;  /* 0x7fffff564e00780c */ /* 0x000fe20003f86070 */
[----:B-1----:R-:W-:Y:S01]  /*5d40*/  IMAD.WIDE R246, R184, 0x4, R116 ;  /* 0x00000004b8f67825 */ /* 0x002fe200078e0274 */
[----:B------:R-:W1:Y:S01]  /*5d50*/  LDC R84, c[0x0][0x230] ;  /* 0x00008c00ff547b82 */ /* 0x000e620000000800 */
[----:B------:R4:W-:Y:S04]  /*5d60*/  STL.64 [R1+0x1d0], R188 ;  /* 0x0001d0bc01007387 */ /* 0x0009e80000100a00 */
[----:B------:R4:W-:Y:S01]  /*5d70*/  STL.64 [R1+0x1c8], R2 ;  /* 0x0001c80201007387 */ /* 0x0009e20000100a00 */
[----:B------:R-:W-:Y:S02]  /*5d80*/  ISETP.GE.U32.AND P0, PT, R80, 0x7fffff73, PT ;  /* 0x7fffff735000780c */ /* 0x000fe40003f06070 */
[----:B------:R-:W3:Y:S01]  /*5d90*/  LDC R80, c[0x0][0x230] ;  /* 0x00008c00ff507b82 */ /* 0x000ee20000000800 */
[----:B------:R4:W-:Y:S02]  /*5da0*/  STL.64 [R1+0x1c0], R250 ;  /* 0x0001c0fa01007387 */ /* 0x0009e40000100a00 */
[----:B----4-:R-:W-:-:S02]  /*5db0*/  IMAD.WIDE R188, R184, 0x4, R118 ;  /* 0x00000004b8bc7825 */ /* 0x010fc400078e0276 */
[----:B------:R4:W-:Y:S03]  /*5dc0*/  LDGSTS.E [R234+0x18000], desc[UR16][R250.64], !P5 ;  /* 0x18000000faea7fae */ /* 0x0009e6000e921850 */
[----:B------:R-:W2:Y:S01]  /*5dd0*/  LDC R85, c[0x0][0x230] ;  /* 0x00008c00ff557b82 */ /* 0x000ea20000000800 */
[C---:B------:R-:W-:Y:S01]  /*5de0*/  IMAD.WIDE R2, R184.reuse, 0x4, R120 ;  /* 0x00000004b8027825 */ /* 0x040fe200078e0278 */
[----:B------:R4:W-:Y:S04]  /*5df0*/  STL.64 [R1+0x1b8], R246 ;  /* 0x0001b8f601007387 */ /* 0x0009e80000100a00 */
[----:B------:R4:W-:Y:S01]  /*5e00*/  LDGSTS.E [R234+0x1c000], desc[UR16][R246.64], !P5 ;  /* 0x1c000000f6ea7fae */ /* 0x0009e2000e921850 */
[C---:B------:R-:W-:Y:S01]  /*5e10*/  IMAD.WIDE R238, R184.reuse, 0x4, R238 ;  /* 0x00000004b8ee7825 */ /* 0x040fe200078e02ee */
[----:B------:R-:W2:Y:S03]  /*5e20*/  LDC R88, c[0x0][0x230] ;  /* 0x00008c00ff587b82 */ /* 0x000ea60000000800 */
[C---:B----4-:R-:W-:Y:S01]  /*5e30*/  IMAD.WIDE R250, R184.reuse, 0x4, R124 ;  /* 0x00000004b8fa7825 */ /* 0x050fe200078e027c */
[----:B------:R-:W-:Y:S03]  /*5e40*/  STL.64 [R1+0x1b0], R188 ;  /* 0x0001b0bc01007387 */ /* 0x000fe60000100a00 */
[----:B------:R-:W-:Y:S01]  /*5e50*/  IMAD.WIDE R246, R184, 0x4, R122 ;  /* 0x00000004b8f67825 */ /* 0x000fe200078e027a */
[----:B------:R-:W-:Y:S04]  /*5e60*/  STL.64 [R1+0x1a8], R2 ;  /* 0x0001a80201007387 */ /* 0x000fe80000100a00 */
[----:B------:R4:W-:Y:S04]  /*5e70*/  LDGSTS.E [R234+0x18004], desc[UR16][R188.64], !P6 ;  /* 0x18004000bcea7fae */ /* 0x0009e8000f121850 */
[----:B------:R4:W-:Y:S04]  /*5e80*/  LDGSTS.E [R234+0x1c004], desc[UR16][R2.64], !P6 ;  /* 0x1c00400002ea7fae */ /* 0x0009e8000f121850 */
[----:B------:R4:W-:Y:S04]  /*5e90*/  STL.64 [R1+0x1a0], R246 ;  /* 0x0001a0f601007387 */ /* 0x0009e80000100a00 */
[----:B------:R-:W-:Y:S04]  /*5ea0*/  STL.64 [R1+0x198], R250 ;  /* 0x000198fa01007387 */ /* 0x000fe80000100a00 */
[----:B------:R-:W-:Y:S01]  /*5eb0*/  LDGSTS.E [R234+0x18008], desc[UR16][R246.64], !P4 ;  /* 0x18008000f6ea7fae */ /* 0x000fe2000e121850 */
[----:B------:R-:W-:Y:S01]  /*5ec0*/  ISETP.GE.U32.AND P1, PT, R81, 0x7fffff74, PT ;  /* 0x7fffff745100780c */ /* 0x000fe20003f26070 */
[----:B-1----:R-:W-:Y:S01]  /*5ed0*/  VIADD R78, R84, 0xffffff94 ;  /* 0xffffff94544e7836 */ /* 0x002fe20000000000 */
[----:B------:R-:W1:Y:S01]  /*5ee0*/  LDC R81, c[0x0][0x230] ;  /* 0x00008c00ff517b82 */ /* 0x000e620000000800 */
[----:B---3--:R-:W-:Y:S01]  /*5ef0*/  VIADD R79, R80, 0xffffffb0 ;  /* 0xffffffb0504f7836 */ /* 0x008fe20000000000 */
[----:B------:R-:W-:Y:S04]  /*5f00*/  LDGSTS.E [R234+0x1c008], desc[UR16][R250.64], !P4 ;  /* 0x1c008000faea7fae */ /* 0x000fe8000e121850 */
[----:B----4-:R-:W3:Y:S01]  /*5f10*/  LDL.LU.64 R246, [R1+0x498] ;  /* 0x0004980001f67983 */ /* 0x010ee20000300a00 */
[----:B------:R-:W-:Y:S01]  /*5f20*/  ISETP.GE.U32.AND P5, PT, R78, 0x7fffff55, PT ;  /* 0x7fffff554e00780c */ /* 0x000fe20003fa6070 */
[----:B------:R-:W4:Y:S01]  /*5f30*/  LDC R80, c[0x0][0x230] ;  /* 0x00008c00ff507b82 */ /* 0x000f220000000800 */
[----:B------:R-:W-:-:S07]  /*5f40*/  IMAD.WIDE R188, R184, 0x4, R126 ;  /* 0x00000004b8bc7825 */ /* 0x000fce00078e027e */
[----:B------:R-:W4:Y:S01]  /*5f50*/  LDC R84, c[0x0][0x230] ;  /* 0x00008c00ff547b82 */ /* 0x000f220000000800 */
[----:B------:R-:W-:Y:S01]  /*5f60*/  IMAD.WIDE R2, R184, 0x4, R128 ;  /* 0x00000004b8027825 */ /* 0x000fe200078e0280 */
[----:B------:R-:W-:-:S03]  /*5f70*/  ISETP.GE.U32.AND P6, PT, R79, 0x7fffff71, PT ;  /* 0x7fffff714f00780c */ /* 0x000fc60003fc6070 */
[----:B------:R-:W-:Y:S01]  /*5f80*/  VIADD R78, R86, 0xffffffae ;  /* 0xffffffae564e7836 */ /* 0x000fe20000000000 */
[----:B------:R-:W-:Y:S01]  /*5f90*/  IADD3 R79, R83, -0x51, RZ ;  /* 0xffffffaf534f7810 */ /* 0x000fe20007ffe0ff */
[----:B------:R1:W-:Y:S01]  /*5fa0*/  STL.64 [R1+0x190], R188 ;  /* 0x000190bc01007387 */ /* 0x0003e20000100a00 */
[----:B------:R-:W4:Y:S03]  /*5fb0*/  LDC R83, c[0x0][0x230] ;  /* 0x00008c00ff537b82 */ /* 0x000f260000000800 */
[----:B------:R1:W-:Y:S01]  /*5fc0*/  LDGSTS.E [R234+0x1800c], desc[UR16][R188.64], !P5 ;  /* 0x1800c000bcea7fae */ /* 0x0003e2000e921850 */
[----:B------:R-:W-:-:S03]  /*5fd0*/  ISETP.GE.U32.AND P4, PT, R79, 0x7fffff70, PT ;  /* 0x7fffff704f00780c */ /* 0x000fc60003f86070 */
[----:B------:R1:W-:Y:S01]  /*5fe0*/  STL.64 [R1+0x188], R2 ;  /* 0x0001880201007387 */ /* 0x0003e20000100a00 */
[----:B------:R-:W4:Y:S03]  /*5ff0*/  LDC R86, c[0x0][0x230] ;  /* 0x00008c00ff567b82 */ /* 0x000f260000000800 */
[----:B------:R1:W-:Y:S01]  /*6000*/  LDGSTS.E [R234+0x1c00c], desc[UR16][R2.64], !P5 ;  /* 0x1c00c00002ea7fae */ /* 0x0003e2000e921850 */
[----:B------:R-:W-:Y:S01]  /*6010*/  ISETP.GE.U32.AND P5, PT, R78, 0x7fffff6f, PT ;  /* 0x7fffff6f4e00780c */ /* 0x000fe20003fa6070 */
[----:B------:R-:W-:Y:S02]  /*6020*/  VIADD R78, R82, 0xffffff93 ;  /* 0xffffff93524e7836 */ /* 0x000fe40000000000 */
[----:B-1----:R-:W-:Y:S01]  /*6030*/  IMAD.WIDE R188, R184, 0x4, R242 ;  /* 0x00000004b8bc7825 */ /* 0x002fe200078e02f2 */
[----:B------:R-:W1:Y:S03]  /*6040*/  LDC R82, c[0x0][0x230] ;  /* 0x00008c00ff527b82 */ /* 0x000e660000000800 */
[----:B------:R-:W-:-:S02]  /*6050*/  VIADD R79, R81, 0xffffffad ;  /* 0xffffffad514f7836 */ /* 0x000fc40000000000 */
[----:B------:R-:W-:-:S03]  /*6060*/  IMAD.WIDE R2, R184, 0x4, R240 ;  /* 0x00000004b8027825 */ /* 0x000fc600078e02f0 */
[----:B------:R-:W1:Y:S01]  /*6070*/  LDC R81, c[0x0][0x230] ;  /* 0x00008c00ff517b82 */ /* 0x000e620000000800 */
[----:B------:R-:W-:-:S04]  /*6080*/  IMAD.WIDE R240, R184, 0x4, R236 ;  /* 0x00000004b8f07825 */ /* 0x000fc800078e02ec */
[----:B------:R-:W-:-:S04]  /*6090*/  IMAD.WIDE R242, R184, 0x4, R130 ;  /* 0x00000004b8f27825 */ /* 0x000fc800078e0282 */
[----:B------:R-:W-:-:S04]  /*60a0*/  IMAD.WIDE R250, R184, 0x4, R134 ;  /* 0x00000004b8fa7825 */ /* 0x000fc800078e0286 */
[----:B------:R-:W-:-:S04]  /*60b0*/  IMAD.WIDE R236, R184, 0x4, R144 ;  /* 0x00000004b8ec7825 */ /* 0x000fc800078e0290 */
[----:B------:R-:W-:-:S04]  /*60c0*/  IMAD.WIDE R152, R184, 0x4, R152 ;  /* 0x00000004b8987825 */ /* 0x000fc800078e0298 */
[----:B--2---:R-:W-:-:S04]  /*60d0*/  IMAD.WIDE R244, R184, 0x4, R244 ;  /* 0x00000004b8f47825 */ /* 0x004fc800078e02f4 */
[----:B---3--:R-:W-:-:S05]  /*60e0*/  IMAD.WIDE R246, R184, 0x4, R246 ;  /* 0x00000004b8f67825 */ /* 0x008fca00078e02f6 */
[----:B------:R-:W-:Y:S04]  /*60f0*/  LDGSTS.E [R10+0x10000], desc[UR16][R246.64], !P1 ;  /* 0x10000000f60a7fae */ /* 0x000fe8000c921850 */
[----:B------:R2:W-:Y:S04]  /*6100*/  LDGSTS.E [R10+0x14000], desc[UR16][R244.64], !P1 ;  /* 0x14000000f40a7fae */ /* 0x0005e8000c921850 */
[----:B------:R3:W-:Y:S01]  /*6110*/  LDGSTS.E [R10+0x10004], desc[UR16][R188.64], !P0 ;  /* 0x10004000bc0a7fae */ /* 0x0007e2000c121850 */
[----:B------:R-:W-:-:S03]  /*6120*/  ISETP.GE.U32.AND P1, PT, R79, 0x7fffff6e, PT ;  /* 0x7fffff6e4f00780c */ /* 0x000fc60003f26070 */
[----:B------:R1:W-:Y:S01]  /*6130*/  LDGSTS.E [R10+0x14004], desc[UR16][R2.64], !P0 ;  /* 0x14004000020a7fae */ /* 0x0003e2000c121850 */
[----:B------:R-:W-:-:S03]  /*6140*/  ISETP.GE.U32.AND P0, PT, R78, 0x7fffff54, PT ;  /* 0x7fffff544e00780c */ /* 0x000fc60003f06070 */
[----:B------:R-:W-:Y:S01]  /*6150*/  STL.64 [R1+0x180], R246 ;  /* 0x000180f601007387 */ /* 0x000fe20000100a00 */
[----:B----4-:R-:W-:Y:S01]  /*6160*/  IADD3 R79, R80, -0x6e, RZ ;  /* 0xffffff92504f7810 */ /* 0x010fe20007ffe0ff */
[----:B------:R-:W-:Y:S01]  /*6170*/  VIADD R78, R84, 0xffffff91 ;  /* 0xffffff91544e7836 */ /* 0x000fe20000000000 */
[----:B------:R-:W4:Y:S01]  /*6180*/  LDC R80, c[0x0][0x230] ;  /* 0x00008c00ff507b82 */ /* 0x000f220000000800 */
[----:B------:R2:W-:Y:S04]  /*6190*/  STL.64 [R1+0x178], R244 ;  /* 0x000178f401007387 */ /* 0x0005e80000100a00 */
[----:B------:R1:W-:Y:S03]  /*61a0*/  LDGSTS.E [R10+0x10008], desc[UR16][R238.64], !P3 ;  /* 0x10008000ee0a7fae */ /* 0x0003e6000d921850 */
[----:B------:R-:W4:Y:S01]  /*61b0*/  LDC R84, c[0x0][0x230] ;  /* 0x00008c00ff547b82 */ /* 0x000f220000000800 */
[----:B------:R-:W-:Y:S01]  /*61c0*/  LDGSTS.E [R10+0x14008], desc[UR16][R240.64], !P3 ;  /* 0x14008000f00a7fae */ /* 0x000fe2000d921850 */
[----:B--2---:R-:W-:Y:S01]  /*61d0*/  IMAD.WIDE R244, R184, 0x4, R132 ;  /* 0x00000004b8f47825 */ /* 0x004fe200078e0284 */
[----:B------:R-:W-:-:S02]  /*61e0*/  ISETP.GE.U32.AND P3, PT, R79, 0x7fffff53, PT ;  /* 0x7fffff534f00780c */ /* 0x000fc40003f66070 */
[----:B------:R-:W-:Y:S01]  /*61f0*/  LDGSTS.E [R10+0x1000c], desc[UR16][R242.64], !P6 ;  /* 0x1000c000f20a7fae */ /* 0x000fe2000f121850 */
[----:B------:R-:W-:-:S03]  /*6200*/  IMAD.WIDE R246, R184, 0x4, R136 ;  /* 0x00000004b8f67825 */ /* 0x000fc600078e0288 */
[----:B------:R-:W-:Y:S01]  /*6210*/  LDGSTS.E [R10+0x1400c], desc[UR16][R244.64], !P6 ;  /* 0x1400c000f40a7fae */ /* 0x000fe2000f121850 */
[----:B------:R-:W-:Y:S01]  /*6220*/  ISETP.GE.U32.AND P6, PT, R78, 0x7fffff52, PT ;  /* 0x7fffff524e00780c */ /* 0x000fe20003fc6070 */
[----:B------:R-:W-:Y:S02]  /*6230*/  VIADD R78, R85, 0xffffff90 ;  /* 0xffffff90554e7836 */ /* 0x000fe40000000000 */
[----:B------:R-:W-:Y:S01]  /*6240*/  IMAD.WIDE R218, R184, 0x4, R218 ;  /* 0x00000004b8da7825 */ /* 0x000fe200078e02da */
[----:B------:R-:W-:Y:S01]  /*6250*/  LDGSTS.E [R10+0x18000], desc[UR16][R250.64], !P0 ;  /* 0x18000000fa0a7fae */ /* 0x000fe2000c121850 */
[----:B------:R-:W2:Y:S03]  /*6260*/  LDC R85, c[0x0][0x230] ;  /* 0x00008c00ff557b82 */ /* 0x000ea60000000800 */
[----:B------:R3:W-:Y:S01]  /*6270*/  STL.64 [R1+0x170], R188 ;  /* 0x000170bc01007387 */ /* 0x0007e20000100a00 */
[----:B------:R-:W-:-:S03]  /*6280*/  VIADD R79, R83, 0xffffffac ;  /* 0xffffffac534f7836 */ /* 0x000fc60000000000 */
[----:B------:R4:W-:Y:S01]  /*6290*/  LDGSTS.E [R10+0x1c000], desc[UR16][R246.64], !P0 ;  /* 0x1c000000f60a7fae */ /* 0x0009e2000c121850 */
[----:B------:R-:W-:Y:S01]  /*62a0*/  ISETP.GE.U32.AND P0, PT, R78, 0x7fffff51, PT ;  /* 0x7fffff514e00780c */ /* 0x000fe20003f06070 */
[----:B------:R-:W2:Y:S02]  /*62b0*/  LDC R83, c[0x0][0x230] ;  /* 0x00008c00ff537b82 */ /* 0x000ea40000000800 */
[----:B------:R1:W-:Y:S01]  /*62c0*/  STL.64 [R1+0x168], R2 ;  /* 0x0001680201007387 */ /* 0x0003e20000100a00 */
[----:B---3--:R-:W-:-:S03]  /*62d0*/  IMAD.WIDE R188, R184, 0x4, R138 ;  /* 0x00000004b8bc7825 */ /* 0x008fc600078e028a */
[----:B------:R3:W-:Y:S01]  /*62e0*/  STL.64 [R1+0x488], R238 ;  /* 0x000488ee01007387 */ /* 0x0007e20000100a00 */
[----:B------:R-:W-:-:S04]  /*62f0*/  IMAD.WIDE R220, R184, 0x4, R220 ;  /* 0x00000004b8dc7825 */ /* 0x000fc800078e02dc */
[----:B------:R-:W-:-:S04]  /*6300*/  IMAD.WIDE R222, R184, 0x4, R222 ;  /* 0x00000004b8de7825 */ /* 0x000fc800078e02de */
[----:B------:R-:W-:-:S04]  /*6310*/  IMAD.WIDE R224, R184, 0x4, R224 ;  /* 0x00000004b8e07825 */ /* 0x000fc800078e02e0 */
[----:B------:R-:W-:-:S04]  /*6320*/  IMAD.WIDE R226, R184, 0x4, R226 ;  /* 0x00000004b8e27825 */ /* 0x000fc800078e02e2 */
[----:B------:R-:W-:-:S04]  /*6330*/  IMAD.WIDE R228, R184, 0x4, R228 ;  /* 0x00000004b8e47825 */ /* 0x000fc800078e02e4 */
[----:B------:R-:W-:-:S04]  /*6340*/  IMAD.WIDE R230, R184, 0x4, R230 ;  /* 0x00000004b8e67825 */ /* 0x000fc800078e02e6 */
[----:B------:R-:W-:-:S04]  /*6350*/  IMAD.WIDE R232, R184, 0x4, R232 ;  /* 0x00000004b8e87825 */ /* 0x000fc800078e02e8 */
[----:B------:R-:W-:Y:S01]  /*6360*/  VIADD R97, R97, 0xffffff7f ;  /* 0xffffff7f61617836 */ /* 0x000fe20000000000 */
[----:B------:R-:W-:Y:S01]  /*6370*/  IADD3 R105, R105, -0x82, RZ ;  /* 0xffffff7e69697810 */ /* 0x000fe20007ffe0ff */
[C---:B-1----:R-:W-:Y:S01]  /*6380*/  IMAD.WIDE R2, R184.reuse, 0x4, R140 ;  /* 0x00000004b8027825 */ /* 0x042fe200078e028c */
[----:B------:R-:W-:Y:S01]  /*6390*/  STL.64 [R1+0xa0], R250 ;  /* 0x0000a0fa01007387 */ /* 0x000fe20000100a00 */
[----:B------:R-:W1:Y:S02]  /*63a0*/  LDC R137, c[0x0][0x230] ;  /* 0x00008c00ff897b82 */ /* 0x000e640000000800 */
[----:B---3--:R-:W-:Y:S01]  /*63b0*/  IMAD.WIDE R238, R184, 0x4, R142 ;  /* 0x00000004b8ee7825 */ /* 0x008fe200078e028e */
[----:B------:R3:W-:Y:S04]  /*63c0*/  LDGSTS.E [R10+0x18004], desc[UR16][R188.64], !P3 ;  /* 0x18004000bc0a7fae */ /* 0x0007e8000d921850 */
[----:B------:R4:W-:Y:S01]  /*63d0*/  STL.64 [R1+0x98], R246 ;  /* 0x000098f601007387 */ /* 0x0009e20000100a00 */
[----:B------:R-:W-:Y:S01]  /*63e0*/  VIADD R88, R88, 0xffffff89 ;  /* 0xffffff8958587836 */ /* 0x000fe20000000000 */
[----:B------:R-:W1:Y:S02]  /*63f0*/  LDC R136, c[0x0][0x230] ;  /* 0x00008c00ff887b82 */ /* 0x000e640000000800 */
[----:B------:R2:W-:Y:S01]  /*6400*/  LDGSTS.E [R10+0x1c004], desc[UR16][R2.64], !P3 ;  /* 0x1c004000020a7fae */ /* 0x0005e2000d921850 */
[----:B------:R-:W-:-:S02]  /*6410*/  ISETP.GE.U32.AND P3, PT, R79, 0x7fffff6d, PT ;  /* 0x7fffff6d4f00780c */ /* 0x000fc40003f66070 */
[----:B------:R-:W-:Y:S01]  /*6420*/  IADD3 R79, R82, -0x55, RZ ;  /* 0xffffffab524f7810 */ /* 0x000fe20007ffe0ff */
[----:B------:R3:W-:Y:S01]  /*6430*/  STL.64 [R1+0x90], R188 ;  /* 0x000090bc01007387 */ /* 0x0007e20000100a00 */
[----:B------:R-:W-:Y:S01]  /*6440*/  VIADD R78, R86, 0xffffffaa ;  /* 0xffffffaa564e7836 */ /* 0x000fe20000000000 */
[----:B------:R-:W1:Y:S02]  /*6450*/  LDC R82, c[0x0][0x230] ;  /* 0x00008c00ff527b82 */ /* 0x000e640000000800 */
[----:B------:R2:W-:Y:S01]  /*6460*/  STL.64 [R1+0x88], R2 ;  /* 0x0000880201007387 */ /* 0x0005e20000100a00 */
[----:B----4-:R-:W-:-:S03]  /*6470*/  IMAD.WIDE R246, R184, 0x4, R150 ;  /* 0x00000004b8f67825 */ /* 0x010fc600078e0296 */
[----:B------:R-:W-:Y:S01]  /*6480*/  LDGSTS.E [R10+0x18008], desc[UR16][R238.64], !P6 ;  /* 0x18008000ee0a7fae */ /* 0x000fe2000f121850 */
[----:B---3--:R-:W-:-:S03]  /*6490*/  IMAD.WIDE R188, R184, 0x4, R146 ;  /* 0x00000004b8bc7825 */ /* 0x008fc600078e0292 */
[----:B------:R-:W-:Y:S01]  /*64a0*/  STL.64 [R1+0x80], R238 ;  /* 0x000080ee01007387 */ /* 0x000fe20000100a00 */
[----:B--2---:R-:W-:-:S03]  /*64b0*/  IMAD.WIDE R2, R184, 0x4, R148 ;  /* 0x00000004b8027825 */ /* 0x004fc600078e0294 */
[----:B------:R-:W-:Y:S01]  /*64c0*/  LDGSTS.E [R10+0x1c008], desc[UR16][R236.64], !P6 ;  /* 0x1c008000ec0a7fae */ /* 0x000fe2000f121850 */
[----:B------:R-:W-:Y:S01]  /*64d0*/  ISETP.GE.U32.AND P6, PT, R79, 0x7fffff6c, PT ;  /* 0x7fffff6c4f00780c */ /* 0x000fe20003fc6070 */
[----:B------:R-:W-:Y:S02]  /*64e0*/  VIADD R79, R81, 0xffffffa9 ;  /* 0xffffffa9514f7836 */ /* 0x000fe40000000000 */
[----:B------:R-:W-:Y:S01]  /*64f0*/  STL.64 [R1+0x78], R236 ;  /* 0x000078ec01007387 */ /* 0x000fe20000100a00 */
[C---:B------:R-:W-:Y:S01]  /*6500*/  IMAD.WIDE R250, R184.reuse, 0x4, R154 ;  /* 0x00000004b8fa7825 */ /* 0x040fe200078e029a */
[----:B------:R-:W2:Y:S02]  /*6510*/  LDC R81, c[0x0][0x230] ;  /* 0x00008c00ff517b82 */ /* 0x000ea40000000800 */
[----:B------:R3:W-:Y:S04]  /*6520*/  STL.64 [R1+0x70], R188 ;  /* 0x000070bc01007387 */ /* 0x0007e80000100a00 */
[----:B------:R3:W-:Y:S01]  /*6530*/  LDGSTS.E [R10+0x1800c], desc[UR16][R188.64], !P0 ;  /* 0x1800c000bc0a7fae */ /* 0x0007e2000c121850 */
[----:B------:R-:W-:-:S03]  /*6540*/  IMAD.WIDE R154, R184, 0x4, R160 ;  /* 0x00000004b89a7825 */ /* 0x000fc600078e02a0 */
[----:B------:R4:W-:Y:S04]  /*6550*/  STL.64 [R1+0x68], R2 ;  /* 0x0000680201007387 */ /* 0x0009e80000100a00 */
[----:B------:R4:W-:Y:S01]  /*6560*/  LDGSTS.E [R10+0x1c00c], desc[UR16][R2.64], !P0 ;  /* 0x1c00c000020a7fae */ /* 0x0009e2000c121850 */
[----:B------:R-:W-:Y:S01]  /*6570*/  ISETP.GE.U32.AND P0, PT, R78, 0x7fffff6b, PT ;  /* 0x7fffff6b4e00780c */ /* 0x000fe20003f06070 */
[----:B------:R-:W-:Y:S02]  /*6580*/  VIADD R78, R84, 0xffffff8f ;  /* 0xffffff8f544e7836 */ /* 0x000fe40000000000 */
[----:B------:R-:W-:Y:S01]  /*6590*/  LDGSTS.E [R13+0x10000], desc[UR16][R246.64], !P4 ;  /* 0x10000000f60d7fae */ /* 0x000fe2000e121850 */
[C---:B---3--:R-:W-:Y:S01]  /*65a0*/  IMAD.WIDE R188, R184.reuse, 0x4, R178 ;  /* 0x00000004b8bc7825 */ /* 0x048fe200078e02b2 */
[----:B------:R-:W3:Y:S02]  /*65b0*/  LDC R84, c[0x0][0x230] ;  /* 0x00008c00ff547b82 */ /* 0x000ee40000000800 */
[----:B------:R1:W-:Y:S01]  /*65c0*/  LDGSTS.E [R13+0x14000], desc[UR16][R152.64], !P4 ;  /* 0x14000000980d7fae */ /* 0x0003e2000e121850 */
[----:B------:R-:W-:Y:S01]  /*65d0*/  ISETP.GE.U32.AND P4, PT, R79, 0x7fffff6a, PT ;  /* 0x7fffff6a4f00780c */ /* 0x000fe20003f86070 */
[----:B----4-:R-:W-:-:S02]  /*65e0*/  IMAD.WIDE R2, R184, 0x4, R156 ;  /* 0x00000004b8027825 */ /* 0x010fc400078e029c */
[----:B------:R-:W-:Y:S02]  /*65f0*/  LDGSTS.E [R13+0x10004], desc[UR16][R250.64], !P5 ;  /* 0x10004000fa0d7fae */ /* 0x000fe4000e921850 */
[----:B------:R-:W-:Y:S01]  /*6600*/  IMAD.WIDE R156, R184, 0x4, R158 ;  /* 0x00000004b89c7825 */ /* 0x000fe200078e029e */
[----:B------:R-:W-:Y:S01]  /*6610*/  IADD3 R79, R80, -0x72, RZ ;  /* 0xffffff8e504f7810 */ /* 0x000fe20007ffe0ff */
[----:B------:R4:W-:Y:S01]  /*6620*/  LDGSTS.E [R13+0x14004], desc[UR16][R2.64], !P5 ;  /* 0x14004000020d7fae */ /* 0x0009e2000e921850 */
[----:B------:R-:W-:-:S03]  /*6630*/  ISETP.GE.U32.AND P5, PT, R78, 0x7fffff50, PT ;  /* 0x7fffff504e00780c */ /* 0x000fc60003fa6070 */
[----:B------:R1:W-:Y:S01]  /*6640*/  STL.64 [R1+0x60], R152 ;  /* 0x0000609801007387 */ /* 0x0003e20000100a00 */
[----:B------:R-:W-:Y:S01]  /*6650*/  IMAD.WIDE R158, R184, 0x4, R166 ;  /* 0x00000004b89e7825 */ /* 0x000fe200078e02a6 */
[----:B------:R-:W2:Y:S02]  /*6660*/  LDC R80, c[0x0][0x230] ;  /* 0x00008c00ff507b82 */ /* 0x000ea40000000800 */
[----:B------:R4:W-:Y:S04]  /*6670*/  LDGSTS.E [R13+0x10008], desc[UR16][R156.64], !P1 ;  /* 0x100080009c0d7fae */ /* 0x0009e8000c921850 */
[----:B------:R3:W-:Y:S01]  /*6680*/  LDGSTS.E [R13+0x14008], desc[UR16][R154.64], !P1 ;  /* 0x140080009a0d7fae */ /* 0x0007e2000c921850 */
[----:B------:R-:W-:Y:S01]  /*6690*/  ISETP.GE.U32.AND P1, PT, R79, 0x7fffff4f, PT ;  /* 0x7fffff4f4f00780c */ /* 0x000fe20003f26070 */
[----:B------:R-:W-:-:S02]  /*66a0*/  VIADD R78, R83, 0xffffff8d ;  /* 0xffffff8d534e7836 */ /* 0x000fc40000000000 */
[----:B------:R4:W-:Y:S01]  /*66b0*/  STL.64 [R1], R2 ;  /* 0x0000000201007387 */ /* 0x0009e20000100a00 */
[C---:B-1----:R-:W-:Y:S01]  /*66c0*/  IMAD.WIDE R152, R184.reuse, 0x4, R162 ;  /* 0x00000004b8987825 */ /* 0x042fe200078e02a2 */
[----:B------:R-:W1:Y:S02]  /*66d0*/  LDC R83, c[0x0][0x230] ;  /* 0x00008c00ff537b82 */ /* 0x000e640000000800 */
[----:B------:R3:W-:Y:S04]  /*66e0*/  STL.64 [R1+0x8], R156 ;  /* 0x0000089c01007387 */ /* 0x0007e80000100a00 */
[----:B------:R2:W-:Y:S01]  /*66f0*/  LDGSTS.E [R13+0x1000c], desc[UR16][R152.64], !P3 ;  /* 0x1000c000980d7fae */ /* 0x0005e2000d921850 */
[----:B----4-:R-:W-:-:S03]  /*6700*/  IMAD.WIDE R2, R184, 0x4, R164 ;  /* 0x00000004b8027825 */ /* 0x010fc600078e02a4 */
[----:B------:R4:W-:Y:S01]  /*6710*/  STL.64 [R1+0x10], R154 ;  /* 0x0000109a01007387 */ /* 0x0009e20000100a00 */
[----:B---3--:R-:W-:-:S03]  /*6720*/  IMAD.WIDE R156, R184, 0x4, R168 ;  /* 0x00000004b89c7825 */ /* 0x008fc600078e02a8 */
[----:B------:R-:W-:Y:S01]  /*6730*/  LDGSTS.E [R13+0x1400c], desc[UR16][R2.64], !P3 ;  /* 0x1400c000020d7fae */ /* 0x000fe2000d921850 */
[----:B------:R-:W-:-:S03]  /*6740*/  ISETP.GE.U32.AND P3, PT, R78, 0x7fffff4e, PT ;  /* 0x7fffff4e4e00780c */ /* 0x000fc60003f66070 */
[----:B------:R2:W-:Y:S01]  /*6750*/  STL.64 [R1+0x18], R152 ;  /* 0x0000189801007387 */ /* 0x0005e20000100a00 */
[----:B----4-:R-:W-:-:S03]  /*6760*/  IMAD.WIDE R154, R184, 0x4, R170 ;  /* 0x00000004b89a7825 */ /* 0x010fc600078e02aa */
[----:B------:R-:W-:Y:S04]  /*6770*/  STL.64 [R1+0x50], R158 ;  /* 0x0000509e01007387 */ /* 0x000fe80000100a00 */
[----:B------:R-:W-:Y:S01]  /*6780*/  LDGSTS.E [R13+0x18000], desc[UR16][R158.64], !P5 ;  /* 0x180000009e0d7fae */ /* 0x000fe2000e921850 */
[----:B--2---:R-:W-:-:S03]  /*6790*/  IMAD.WIDE R152, R184, 0x4, R172 ;  /* 0x00000004b8987825 */ /* 0x004fc600078e02ac */
[----:B------:R-:W-:Y:S04]  /*67a0*/  STL.64 [R1+0x48], R156 ;  /* 0x0000489c01007387 */ /* 0x000fe80000100a00 */
[----:B------:R-:W-:Y:S04]  /*67b0*/  LDGSTS.E [R13+0x1c000], desc[UR16][R156.64], !P5 ;  /* 0x1c0000009c0d7fae */ /* 0x000fe8000e921850 */
[----:B------:R2:W-:Y:S04]  /*67c0*/  STL.64 [R1+0x40], R154 ;  /* 0x0000409a01007387 */ /* 0x0005e80000100a00 */
[----:B------:R2:W-:Y:S04]  /*67d0*/  LDGSTS.E [R13+0x18004], desc[UR16][R154.64], !P1 ;  /* 0x180040009a0d7fae */ /* 0x0005e8000c921850 */
[----:B------:R3:W-:Y:S04]  /*67e0*/  STL.64 [R1+0x38], R152 ;  /* 0x0000389801007387 */ /* 0x0007e80000100a00 */
[----:B------:R3:W-:Y:S01]  /*67f0*/  LDGSTS.E [R13+0x1c004], desc[UR16][R152.64], !P1 ;  /* 0x1c004000980d7fae */ /* 0x0007e2000c921850 */
[----:B--2---:R-:W-:-:S04]  /*6800*/  IMAD.WIDE R154, R184, 0x4, R174 ;  /* 0x00000004b89a7825 */ /* 0x004fc800078e02ae */
[----:B---3--:R-:W-:Y:S01]  /*6810*/  IMAD.WIDE R152, R184, 0x4, R176 ;  /* 0x00000004b8987825 */ /* 0x008fe200078e02b0 */
[----:B------:R2:W-:Y:S04]  /*6820*/  STL.64 [R1+0x30], R154 ;  /* 0x0000309a01007387 */ /* 0x0005e80000100a00 */
[----:B------:R3:W-:Y:S04]  /*6830*/  STL.64 [R1+0x28], R152 ;  /* 0x0000289801007387 */ /* 0x0007e80000100a00 */
[----:B------:R-:W-:Y:S04]  /*6840*/  LDGSTS.E [R13+0x18008], desc[UR16][R154.64], !P3 ;  /* 0x180080009a0d7fae */ /* 0x000fe8000d921850 */
[----:B------:R-:W4:Y:S04]  /*6850*/  LDL.LU.64 R156, [R1+0xa8] ;  /* 0x0000a800019c7983 */ /* 0x000f280000300a00 */
[----:B------:R1:W-:Y:S04]  /*6860*/  LDGSTS.E [R13+0x1c008], desc[UR16][R152.64], !P3 ;  /* 0x1c008000980d7fae */ /* 0x0003e8000d921850 */
[----:B--2---:R-:W2:Y:S04]  /*6870*/  LDL.LU.64 R154, [R1+0xb0] ;  /* 0x0000b000019a7983 */ /* 0x004ea80000300a00 */
[----:B------:R-:W2:Y:S04]  /*6880*/  LDL.LU.64 R238, [R1+0xb8] ;  /* 0x0000b80001ee7983 */ /* 0x000ea80000300a00 */
[----:B------:R-:W2:Y:S04]  /*6890*/  LDL.LU.64 R164, [R1+0xc0] ;  /* 0x0000c00001a47983 */ /* 0x000ea80000300a00 */
[----:B------:R-:W2:Y:S04]  /*68a0*/  LDL.LU.64 R162, [R1+0xc8] ;  /* 0x0000c80001a27983 */ /* 0x000ea80000300a00 */
[----:B------:R-:W2:Y:S04]  /*68b0*/  LDL.LU.64 R160, [R1+0xd0] ;  /* 0x0000d00001a07983 */ /* 0x000ea80000300a00 */
[----:B---3--:R-:W3:Y:S04]  /*68c0*/  LDL.LU.64 R152, [R1+0xd8] ;  /* 0x0000d80001987983 */ /* 0x008ee80000300a00 */
[----:B------:R-:W3:Y:S04]  /*68d0*/  LDL.LU.64 R236, [R1+0xe0] ;  /* 0x0000e00001ec7983 */ /* 0x000ee80000300a00 */
[----:B------:R-:W-:Y:S04]  /*68e0*/  STL.64 [R1+0x450], R188 ;  /* 0x000450bc01007387 */ /* 0x000fe80000100a00 */
        /* <DEDUP_REMOVED lines=9> */
[----:B------:R-:W3:Y:S01]  /*6980*/  LDL.LU.64 R158, [R1+0xe8] ;  /* 0x0000e800019e7983 */ /* 0x000ee20000300a00 */
[----:B------:R-:W-:-:S05]  /*6990*/  VIADD R78, R85, 0xffffff8c ;  /* 0xffffff8c554e7836 */ /* 0x000fca0000000000 */
[----:B------:R-:W-:Y:S01]  /*69a0*/  ISETP.GE.U32.AND P5, PT, R78, 0x7fffff4d, PT ;  /* 0x7fffff4d4e00780c */ /* 0x000fe20003fa6070 */
[----:B----4-:R-:W-:-:S12]  /*69b0*/  IMAD.WIDE R112, R184, 0x4, R156 ;  /* 0x00000004b8707825 */ /* 0x010fd800078e029c */
[----:B------:R-:W-:Y:S04]  /*69c0*/  LDGSTS.E [R13+0x1800c], desc[UR16][R188.64], !P5 ;  /* 0x1800c000bc0d7fae */ /* 0x000fe8000e921850 */
[----:B------:R-:W4:Y:S01]  /*69d0*/  LDL.LU.64 R156, [R1+0xf0] ;  /* 0x0000f000019c7983 */ /* 0x000f220000300a00 */
[----:B--2---:R-:W-:-:S03]  /*69e0*/  IMAD.WIDE R120, R184, 0x4, R154 ;  /* 0x00000004b8787825 */ /* 0x004fc600078e029a */
[----:B------:R-:W2:Y:S01]  /*69f0*/  LDL.LU.64 R154, [R1+0xf8] ;  /* 0x0000f800019a7983 */ /* 0x000ea20000300a00 */
[----:B------:R-:W-:-:S03]  /*6a00*/  IMAD.WIDE R114, R184, 0x4, R238 ;  /* 0x00000004b8727825 */ /* 0x000fc600078e02ee */
[----:B------:R-:W2:Y:S01]  /*6a10*/  LDL.LU.64 R238, [R1+0x108] ;  /* 0x0001080001ee7983 */ /* 0x000ea20000300a00 */
[----:B---3--:R-:W-:-:S03]  /*6a20*/  IMAD.WIDE R126, R184, 0x4, R236 ;  /* 0x00000004b87e7825 */ /* 0x008fc600078e02ec */
[----:B------:R-:W3:Y:S01]  /*6a30*/  LDL.LU.64 R236, [R1+0x100] ;  /* 0x0001000001ec7983 */ /* 0x000ee20000300a00 */
[----:B------:R-:W-:Y:S02]  /*6a40*/  VIADD R79, R82, 0xffffffa8 ;  /* 0xffffffa8524f7836 */ /* 0x000fe40000000000 */
[----:B------:R-:W-:Y:S01]  /*6a50*/  IMAD.WIDE R150, R184, 0x4, R180 ;  /* 0x00000004b8967825 */ /* 0x000fe200078e02b4 */
[----:B------:R-:W3:Y:S02]  /*6a60*/  LDL.LU.64 R168, [R1+0x110] ;  /* 0x0001100001a87983 */ /* 0x000ee40000300a00 */
[----:B------:R-:W-:Y:S01]  /*6a70*/  ISETP.GE.U32.AND P1, PT, R79, 0x7fffff69, PT ;  /* 0x7fffff694f00780c */ /* 0x000fe20003f26070 */
[----:B------:R-:W-:Y:S01]  /*6a80*/  VIADD R78, R84, 0xffffffa6 ;  /* 0xffffffa6544e7836 */ /* 0x000fe20000000000 */
[----:B------:R-:W-:Y:S01]  /*6a90*/  IADD3 R79, R81, -0x59, RZ ;  /* 0xffffffa7514f7810 */ /* 0x000fe20007ffe0ff */
[----:B------:R-:W-:Y:S01]  /*6aa0*/  LDGSTS.E [R13+0x1c00c], desc[UR16][R150.64], !P5 ;  /* 0x1c00c000960d7fae */ /* 0x000fe2000e921850 */
[----:B------:R-:W-:-:S02]  /*6ab0*/  IMAD.WIDE R148, R184, 0x4, R182 ;  /* 0x00000004b8947825 */ /* 0x000fc400078e02b6 */
[----:B------:R-:W-:Y:S01]  /*6ac0*/  ISETP.GE.U32.AND P3, PT, R79, 0x7fffff68, PT ;  /* 0x7fffff684f00780c */ /* 0x000fe20003f66070 */
[----:B------:R-:W3:Y:S01]  /*6ad0*/  LDL.LU.64 R166, [R1+0x118] ;  /* 0x0001180001a67983 */ /* 0x000ee20000300a00 */
[----:B------:R-:W-:Y:S01]  /*6ae0*/  ISETP.GE.U32.AND P5, PT, R78, 0x7fffff67, PT ;  /* 0x7fffff674e00780c */ /* 0x000fe20003fa6070 */
[----:B------:R-:W-:Y:S02]  /*6af0*/  IMAD.WIDE R146, R184, 0x4, R186 ;  /* 0x00000004b8927825 */ /* 0x000fe400078e02ba */
[----:B------:R-:W-:Y:S01]  /*6b00*/  LDGSTS.E [R11+0x10000], desc[UR16][R148.64], !P6 ;  /* 0x10000000940b7fae */ /* 0x000fe2000f121850 */
[----:B------:R-:W3:Y:S01]  /*6b10*/  LDC R187, c[0x0][0x230] ;  /* 0x00008c00ffbb7b82 */ /* 0x000ee20000000800 */
[----:B------:R-:W-:Y:S02]  /*6b20*/  VIADD R82, R80, 0xffffff8b ;  /* 0xffffff8b50527836 */ /* 0x000fe40000000000 */
[C---:B------:R-:W-:Y:S01]  /*6b30*/  IMAD.WIDE R78, R184.reuse, 0x4, R190 ;  /* 0x00000004b84e7825 */ /* 0x040fe200078e02be */
[----:B------:R-:W-:Y:S03]  /*6b40*/  LDGSTS.E [R11+0x14000], desc[UR16][R146.64], !P6 ;  /* 0x14000000920b7fae */ /* 0x000fe6000f121850 */
[----:B------:R-:W-:Y:S01]  /*6b50*/  IMAD.WIDE R80, R184, 0x4, R192 ;  /* 0x00000004b8507825 */ /* 0x000fe200078e02c0 */
[----:B------:R-:W-:Y:S03]  /*6b60*/  LDGSTS.E [R11+0x10004], desc[UR16][R78.64], !P0 ;  /* 0x100040004e0b7fae */ /* 0x000fe6000c121850 */
[----:B-1----:R-:W-:Y:S01]  /*6b70*/  VIADD R83, R83, 0xffffffa5 ;  /* 0xffffffa553537836 */ /* 0x002fe20000000000 */
[----:B------:R-:W-:Y:S01]  /*6b80*/  LDGSTS.E [R11+0x14004], desc[UR16][R80.64], !P0 ;  /* 0x14004000500b7fae */ /* 0x000fe2000c121850 */
[----:B------:R-:W-:Y:S01]  /*6b90*/  ISETP.GE.U32.AND P0, PT, R82, 0x7fffff4c, PT ;  /* 0x7fffff4c5200780c */ /* 0x000fe20003f06070 */
[----:B------:R-:W-:-:S02]  /*6ba0*/  IMAD.WIDE R84, R184, 0x4, R196 ;  /* 0x00000004b8547825 */ /* 0x000fc400078e02c4 */
[----:B------:R-:W-:Y:S02]  /*6bb0*/  ISETP.GE.U32.AND P6, PT, R83, 0x7fffff66, PT ;  /* 0x7fffff665300780c */ /* 0x000fe40003fc6070 */
[----:B------:R-:W-:-:S04]  /*6bc0*/  IMAD.WIDE R82, R184, 0x4, R194 ;  /* 0x00000004b8527825 */ /* 0x000fc800078e02c2 */
[----:B------:R-:W-:Y:S01]  /*6bd0*/  IMAD.WIDE R86, R184, 0x4, R198 ;  /* 0x00000004b8567825 */ /* 0x000fe200078e02c6 */
[----:B------:R-:W-:Y:S04]  /*6be0*/  LDGSTS.E [R11+0x10008], desc[UR16][R82.64], !P4 ;  /* 0x10008000520b7fae */ /* 0x000fe8000e121850 */
[----:B------:R-:W-:Y:S04]  /*6bf0*/  LDGSTS.E [R11+0x14008], desc[UR16][R84.64], !P4 ;  /* 0x14008000540b7fae */ /* 0x000fe8000e121850 */
[----:B------:R-:W-:Y:S01]  /*6c00*/  LDGSTS.E [R11+0x1000c], desc[UR16][R86.64], !P1 ;  /* 0x1000c000560b7fae */ /* 0x000fe2000c921850 */
[----:B------:R-:W-:-:S03]  /*6c10*/  ISETP.GE.U32.AND P4, PT, R89, 0x7fffff4b, PT ;  /* 0x7fffff4b5900780c */ /* 0x000fc60003f86070 */
[----:B------:R-:W-:Y:S01]  /*6c20*/  LDGSTS.E [R11+0x1400c], desc[UR16][R200.64], !P1 ;  /* 0x1400c000c80b7fae */ /* 0x000fe2000c921850 */
[----:B------:R-:W-:Y:S01]  /*6c30*/  ISETP.GE.U32.AND P1, PT, R88, 0x7fffff4a, PT ;  /* 0x7fffff4a5800780c */ /* 0x000fe20003f26070 */
[----:B------:R-:W-:Y:S02]  /*6c40*/  VIADD R88, R94, 0xffffff88 ;  /* 0xffffff885e587836 */ /* 0x000fe40000000000 */
[----:B------:R-:W-:Y:S01]  /*6c50*/  LDGSTS.E [R11+0x18000], desc[UR16][R202.64], !P0 ;  /* 0x18000000ca0b7fae */ /* 0x000fe2000c121850 */
[----:B------:R-:W-:Y:S01]  /*6c60*/  VIADD R89, R92, 0xffffffa4 ;  /* 0xffffffa45c597836 */ /* 0x000fe20000000000 */
[----:B------:R-:W1:Y:S02]  /*6c70*/  LDC R94, c[0x0][0x230] ;  /* 0x00008c00ff5e7b82 */ /* 0x000e640000000800 */
[----:B------:R-:W-:Y:S01]  /*6c80*/  LDGSTS.E [R11+0x1c000], desc[UR16][R204.64], !P0 ;  /* 0x1c000000cc0b7fae */ /* 0x000fe2000c121850 */
[----:B------:R-:W-:-:S05]  /*6c90*/  ISETP.GE.U32.AND P0, PT, R88, 0x7fffff49, PT ;  /* 0x7fffff495800780c */ /* 0x000fca0003f06070 */
[----:B------:R-:W1:Y:S01]  /*6ca0*/  LDC R92, c[0x0][0x230] ;  /* 0x00008c00ff5c7b82 */ /* 0x000e620000000800 */
[----:B------:R-:W-:Y:S01]  /*6cb0*/  LDGSTS.E [R11+0x18004], desc[UR16][R206.64], !P4 ;  /* 0x18004000ce0b7fae */ /* 0x000fe2000e121850 */
[----:B------:R-:W-:-:S03]  /*6cc0*/  VIADD R88, R96, 0xffffffa2 ;  /* 0xffffffa260587836 */ /* 0x000fc60000000000 */
[----:B------:R-:W-:Y:S04]  /*6cd0*/  LDGSTS.E [R11+0x1c004], desc[UR16][R208.64], !P4 ;  /* 0x1c004000d00b7fae */ /* 0x000fe8000e121850 */
[----:B------:R-:W-:Y:S01]  /*6ce0*/  LDGSTS.E [R11+0x18008], desc[UR16][R210.64], !P1 ;  /* 0x18008000d20b7fae */ /* 0x000fe2000c921850 */
[----:B------:R-:W-:-:S03]  /*6cf0*/  ISETP.GE.U32.AND P4, PT, R89, 0x7fffff65, PT ;  /* 0x7fffff655900780c */ /* 0x000fc60003f86070 */
[----:B------:R-:W-:Y:S04]  /*6d00*/  LDGSTS.E [R11+0x1c008], desc[UR16][R212.64], !P1 ;  /* 0x1c008000d40b7fae */ /* 0x000fe8000c921850 */
[----:B------:R-:W-:Y:S01]  /*6d10*/  LDGSTS.E [R11+0x1800c], desc[UR16][R214.64], !P0 ;  /* 0x1800c000d60b7fae */ /* 0x000fe2000c121850 */
[----:B------:R-:W-:Y:S02]  /*6d20*/  IADD3 R89, R91, -0x5d, RZ ;  /* 0xffffffa35b597810 */ /* 0x000fe40007ffe0ff */
[----:B------:R-:W1:Y:S01]  /*6d30*/  LDC R91, c[0x0][0x230] ;  /* 0x00008c00ff5b7b82 */ /* 0x000e620000000800 */
[----:B------:R-:W-:Y:S01]  /*6d40*/  LDGSTS.E [R11+0x1c00c], desc[UR16][R216.64], !P0 ;  /* 0x1c00c000d80b7fae */ /* 0x000fe2000c121850 */
[----:B------:R-:W-:Y:S01]  /*6d50*/  ISETP.GE.U32.AND P0, PT, R88, 0x7fffff63, PT ;  /* 0x7fffff635800780c */ /* 0x000fe20003f06070 */
[----:B------:R-:W-:-:S02]  /*6d60*/  VIADD R88, R93, 0xffffff87 ;  /* 0xffffff875d587836 */ /* 0x000fc40000000000 */
[----:B------:R-:W-:Y:S01]  /*6d70*/  LDGSTS.E [R12+0x10000], desc[UR16][R218.64], !P3 ;  /* 0x10000000da0c7fae */ /* 0x000fe2000d921850 */
[----:B------:R-:W-:Y:S02]  /*6d80*/  ISETP.GE.U32.AND P1, PT, R89, 0x7fffff64, PT ;  /* 0x7fffff645900780c */ /* 0x000fe40003f26070 */
[----:B------:R-:W1:Y:S01]  /*6d90*/  LDC R93, c[0x0][0x230] ;  /* 0x00008c00ff5d7b82 */ /* 0x000e620000000800 */
[----:B------:R-:W-:Y:S01]  /*6da0*/  LDGSTS.E [R12+0x14000], desc[UR16][R220.64], !P3 ;  /* 0x14000000dc0c7fae */ /* 0x000fe2000d921850 */
[----:B------:R-:W-:-:S03]  /*6db0*/  VIADD R89, R90, 0xffffffa1 ;  /* 0xffffffa15a597836 */ /* 0x000fc60000000000 */
[----:B------:R-:W-:Y:S03]  /*6dc0*/  LDGSTS.E [R12+0x10004], desc[UR16][R222.64], !P5 ;  /* 0x10004000de0c7fae */ /* 0x000fe6000e921850 */
[----:B------:R-:W1:Y:S01]  /*6dd0*/  LDC R90, c[0x0][0x230] ;  /* 0x00008c00ff5a7b82 */ /* 0x000e620000000800 */
[----:B------:R-:W-:Y:S01]  /*6de0*/  LDGSTS.E [R12+0x14004], desc[UR16][R224.64], !P5 ;  /* 0x14004000e00c7fae */ /* 0x000fe2000e921850 */
[----:B------:R-:W-:Y:S01]  /*6df0*/  ISETP.GE.U32.AND P5, PT, R88, 0x7fffff48, PT ;  /* 0x7fffff485800780c */ /* 0x000fe20003fa6070 */
[----:B------:R-:W-:Y:S01]  /*6e00*/  VIADD R88, R95, 0xffffff85 ;  /* 0xffffff855f587836 */ /* 0x000fe20000000000 */
[----:B------:R-:W-:Y:S01]  /*6e10*/  ISETP.GE.U32.AND P3, PT, R89, 0x7fffff62, PT ;  /* 0x7fffff625900780c */ /* 0x000fe20003f66070 */
[----:B------:R-:W-:Y:S01]  /*6e20*/  LDGSTS.E [R12+0x10008], desc[UR16][R226.64], !P6 ;  /* 0x10008000e20c7fae */ /* 0x000fe2000f121850 */
[----:B-1----:R-:W-:Y:S02]  /*6e30*/  IADD3 R89, R92, -0x7a, RZ ;  /* 0xffffff865c597810 */ /* 0x002fe40007ffe0ff */
[----:B------:R-:W1:Y:S01]  /*6e40*/  LDC R92, c[0x0][0x230] ;  /* 0x00008c00ff5c7b82 */ /* 0x000e620000000800 */
[----:B------:R-:W-:Y:S04]  /*6e50*/  LDGSTS.E [R12+0x14008], desc[UR16][R228.64], !P6 ;  /* 0x14008000e40c7fae */ /* 0x000fe8000f121850 */
[----:B------:R-:W-:Y:S01]  /*6e60*/  LDGSTS.E [R12+0x1000c], desc[UR16][R230.64], !P4 ;  /* 0x1000c000e60c7fae */ /* 0x000fe2000e121850 */
[----:B------:R-:W-:-:S03]  /*6e70*/  ISETP.GE.U32.AND P6, PT, R89, 0x7fffff47, PT ;  /* 0x7fffff475900780c */ /* 0x000fc60003fc6070 */
[----:B------:R-:W-:Y:S01]  /*6e80*/  LDGSTS.E [R12+0x1400c], desc[UR16][R232.64], !P4 ;  /* 0x1400c000e80c7fae */ /* 0x000fe2000e121850 */
[----:B------:R-:W-:Y:S01]  /*6e90*/  ISETP.GE.U32.AND P4, PT, R88, 0x7fffff46, PT ;  /* 0x7fffff465800780c */ /* 0x000fe20003f86070 */
[----:B------:R-:W-:Y:S02]  /*6ea0*/  VIADD R88, R94, 0xffffff84 ;  /* 0xffffff845e587836 */ /* 0x000fe40000000000 */
[----:B------:R-:W-:Y:S04]  /*6eb0*/  LDGSTS.E [R12+0x18000], desc[UR16][R112.64], !P5 ;  /* 0x18000000700c7fae */ /* 0x000fe8000e921850 */
[----:B------:R-:W-:Y:S01]  /*6ec0*/  LDGSTS.E [R12+0x1c000], desc[UR16][R120.64], !P5 ;  /* 0x1c000000780c7fae */ /* 0x000fe2000e921850 */
[----:B------:R-:W-:Y:S01]  /*6ed0*/  ISETP.GE.U32.AND P5, PT, R88, 0x7fffff45, PT ;  /* 0x7fffff455800780c */ /* 0x000fe20003fa6070 */
[----:B------:R-:W-:-:S02]  /*6ee0*/  IMAD.WIDE R122, R184, 0x4, R164 ;  /* 0x00000004b87a7825 */ /* 0x000fc400078e02a4 */
[----:B------:R-:W-:Y:S02]  /*6ef0*/  LDGSTS.E [R12+0x18004], desc[UR16][R114.64], !P6 ;  /* 0x18004000720c7fae */ /* 0x000fe4000f121850 */
[C---:B------:R-:W-:Y:S02]  /*6f00*/  IMAD.WIDE R116, R184.reuse, 0x4, R162 ;  /* 0x00000004b8747825 */ /* 0x040fe400078e02a2 */
[----:B------:R-:W-:Y:S02]  /*6f10*/  LDGSTS.E [R12+0x1c004], desc[UR16][R122.64], !P6 ;  /* 0x1c0040007a0c7fae */ /* 0x000fe4000f121850 */
[C---:B------:R-:W-:Y:S02]  /*6f20*/  IMAD.WIDE R124, R184.reuse, 0x4, R160 ;  /* 0x00000004b87c7825 */ /* 0x040fe400078e02a0 */
[----:B------:R-:W-:Y:S02]  /*6f30*/  LDGSTS.E [R12+0x18008], desc[UR16][R116.64], !P4 ;  /* 0x18008000740c7fae */ /* 0x000fe4000e121850 */
[----:B------:R-:W-:-:S02]  /*6f40*/  IMAD.WIDE R118, R184, 0x4, R152 ;  /* 0x00000004b8767825 */ /* 0x000fc400078e0298 */
[----:B------:R-:W-:Y:S02]  /*6f50*/  LDGSTS.E [R12+0x1c008], desc[UR16][R124.64], !P4 ;  /* 0x1c0080007c0c7fae */ /* 0x000fe4000e121850 */
[----:B------:R-:W-:Y:S02]  /*6f60*/  IMAD.WIDE R134, R184, 0x4, R158 ;  /* 0x00000004b8867825 */ /* 0x000fe400078e029e */
[----:B------:R-:W-:Y:S02]  /*6f70*/  LDGSTS.E [R12+0x1800c], desc[UR16][R118.64], !P5 ;  /* 0x1800c000760c7fae */ /* 0x000fe4000e921850 */
[----:B------:R-:W-:Y:S02]  /*6f80*/  VIADD R88, R93, 0xffffff82 ;  /* 0xffffff825d587836 */ /* 0x000fe40000000000 */
[----:B------:R-:W-:Y:S01]  /*6f90*/  VIADD R89, R91, 0xffffffa0 ;  /* 0xffffffa05b597836 */ /* 0x000fe20000000000 */
[----:B------:R-:W-:Y:S02]  /*6fa0*/  LDGSTS.E [R12+0x1c00c], desc[UR16][R126.64], !P5 ;  /* 0x1c00c0007e0c7fae */ /* 0x000fe4000e921850 */
[----:B------:R-:W-:-:S02]  /*6fb0*/  ISETP.GE.U32.AND P5, PT, R88, 0x7fffff43, PT ;  /* 0x7fffff435800780c */ /* 0x000fc40003fa6070 */
[----:B------:R-:W3:Y:S01]  /*6fc0*/  LDL.LU.64 R152, [R1+0x120] ;  /* 0x0001200001987983 */ /* 0x000ee20000300a00 */
[----:B------:R-:W-:Y:S01]  /*6fd0*/  ISETP.GE.U32.AND P6, PT, R89, 0x7fffff61, PT ;  /* 0x7fffff615900780c */ /* 0x000fe20003fc6070 */
[----:B-1----:R-:W-:Y:S02]  /*6fe0*/  VIADD R88, R92, 0xffffff81 ;  /* 0xffffff815c587836 */ /* 0x002fe40000000000 */
[----:B------:R-:W-:Y:S01]  /*6ff0*/  LDGSTS.E [R9+0x10000], desc[UR16][R134.64], !P1 ;  /* 0x1000000086097fae */ /* 0x000fe2000c921850 */
[----:B------:R-:W-:-:S03]  /*7000*/  IADD3 R89, R90, -0x7d, RZ ;  /* 0xffffff835a597810 */ /* 0x000fc60007ffe0ff */
[----:B------:R-:W3:Y:S04]  /*7010*/  LDL.LU.64 R164, [R1+0x128] ;  /* 0x0001280001a47983 */ /* 0x000ee80000300a00 */
[----:B------:R-:W3:Y:S04]  /*7020*/  LDL.LU.64 R162, [R1+0x130] ;  /* 0x0001300001a27983 */ /* 0x000ee80000300a00 */
[----:B------:R-:W3:Y:S01]  /*7030*/  LDL.LU.64 R160, [R1+0x138] ;  /* 0x0001380001a07983 */ /* 0x000ee20000300a00 */
[----:B------:R-:W-:-:S03]  /*7040*/  ISETP.GE.U32.AND P4, PT, R89, 0x7fffff44, PT ;  /* 0x7fffff445900780c */ /* 0x000fc60003f86070 */
[----:B------:R-:W3:Y:S01]  /*7050*/  LDL.LU.64 R158, [R1+0x140] ;  /* 0x00014000019e7983 */ /* 0x000ee20000300a00 */
[----:B----4-:R-:W-:-:S04]  /*7060*/  IMAD.WIDE R128, R184, 0x4, R156 ;  /* 0x00000004b8807825 */ /* 0x010fc800078e029c */
[C---:B--2---:R-:W-:Y:S01]  /*7070*/  IMAD.WIDE R132, R184.reuse, 0x4, R154 ;  /* 0x00000004b8847825 */ /* 0x044fe200078e029a */
[----:B------:R-:W-:Y:S03]  /*7080*/  LDGSTS.E [R9+0x14000], desc[UR16][R128.64], !P1 ;  /* 0x1400000080097fae */ /* 0x000fe6000c921850 */
[----:B------:R-:W-:Y:S01]  /*7090*/  IMAD.WIDE R130, R184, 0x4, R238 ;  /* 0x00000004b8827825 */ /* 0x000fe200078e02ee */
[----:B------:R-:W-:Y:S04]  /*70a0*/  LDGSTS.E [R9+0x10004], desc[UR16][R132.64], !P0 ;  /* 0x1000400084097fae */ /* 0x000fe8000c121850 */
[----:B------:R-:W-:Y:S01]  /*70b0*/  LDGSTS.E [R9+0x14004], desc[UR16][R130.64], !P0 ;  /* 0x1400400082097fae */ /* 0x000fe2000c121850 */
[----:B------:R-:W-:-:S03]  /*70c0*/  ISETP.GT.AND P0, PT, R0, 0xbf, PT ;  /* 0x000000bf0000780c */ /* 0x000fc60003f04270 */
[----:B------:R-:W5:Y:S01]  /*70d0*/  LDL.LU R0, [R1+0x490] ;  /* 0x0004900001007983 */ /* 0x000f620000300800 */
[----:B------:R-:W-:-:S03]  /*70e0*/  ISETP.GE.U32.AND P1, PT, R88, 0x7fffff42, PT ;  /* 0x7fffff425800780c */ /* 0x000fc60003f26070 */
[----:B------:R-:W2:Y:S04]  /*70f0*/  LDL.LU.64 R156, [R1+0x148] ;  /* 0x00014800019c7983 */ /* 0x000ea80000300a00 */
[----:B------:R-:W4:Y:S01]  /*7100*/  LDL.LU.64 R154, [R1+0x150] ;  /* 0x00015000019a7983 */ /* 0x000f220000300a00 */
[----:B---3--:R-:W-:-:S03]  /*7110*/  IMAD.WIDE R88, R184, 0x4, R236 ;  /* 0x00000004b8587825 */ /* 0x008fc600078e02ec */
[----:B------:R-:W3:Y:S04]  /*7120*/  LDL.LU.64 R238, [R1+0x158] ;  /* 0x0001580001ee7983 */ /* 0x000ee80000300a00 */
[----:B------:R-:W2:Y:S01]  /*7130*/  LDL.LU.64 R236, [R1+0x160] ;  /* 0x0001600001ec7983 */ /* 0x000ea20000300a00 */
[----:B------:R-:W-:-:S03]  /*7140*/  IMAD.WIDE R90, R184, 0x4, R168 ;  /* 0x00000004b85a7825 */ /* 0x000fc600078e02a8 */
[----:B------:R-:W4:Y:S01]  /*7150*/  LDL.LU.64 R168, [R1+0x300] ;  /* 0x0003000001a87983 */ /* 0x000f220000300a00 */
[C---:B------:R-:W-:Y:S01]  /*7160*/  IMAD.WIDE R92, R184.reuse, 0x4, R166 ;  /* 0x00000004b85c7825 */ /* 0x040fe200078e02a6 */
[----:B------:R-:W-:Y:S02]  /*7170*/  SEL R96, R249, RZ, P0 ;  /* 0x000000fff9607207 */ /* 0x000fe40000000000 */
[----:B------:R-:W4:Y:S04]  /*7180*/  LDL.LU.64 R166, [R1+0x2f8] ;  /* 0x0002f80001a67983 */ /* 0x000f280000300a00 */
[----:B------:R-:W-:Y:S01]  /*7190*/  LDGSTS.E [R9+0x10008], desc[UR16][R88.64], !P3 ;  /* 0x1000800058097fae */ /* 0x000fe2000d921850 */
[----:B---3--:R-:W-:-:S03]  /*71a0*/  IMAD.WIDE R108, R184, 0x4, R238 ;  /* 0x00000004b86c7825 */ /* 0x008fc600078e02ee */
[----:B------:R-:W-:Y:S01]  /*71b0*/  LDGSTS.E [R9+0x14008], desc[UR16][R90.64], !P3 ;  /* 0x140080005a097fae */ /* 0x000fe2000d921850 */
[----:B--2---:R-:W-:-:S03]  /*71c0*/  IMAD.WIDE R110, R184, 0x4, R236 ;  /* 0x00000004b86e7825 */ /* 0x004fc600078e02ec */
[----:B------:R-:W2:Y:S04]  /*71d0*/  LDL.LU.64 R238, [R1+0x2f0] ;  /* 0x0002f00001ee7983 */ /* 0x000ea80000300a00 */
[----:B------:R-:W3:Y:S01]  /*71e0*/  LDL.LU.64 R236, [R1+0x2e8] ;  /* 0x0002e80001ec7983 */ /* 0x000ee20000300a00 */
[----:B------:R-:W-:Y:S01]  /*71f0*/  IMAD.WIDE R94, R184, 0x4, R152 ;  /* 0x00000004b85e7825 */ /* 0x000fe200078e0298 */
[----:B------:R-:W-:Y:S01]  /*7200*/  ISETP.NE.U32.AND P0, PT, R96, RZ, PT ;  /* 0x000000ff6000720c */ /* 0x000fe20003f05070 */
[----:B------:R-:W1:Y:S01]  /*7210*/  LDC R153, c[0x0][0x230] ;  /* 0x00008c00ff997b82 */ /* 0x000e620000000800 */
[----:B------:R-:W-:Y:S01]  /*7220*/  LDGSTS.E [R9+0x1000c], desc[UR16][R92.64], !P6 ;  /* 0x1000c0005c097fae */ /* 0x000fe2000f121850 */
[----:B------:R-:W-:-:S03]  /*7230*/  IMAD.WIDE R98, R184, 0x4, R162 ;  /* 0x00000004b8627825 */ /* 0x000fc600078e02a2 */
[----:B------:R-:W-:Y:S01]  /*7240*/  LDGSTS.E [R9+0x1400c], desc[UR16][R94.64], !P6 ;  /* 0x1400c0005e097fae */ /* 0x000fe2000f121850 */
[----:B------:R-:W-:Y:S01]  /*7250*/  ISETP.GE.U32.AND P6, PT, R97, 0x7fffff40, PT ;  /* 0x7fffff406100780c */ /* 0x000fe20003fc6070 */
[----:B------:R-:W-:-:S04]  /*7260*/  IMAD.WIDE R96, R184, 0x4, R164 ;  /* 0x00000004b8607825 */ /* 0x000fc800078e02a4 */
[C---:B------:R-:W-:Y:S01]  /*7270*/  IMAD.WIDE R100, R184.reuse, 0x4, R160 ;  /* 0x00000004b8647825 */ /* 0x040fe200078e02a0 */
[----:B------:R-:W3:Y:S03]  /*7280*/  LDL.LU.64 R164, [R1+0x2e0] ;  /* 0x0002e00001a47983 */ /* 0x000ee60000300a00 */
[C---:B------:R-:W-:Y:S01]  /*7290*/  IMAD.WIDE R102, R184.reuse, 0x4, R158 ;  /* 0x00000004b8667825 */ /* 0x040fe200078e029e */
[----:B------:R-:W3:Y:S03]  /*72a0*/  LDL.LU.64 R162, [R1+0x2d8] ;  /* 0x0002d80001a27983 */ /* 0x000ee60000300a00 */
[----:B----4-:R-:W-:Y:S01]  /*72b0*/  IMAD.WIDE R196, R184, 0x4, R166 ;  /* 0x00000004b8c47825 */ /* 0x010fe200078e02a6 */
[----:B------:R-:W4:Y:S01]  /*72c0*/  LDL.LU.64 R160, [R1+0x2d0] ;  /* 0x0002d00001a07983 */ /* 0x000f220000300a00 */
[----:B------:R-:W-:Y:S01]  /*72d0*/  ISETP.GE.U32.AND P3, PT, R252, 0x7fffff41, PT ;  /* 0x7fffff41fc00780c */ /* 0x000fe20003f66070 */
[----:B------:R-:W4:Y:S02]  /*72e0*/  LDC R152, c[0x0][0x230] ;  /* 0x00008c00ff987b82 */ /* 0x000f240000000800 */
[----:B------:R-:W4:Y:S04]  /*72f0*/  LDL.LU.64 R158, [R1+0x2c8] ;  /* 0x0002c800019e7983 */ /* 0x000f280000300a00 */
[----:B------:R-:W4:Y:S01]  /*7300*/  LDL.LU.64 R170, [R1+0x2c0] ;  /* 0x0002c00001aa7983 */ /* 0x000f220000300a00 */
[----:B------:R-:W-:Y:S01]  /*7310*/  VIADD R104, R104, 0xffffff7d ;  /* 0xffffff7d68687836 */ /* 0x000fe20000000000 */
[----:B------:R-:W-:Y:S01]  /*7320*/  SHF.L.U32 R186, R185, 0x6, RZ ;  /* 0x00000006b9ba7819 */ /* 0x000fe200000006ff */
[----:B------:R-:W-:Y:S01]  /*7330*/  IMAD.WIDE R106, R184, 0x4, R154 ;  /* 0x00000004b86a7825 */ /* 0x000fe200078e029a */
[----:B------:R-:W4:Y:S01]  /*7340*/  LDL.LU.64 R166, [R1+0x2b8] ;  /* 0x0002b80001a67983 */ /* 0x000f220000300a00 */
[----:B------:R-:W1:Y:S03]  /*7350*/  LDC R155, c[0x0][0x230] ;  /* 0x00008c00ff9b7b82 */ /* 0x000e660000000800 */
[----:B------:R-:W-:Y:S04]  /*7360*/  LDGSTS.E [R9+0x18000], desc[UR16][R96.64], !P4 ;  /* 0x1800000060097fae */ /* 0x000fe8000e121850 */
[----:B------:R-:W-:Y:S01]  /*7370*/  LDGSTS.E [R9+0x1c000], desc[UR16][R98.64], !P4 ;  /* 0x1c00000062097fae */ /* 0x000fe2000e121850 */
[----:B------:R-:W-:Y:S01]  /*7380*/  ISETP.GE.U32.AND P4, PT, R105, 0x7fffff3f, PT ;  /* 0x7fffff3f6900780c */ /* 0x000fe20003f86070 */
[----:B------:R-:W-:Y:S01]  /*7390*/  IMAD.WIDE R42, R186, 0x4, R42 ;  /* 0x00000004ba2a7825 */ /* 0x000fe200078e022a */
[----:B------:R-:W4:Y:S01]  /*73a0*/  LDC R154, c[0x0][0x230] ;  /* 0x00008c00ff9a7b82 */ /* 0x000f220000000800 */
[----:B------:R-:W-:Y:S04]  /*73b0*/  LDGSTS.E [R9+0x18004], desc[UR16][R100.64], !P5 ;  /* 0x1800400064097fae */ /* 0x000fe8000e921850 */
[----:B------:R-:W-:Y:S01]  /*73c0*/  LDGSTS.E [R9+0x1c004], desc[UR16][R102.64], !P5 ;  /* 0x1c00400066097fae */ /* 0x000fe2000e921850 */
[----:B------:R-:W-:Y:S01]  /*73d0*/  ISETP.GE.U32.AND P5, PT, R104, 0x7fffff3e, PT ;  /* 0x7fffff3e6800780c */ /* 0x000fe20003fa6070 */
[----:B------:R-:W-:Y:S01]  /*73e0*/  IMAD.WIDE R104, R184, 0x4, R156 ;  /* 0x00000004b8687825 */ /* 0x000fe200078e029c */
[----:B------:R-:W4:Y:S03]  /*73f0*/  LDC R185, c[0x0][0x230] ;  /* 0x00008c00ffb97b82 */ /* 0x000f260000000800 */
[C---:B------:R-:W-:Y:S01]  /*7400*/  IMAD.WIDE R138, R186.reuse, 0x4, R18 ;  /* 0x00000004ba8a7825 */ /* 0x040fe200078e0212 */
[----:B------:R-:W-:Y:S03]  /*7410*/  LDGSTS.E [R9+0x18008], desc[UR16][R104.64], !P1 ;  /* 0x1800800068097fae */ /* 0x000fe6000c921850 */
[C---:B------:R-:W-:Y:S01]  /*7420*/  IMAD.WIDE R56, R186.reuse, 0x4, R56 ;  /* 0x00000004ba387825 */ /* 0x040fe200078e0238 */
[----:B------:R-:W-:Y:S01]  /*7430*/  LDGSTS.E [R9+0x1c008], desc[UR16][R106.64], !P1 ;  /* 0x1c0080006a097fae */ /* 0x000fe2000c921850 */
[----:B------:R-:W4:Y:S02]  /*7440*/  LDC R156, c[0x0][0x230] ;  /* 0x00008c00ff9c7b82 */ /* 0x000f240000000800 */
[----:B------:R-:W-:Y:S01]  /*7450*/  IMAD.WIDE R44, R186, 0x4, R44 ;  /* 0x00000004ba2c7825 */ /* 0x000fe200078e022c */
[----:B------:R-:W-:Y:S03]  /*7460*/  LDGSTS.E [R9+0x1800c], desc[UR16][R108.64], !P3 ;  /* 0x1800c0006c097fae */ /* 0x000fe6000d921850 */
[C---:B--2---:R-:W-:Y:S01]  /*7470*/  IMAD.WIDE R194, R184.reuse, 0x4, R238 ;  /* 0x00000004b8c27825 */ /* 0x044fe200078e02ee */
[----:B------:R-:W-:Y:S01]  /*7480*/  LDGSTS.E [R9+0x1c00c], desc[UR16][R110.64], !P3 ;  /* 0x1c00c0006e097fae */ /* 0x000fe2000d921850 */
[----:B------:R-:W2:Y:S02]  /*7490*/  LDC R157, c[0x0][0x230] ;  /* 0x00008c00ff9d7b82 */ /* 0x000ea40000000800 */
[----:B---3--:R-:W-:Y:S01]  /*74a0*/  IMAD.WIDE R192, R184, 0x4, R236 ;  /* 0x00000004b8c07825 */ /* 0x008fe200078e02ec */
[----:B------:R-:W3:Y:S04]  /*74b0*/  LDL.LU.64 R238, [R1+0x2b0] ;  /* 0x0002b00001ee7983 */ /* 0x000ee80000300a00 */
[----:B------:R-:W3:Y:S01]  /*74c0*/  LDL.LU.64 R236, [R1+0x2a8] ;  /* 0x0002a80001ec7983 */ /* 0x000ee20000300a00 */
[C---:B------:R-:W-:Y:S01]  /*74d0*/  IMAD.WIDE R24, R186.reuse, 0x4, R24 ;  /* 0x00000004ba187825 */ /* 0x040fe200078e0218 */
[----:B------:R-:W3:Y:S02]  /*74e0*/  LDC R252, c[0x0][0x230] ;  /* 0x00008c00fffc7b82 */ /* 0x000ee40000000800 */
[----:B------:R-:W0:Y:S01]  /*74f0*/  LDGDEPBAR ;  /* 0x00000000000079af */ /* 0x000e220000000000 */
[----:B------:R-:W-:-:S03]  /*7500*/  IMAD.WIDE R46, R186, 0x4, R46 ;  /* 0x00000004ba2e7825 */ /* 0x000fc600078e022e */
[----:B------:R-:W-:Y:S01]  /*7510*/  LDGSTS.E [R4+0x44000], desc[UR16][R42.64], P2 ;  /* 0x440000002a047fae */ /* 0x000fe20009121850 */
        /* <DEDUP_REMOVED lines=24> */
[----:B------:R-:W-:Y:S02]  /*76a0*/  VIADD R137, R137, 0xffffff7c ;  /* 0xffffff7c89897836 */ /* 0x000fe40000000000 */
[----:B------:R-:W-:Y:S01]  /*76b0*/  VIADD R136, R136, 0xffffff7b ;  /* 0xffffff7b88887836 */ /* 0x000fe20000000000 */
[----:B------:R-:W-:Y:S01]  /*76c0*/  LDGSTS.E [R6+0x45500], desc[UR16][R70.64], P2 ;  /* 0x4550000046067fae */ /* 0x000fe20009121850 */
[----:B------:R-:W-:-:S03]  /*76d0*/  IMAD.WIDE R32, R186, 0x4, R32 ;  /* 0x00000004ba207825 */ /* 0x000fc600078e0220 */
[----:B------:R-:W-:Y:S01]  /*76e0*/  LDGSTS.E [R6+0x45900], desc[UR16][R72.64], P2 ;  /* 0x4590000048067fae */ /* 0x000fe20009121850 */
[----:B------:R-:W-:-:S03]  /*76f0*/  IMAD.WIDE R26, R186, 0x4, R26 ;  /* 0x00000004ba1a7825 */ /* 0x000fc600078e021a */
[----:B------:R-:W-:Y:S01]  /*7700*/  LDGSTS.E [R6+0x45d00], desc[UR16][R74.64], P2 ;  /* 0x45d000004a067fae */ /* 0x000fe20009121850 */
[C---:B------:R-:W-:Y:S01]  /*7710*/  IMAD.WIDE R28, R186.reuse, 0x4, R28 ;  /* 0x00000004ba1c7825 */ /* 0x040fe200078e021c */
[----:B------:R-:W-:Y:S02]  /*7720*/  ISETP.GE.U32.AND P1, PT, R137, 0x7fffff3d, PT ;  /* 0x7fffff3d8900780c */ /* 0x000fe40003f26070 */
[----:B------:R-:W-:Y:S01]  /*7730*/  LDGSTS.E [R7+0x44200], desc[UR16][R38.64], P2 ;  /* 0x4420000026077fae */ /* 0x000fe20009121850 */
[----:B------:R-:W-:Y:S01]  /*7740*/  IMAD.WIDE R34, R186, 0x4, R34 ;  /* 0x00000004ba227825 */ /* 0x000fe200078e0222 */
[----:B------:R-:W-:Y:S02]  /*7750*/  ISETP.GE.U32.AND P3, PT, R136, 0x7fffff3c, PT ;  /* 0x7fffff3c8800780c */ /* 0x000fe40003f66070 */
        /* <DEDUP_REMOVED lines=20> */
[----:B------:R-:W-:Y:S04]  /*78a0*/  LDGSTS.E [R8+0x44f00], desc[UR16][R54.64], P2 ;  /* 0x44f0000036087fae */ /* 0x000fe80009121850 */
[----:B------:R-:W-:Y:S04]  /*78b0*/  LDGSTS.E [R8+0x45300], desc[UR16][R36.64], P2 ;  /* 0x4530000024087fae */ /* 0x000fe80009121850 */
[----:B------:R-:W-:Y:S04]  /*78c0*/  LDGSTS.E [R8+0x45700], desc[UR16][R40.64], P2 ;  /* 0x4570000028087fae */ /* 0x000fe80009121850 */
[----:B------:R-:W-:Y:S04]  /*78d0*/  LDGSTS.E [R8+0x45b00], desc[UR16][R58.64], P2 ;  /* 0x45b000003a087fae */ /* 0x000fe80009121850 */
[----:B------:R-:W-:Y:S04]  /*78e0*/  LDGSTS.E [R8+0x45f00], desc[UR16][R52.64], P2 ;  /* 0x45f0000034087fae */ /* 0x000fe80009121850 */
[----:B------:R-:W0:Y:S01]  /*78f0*/  LDGDEPBAR ;  /* 0x00000000000079af */ /* 0x000e220000000000 */
[----:B------:R-:W-:Y:S01]  /*7900*/  IMAD.WIDE R198, R184, 0x4, R168 ;  /* 0x00000004b8c67825 */ /* 0x000fe200078e02a8 */
[----:B------:R-:W-:Y:S03]  /*7910*/  BAR.SYNC.DEFER_BLOCKING 0x0 ;  /* 0x0000000000007b1d */ /* 0x000fe60000010000 */
[----:B-1----:R-:W-:-:S02]  /*7920*/  VIADD R15, R153, 0xffffff79 ;  /* 0xffffff79990f7836 */ /* 0x002fc40000000000 */
[----:B------:R-:W-:Y:S02]  /*7930*/  VIADD R14, R155, 0xffffff5f ;  /* 0xffffff5f9b0e7836 */ /* 0x000fe40000000000 */
[----:B------:R-:W-:-:S04]  /*7940*/  IMAD.WIDE R16, R184, 0x4, R162 ;  /* 0x00000004b8107825 */ /* 0x000fc800078e02a2 */
[C---:B----4-:R-:W-:Y:S01]  /*7950*/  IMAD.WIDE R18, R184.reuse, 0x4, R160 ;  /* 0x00000004b8127825 */ /* 0x050fe200078e02a0 */
[----:B------:R-:W4:Y:S03]  /*7960*/  LDL.LU.64 R162, [R1+0x2a0] ;  /* 0x0002a00001a27983 */ /* 0x000f260000300a00 */
[----:B------:R-:W-:Y:S01]  /*7970*/  IMAD.WIDE R174, R184, 0x4, R170 ;  /* 0x00000004b8ae7825 */ /* 0x000fe200078e02aa */
[----:B------:R-:W4:Y:S01]  /*7980*/  LDL.LU.64 R168, [R1+0x298] ;  /* 0x0002980001a87983 */ /* 0x000f220000300a00 */
[----:B------:R-:W-:Y:S01]  /*7990*/  IADD3 R23, R156, -0xa2, RZ ;  /* 0xffffff5e9c177810 */ /* 0x000fe20007ffe0ff */
[----:B------:R-:W1:Y:S02]  /*79a0*/  LDC R153, c[0x0][0x230] ;  /* 0x00008c00ff997b82 */ /* 0x000e640000000800 */
[----:B------:R-:W-:Y:S01]  /*79b0*/  @!PT LDS RZ, [RZ] ;  /* 0x00000000fffff984 */ /* 0x000fe20000000800 */
[----:B------:R-:W-:Y:S01]  /*79c0*/  @!PT LDS RZ, [RZ] ;  /* 0x00000000fffff984 */ /* 0x000fe20000000800 */
[----:B------:R-:W-:Y:S01]  /*79d0*/  @!PT LDS RZ, [RZ] ;  /* 0x00000000fffff984 */ /* 0x000fe20000000800 */
[----:B------:R-:W-:Y:S01]  /*79e0*/  LDGSTS.E [R235+0x20000], desc[UR16][R198.64], !P6 ;  /* 0x20000000c6eb7fae */ /* 0x000fe2000f121850 */
[----:B--2---:R-:W-:-:S05]  /*79f0*/  VIADD R22, R157, 0xffffff5d ;  /* 0xffffff5d9d167836 */ /* 0x004fca0000000000 */
[----:B------:R-:W2:Y:S01]  /*7a00*/  LDC R155, c[0x0][0x230] ;  /* 0x00008c00ff9b7b82 */ /* 0x000ea20000000800 */
[----:B------:R-:W-:Y:S01]  /*7a10*/  LDGSTS.E [R235+0x24000], desc[UR16][R196.64], !P6 ;  /* 0x24000000c4eb7fae */ /* 0x000fe2000f121850 */
[----:B------:R-:W-:-:S03]  /*7a20*/  ISETP.GE.U32.AND P6, PT, R15, 0x7fffff3a, PT ;  /* 0x7fffff3a0f00780c */ /* 0x000fc60003fc6070 */
[----:B------:R-:W-:Y:S04]  /*7a30*/  LDGSTS.E [R235+0x20004], desc[UR16][R194.64], !P4 ;  /* 0x20004000c2eb7fae */ /* 0x000fe8000e121850 */
[----:B------:R-:W-:Y:S01]  /*7a40*/  LDGSTS.E [R235+0x24004], desc[UR16][R192.64], !P4 ;  /* 0x24004000c0eb7fae */ /* 0x000fe2000e121850 */
[----:B------:R-:W-:Y:S01]  /*7a50*/  ISETP.GE.U32.AND P4, PT, R14, 0x7fffff20, PT ;  /* 0x7fffff200e00780c */ /* 0x000fe20003f86070 */
[C---:B------:R-:W-:Y:S02]  /*7a60*/  IMAD.WIDE R14, R184.reuse, 0x4, R164 ;  /* 0x00000004b80e7825 */ /* 0x040fe400078e02a4 */
[----:B------:R-:W4:Y:S02]  /*7a70*/  LDL.LU.64 R164, [R1+0x290] ;  /* 0x0002900001a47983 */ /* 0x000f240000300a00 */
[----:B------:R-:W-:-:S02]  /*7a80*/  IMAD.WIDE R170, R184, 0x4, R166 ;  /* 0x00000004b8aa7825 */ /* 0x000fc400078e02a6 */
[----:B------:R-:W4:Y:S04]  /*7a90*/  LDL.LU.64 R160, [R1+0x288] ;  /* 0x0002880001a07983 */ /* 0x000f280000300a00 */
[----:B------:R-:W-:Y:S04]  /*7aa0*/  STL.64 [R1+0x130], R174 ;  /* 0x000130ae01007387 */ /* 0x000fe80000100a00 */
[----:B------:R1:W-:Y:S04]  /*7ab0*/  STL.64 [R1+0x2b8], R170 ;  /* 0x0002b8aa01007387 */ /* 0x0003e80000100a00 */
[----:B------:R-:W4:Y:S04]  /*7ac0*/  LDL.LU.64 R176, [R1+0x280] ;  /* 0x0002800001b07983 */ /* 0x000f280000300a00 */
[----:B------:R-:W4:Y:S01]  /*7ad0*/  LDL.LU.64 R172, [R1+0x278] ;  /* 0x0002780001ac7983 */ /* 0x000f220000300a00 */
[----:B------:R-:W-:-:S03]  /*7ae0*/  VIADD R152, R152, 0xffffff7a ;  /* 0xffffff7a98987836 */ /* 0x000fc60000000000 */
[----:B------:R-:W-:Y:S01]  /*7af0*/  LDGSTS.E [R235+0x20008], desc[UR16][R14.64], !P5 ;  /* 0x200080000eeb7fae */ /* 0x000fe2000e921850 */
[----:B---3--:R-:W-:-:S04]  /*7b00*/  IMAD.WIDE R166, R184, 0x4, R238 ;  /* 0x00000004b8a67825 */ /* 0x008fc800078e02ee */
[----:B------:R-:W-:Y:S01]  /*7b10*/  IMAD.WIDE R156, R184, 0x4, R236 ;  /* 0x00000004b89c7825 */ /* 0x000fe200078e02ec */
[----:B------:R3:W-:Y:S04]  /*7b20*/  STL.64 [R1+0x2b0], R166 ;  /* 0x0002b0a601007387 */ /* 0x0007e80000100a00 */
[----:B------:R3:W-:Y:S04]  /*7b30*/  STL.64 [R1+0x2d0], R156 ;  /* 0x0002d09c01007387 */ /* 0x0007e80000100a00 */
[----:B------:R-:W3:Y:S04]  /*7b40*/  LDL.LU.64 R238, [R1+0x270] ;  /* 0x0002700001ee7983 */ /* 0x000ee80000300a00 */
[----:B------:R-:W3:Y:S01]  /*7b50*/  LDL.LU.64 R236, [R1+0x268] ;  /* 0x0002680001ec7983 */ /* 0x000ee20000300a00 */
[----:B------:R-:W-:-:S02]  /*7b60*/  ISETP.GE.U32.AND P2, PT, R152, 0x7fffff3b, PT ;  /* 0x7fffff3b9800780c */ /* 0x000fc40003f46070 */
[----:B------:R-:W1:Y:S01]  /*7b70*/  LDC R152, c[0x0][0x230] ;  /* 0x00008c00ff987b82 */ /* 0x000e620000000800 */
[----:B------:R-:W-:Y:S01]  /*7b80*/  LDGSTS.E [R235+0x24008], desc[UR16][R16.64], !P5 ;  /* 0x2400800010eb7fae */ /* 0x000fe2000e921850 */
[----:B------:R-:W-:Y:S01]  /*7b90*/  ISETP.GE.U32.AND P5, PT, R23, 0x7fffff1f, PT ;  /* 0x7fffff1f1700780c */ /* 0x000fe20003fa6070 */
[----:B------:R-:W-:Y:S02]  /*7ba0*/  IMAD.WIDE R20, R184, 0x4, R158 ;  /* 0x00000004b8147825 */ /* 0x000fe400078e029e */
[----:B------:R-:W-:Y:S03]  /*7bb0*/  LDGSTS.E [R235+0x2000c], desc[UR16][R18.64], !P1 ;  /* 0x2000c00012eb7fae */ /* 0x000fe6000c921850 */
[----:B------:R-:W3:Y:S01]  /*7bc0*/  LDC R159, c[0x0][0x230] ;  /* 0x00008c00ff9f7b82 */ /* 0x000ee20000000800 */
[----:B------:R-:W-:Y:S01]  /*7bd0*/  LDGSTS.E [R235+0x2400c], desc[UR16][R20.64], !P1 ;  /* 0x2400c00014eb7fae */ /* 0x000fe2000c921850 */
[----:B------:R-:W-:Y:S01]  /*7be0*/  ISETP.GE.U32.AND P1, PT, R22, 0x7fffff1e, PT ;  /* 0x7fffff1e1600780c */ /* 0x000fe20003f26070 */
[----:B------:R-:W-:-:S02]  /*7bf0*/  VIADD R22, R154, 0xffffff5c ;  /* 0xffffff5c9a167836 */ /* 0x000fc40000000000 */
[----:B------:R-:W-:Y:S03]  /*7c00*/  LDGSTS.E [R235+0x28000], desc[UR16][R174.64], !P4 ;  /* 0x28000000aeeb7fae */ /* 0x000fe6000e121850 */
[----:B------:R-:W3:Y:S01]  /*7c10*/  LDC R158, c[0x0][0x230] ;  /* 0x00008c00ff9e7b82 */ /* 0x000ee20000000800 */
[----:B------:R2:W-:Y:S01]  /*7c20*/  LDGSTS.E [R235+0x2c000], desc[UR16][R170.64], !P4 ;  /* 0x2c000000aaeb7fae */ /* 0x0005e2000e121850 */
[----:B------:R-:W-:-:S03]  /*7c30*/  ISETP.GE.U32.AND P4, PT, R22, 0x7fffff1d, PT ;  /* 0x7fffff1d1600780c */ /* 0x000fc60003f86070 */
[----:B------:R3:W-:Y:S01]  /*7c40*/  LDGSTS.E [R235+0x28004], desc[UR16][R166.64], !P5 ;  /* 0x28004000a6eb7fae */ /* 0x0007e2000e921850 */
[----:B-1----:R-:W-:-:S03]  /*7c50*/  VIADD R23, R152, 0xffffff78 ;  /* 0xffffff7898177836 */ /* 0x002fc60000000000 */
[----:B------:R1:W-:Y:S02]  /*7c60*/  LDGSTS.E [R235+0x2c004], desc[UR16][R156.64], !P5 ;  /* 0x2c0040009ceb7fae */ /* 0x0003e4000e921850 */
[----:B------:R-:W-:Y:S01]  /*7c70*/  ISETP.GE.U32.AND P5, PT, R23, 0x7fffff39, PT ;  /* 0x7fffff391700780c */ /* 0x000fe20003fa6070 */
[----:B--2---:R-:W2:Y:S01]  /*7c80*/  LDC R170, c[0x0][0x230] ;  /* 0x00008c00ffaa7b82 */ /* 0x004ea20000000800 */
[----:B------:R-:W-:Y:S01]  /*7c90*/  IADD3 R23, R153, -0x89, RZ ;  /* 0xffffff7799177810 */ /* 0x000fe20007ffe0ff */
[----:B------:R-:W-:Y:S02]  /*7ca0*/  VIADD R22, R155, 0xffffff76 ;  /* 0xffffff769b167836 */ /* 0x000fe40000000000 */
[----:B----4-:R-:W-:-:S04]  /*7cb0*/  IMAD.WIDE R162, R184, 0x4, R162 ;  /* 0x00000004b8a27825 */ /* 0x010fc800078e02a2 */
[----:B---3--:R-:W3:Y:S01]  /*7cc0*/  LDC R167, c[0x0][0x230] ;  /* 0x00008c00ffa77b82 */ /* 0x008ee20000000800 */
[----:B------:R-:W-:Y:S01]  /*7cd0*/  IMAD.WIDE R168, R184, 0x4, R168 ;  /* 0x00000004b8a87825 */ /* 0x000fe200078e02a8 */
[----:B------:R-:W-:Y:S04]  /*7ce0*/  STL.64 [R1+0x2f8], R162 ;  /* 0x0002f8a201007387 */ /* 0x000fe80000100a00 */
[----:B------:R4:W-:Y:S01]  /*7cf0*/  STL.64 [R1+0x318], R168 ;  /* 0x000318a801007387 */ /* 0x0009e20000100a00 */
[----:B------:R-:W-:Y:S01]  /*7d00*/  VIADD R159, R159, 0xffffff75 ;  /* 0xffffff759f9f7836 */ /* 0x000fe20000000000 */
[----:B------:R-:W2:Y:S02]  /*7d10*/  LDC R166, c[0x0][0x230] ;  /* 0x00008c00ffa67b82 */ /* 0x000ea40000000800 */
[----:B------:R-:W2:Y:S04]  /*7d20*/  LDL.LU.64 R174, [R1+0x260] ;  /* 0x0002600001ae7983 */ /* 0x000ea80000300a00 */
[----:B------:R-:W-:Y:S01]  /*7d30*/  LDGSTS.E [R235+0x28008], desc[UR16][R162.64], !P1 ;  /* 0x28008000a2eb7fae */ /* 0x000fe2000c921850 */
[----:B------:R-:W-:Y:S01]  /*7d40*/  VIADD R158, R158, 0xffffff5b ;  /* 0xffffff5b9e9e7836 */ /* 0x000fe20000000000 */
[----:B------:R-:W2:Y:S02]  /*7d50*/  LDC R171, c[0x0][0x230] ;  /* 0x00008c00ffab7b82 */ /* 0x000ea40000000800 */
[----:B------:R4:W-:Y:S01]  /*7d60*/  LDGSTS.E [R235+0x2c008], desc[UR16][R168.64], !P1 ;  /* 0x2c008000a8eb7fae */ /* 0x0009e2000c921850 */
[----:B-1----:R-:W-:-:S05]  /*7d70*/  IMAD.WIDE R156, R184, 0x4, R164 ;  /* 0x00000004b89c7825 */ /* 0x002fca00078e02a4 */
[----:B----4-:R-:W1:Y:S01]  /*7d80*/  LDC R168, c[0x0][0x230] ;  /* 0x00008c00ffa87b82 */ /* 0x010e620000000800 */
[C---:B------:R-:W-:Y:S01]  /*7d90*/  IMAD.WIDE R152, R184.reuse, 0x4, R160 ;  /* 0x00000004b8987825 */ /* 0x040fe200078e02a0 */
[----:B------:R4:W-:Y:S04]  /*7da0*/  LDGSTS.E [R235+0x2800c], desc[UR16][R156.64], !P4 ;  /* 0x2800c0009ceb7fae */ /* 0x0009e8000e121850 */
[----:B------:R-:W2:Y:S02]  /*7db0*/  LDL.LU.64 R160, [R1+0x258] ;  /* 0x0002580001a07983 */ /* 0x000ea40000300a00 */
[----:B------:R-:W1:Y:S02]  /*7dc0*/  LDC R169, c[0x0][0x230] ;  /* 0x00008c00ffa97b82 */ /* 0x000e640000000800 */
[----:B------:R4:W-:Y:S04]  /*7dd0*/  STL.64 [R1+0x328], R156 ;  /* 0x0003289c01007387 */ /* 0x0009e80000100a00 */
[----:B------:R3:W-:Y:S04]  /*7de0*/  STL.64 [R1+0x358], R152 ;  /* 0x0003589801007387 */ /* 0x0007e80000100a00 */
[----:B------:R-:W2:Y:S04]  /*7df0*/  LDL.LU.64 R162, [R1+0x250] ;  /* 0x0002500001a27983 */ /* 0x000ea80000300a00 */
[----:B------:R-:W2:Y:S04]  /*7e00*/  LDL.LU.64 R164, [R1+0x248] ;  /* 0x0002480001a47983 */ /* 0x000ea80000300a00 */
[----:B------:R-:W2:Y:S04]  /*7e10*/  LDL.LU.64 R188, [R1+0x240] ;  /* 0x0002400001bc7983 */ /* 0x000ea80000300a00 */
[----:B------:R-:W2:Y:S01]  /*7e20*/  LDL.LU.64 R180, [R1+0x238] ;  /* 0x0002380001b47983 */ /* 0x000ea20000300a00 */
[----:B------:R-:W-:-:S03]  /*7e30*/  IMAD.WIDE R154, R184, 0x4, R238 ;  /* 0x00000004b89a7825 */ /* 0x000fc600078e02ee */
[----:B------:R1:W-:Y:S01]  /*7e40*/  LDGSTS.E [R235+0x2c00c], desc[UR16][R152.64], !P4 ;  /* 0x2c00c00098eb7fae */ /* 0x0003e2000e121850 */
[----:B----4-:R-:W-:-:S03]  /*7e50*/  IMAD.WIDE R156, R184, 0x4, R236 ;  /* 0x00000004b89c7825 */ /* 0x010fc600078e02ec */
[----:B------:R-:W4:Y:S04]  /*7e60*/  LDL.LU.64 R238, [R1+0x230] ;  /* 0x0002300001ee7983 */ /* 0x000f280000300a00 */
[----:B------:R-:W4:Y:S01]  /*7e70*/  LDL.LU.64 R236, [R1+0x228] ;  /* 0x0002280001ec7983 */ /* 0x000f220000300a00 */
[----:B------:R-:W-:Y:S02]  /*7e80*/  ISETP.GE.U32.AND P1, PT, R23, 0x7fffff38, PT ;  /* 0x7fffff381700780c */ /* 0x000fe40003f26070 */
[----:B------:R-:W-:Y:S01]  /*7e90*/  ISETP.GE.U32.AND P4, PT, R22, 0x7fffff37, PT ;  /* 0x7fffff371600780c */ /* 0x000fe20003f86070 */
[C---:B------:R-:W-:Y:S01]  /*7ea0*/  IMAD.WIDE R22, R184.reuse, 0x4, R176 ;  /* 0x00000004b8167825 */ /* 0x040fe200078e02b0 */
[----:B---3--:R-:W-:Y:S01]  /*7eb0*/  IADD3 R167, R167, -0xa6, RZ ;  /* 0xffffff5aa7a77810 */ /* 0x008fe20007ffe0ff */
[----:B-1----:R-:W1:Y:S02]  /*7ec0*/  LDC R235, c[0x0][0x230] ;  /* 0x00008c00ffeb7b82 */ /* 0x002e640000000800 */
[----:B------:R-:W-:Y:S01]  /*7ed0*/  IMAD.WIDE R152, R184, 0x4, R172 ;  /* 0x00000004b8987825 */ /* 0x000fe200078e02ac */
[----:B------:R-:W-:Y:S04]  /*7ee0*/  LDGSTS.E [R248+0x20000], desc[UR16][R22.64], !P3 ;  /* 0x2000000016f87fae */ /* 0x000fe8000d921850 */
[----:B------:R-:W-:Y:S01]  /*7ef0*/  LDGSTS.E [R248+0x24000], desc[UR16][R152.64], !P3 ;  /* 0x2400000098f87fae */ /* 0x000fe2000d921850 */
[----:B------:R-:W-:Y:S01]  /*7f00*/  ISETP.GE.U32.AND P3, PT, R159, 0x7fffff36, PT ;  /* 0x7fffff369f00780c */ /* 0x000fe20003f66070 */
[----:B------:R-:W3:Y:S02]  /*7f10*/  LDC R173, c[0x0][0x230] ;  /* 0x00008c00ffad7b82 */ /* 0x000ee40000000800 */
[----:B------:R-:W-:Y:S04]  /*7f20*/  LDGSTS.E [R248+0x20004], desc[UR16][R154.64], !P2 ;  /* 0x200040009af87fae */ /* 0x000fe8000d121850 */
[----:B------:R-:W-:Y:S01]  /*7f30*/  LDGSTS.E [R248+0x24004], desc[UR16][R156.64], !P2 ;  /* 0x240040009cf87fae */ /* 0x000fe2000d121850 */
[----:B------:R-:W-:Y:S01]  /*7f40*/  ISETP.GE.U32.AND P2, PT, R158, 0x7fffff1c, PT ;  /* 0x7fffff1c9e00780c */ /* 0x000fe20003f46070 */
[----:B--2---:R-:W-:Y:S01]  /*7f50*/  VIADD R166, R166, 0xffffff59 ;  /* 0xffffff59a6a67836 */ /* 0x004fe20000000000 */
[----:B------:R-:W2:Y:S01]  /*7f60*/  LDC R172, c[0x0][0x230] ;  /* 0x00008c00ffac7b82 */ /* 0x000ea20000000800 */
[----:B------:R-:W-:-:S02]  /*7f70*/  IMAD.WIDE R158, R184, 0x4, R174 ;  /* 0x00000004b89e7825 */ /* 0x000fc400078e02ae */
[----:B------:R-:W2:Y:S04]  /*7f80*/  LDL.LU.64 R174, [R1+0x220] ;  /* 0x0002200001ae7983 */ /* 0x000ea80000300a00 */
[----:B------:R-:W2:Y:S04]  /*7f90*/  LDL.LU.64 R190, [R1+0x218] ;  /* 0x0002180001be7983 */ /* 0x000ea80000300a00 */
[----:B------:R-:W2:Y:S04]  /*7fa0*/  LDL.LU.64 R178, [R1+0x210] ;  /* 0x0002100001b27983 */ /* 0x000ea80000300a00 */
[----:B------:R-:W2:Y:S04]  /*7fb0*/  LDL.LU.64 R176, [R1+0x208] ;  /* 0x0002080001b07983 */ /* 0x000ea80000300a00 */
[----:B------:R-:W-:Y:S01]  /*7fc0*/  LDGSTS.E [R248+0x20008], desc[UR16][R158.64], !P6 ;  /* 0x200080009ef87fae */ /* 0x000fe2000f121850 */
[----:B------:R-:W-:-:S04]  /*7fd0*/  IMAD.WIDE R204, R184, 0x4, R188 ;  /* 0x00000004b8cc7825 */ /* 0x000fc800078e02bc */
[C---:B------:R-:W-:Y:S01]  /*7fe0*/  IMAD.WIDE R202, R184.reuse, 0x4, R180 ;  /* 0x00000004b8ca7825 */ /* 0x040fe200078e02b4 */
[----:B------:R-:W-:Y:S04]  /*7ff0*/  STL.64 [R1+0xf8], R204 ;  /* 0x0000f8cc01007387 */ /* 0x000fe80000100a00 */
[----:B------:R-:W-:Y:S04]  /*8000*/  STL.64 [R1+0x108], R202 ;  /* 0x000108ca01007387 */ /* 0x000fe80000100a00 */
[----:B------:R-:W2:Y:S04]  /*8010*/  LDL.LU.64 R180, [R1+0x200] ;  /* 0x0002000001b47983 */ /* 0x000ea80000300a00 */
[----:B------:R-:W2:Y:S01]  /*8020*/  LDL.LU.64 R188, [R1+0x1f8] ;  /* 0x0001f80001bc7983 */ /* 0x000ea20000300a00 */
[----:B----4-:R-:W-:-:S04]  /*8030*/  IMAD.WIDE R200, R184, 0x4, R238 ;  /* 0x00000004b8c87825 */ /* 0x010fc800078e02ee */
[C---:B------:R-:W-:Y:S01]  /*8040*/  IMAD.WIDE R182, R184.reuse, 0x4, R236 ;  /* 0x00000004b8b67825 */ /* 0x040fe200078e02ec */
[----:B------:R-:W-:Y:S04]  /*8050*/  STL.64 [R1+0x148], R200 ;  /* 0x000148c801007387 */ /* 0x000fe80000100a00 */
[----:B------:R4:W-:Y:S04]  /*8060*/  STL.64 [R1+0x240], R182 ;  /* 0x000240b601007387 */ /* 0x0009e80000100a00 */
[----:B------:R-:W4:Y:S01]  /*8070*/  LDL.LU.64 R238, [R1+0x1f0] ;  /* 0x0001f00001ee7983 */ /* 0x000f220000300a00 */
[----:B------:R-:W-:-:S03]  /*8080*/  IMAD.WIDE R160, R184, 0x4, R160 ;  /* 0x00000004b8a07825 */ /* 0x000fc600078e02a0 */
[----:B------:R-:W4:Y:S01]  /*8090*/  LDL.LU.64 R236, [R1+0x1e8] ;  /* 0x0001e80001ec7983 */ /* 0x000f220000300a00 */
[----:B------:R-:W-:-:S03]  /*80a0*/  IMAD.WIDE R162, R184, 0x4, R162 ;  /* 0x00000004b8a27825 */ /* 0x000fc600078e02a2 */
[----:B------:R-:W-:Y:S01]  /*80b0*/  LDGSTS.E [R248+0x24008], desc[UR16][R160.64], !P6 ;  /* 0x24008000a0f87fae */ /* 0x000fe2000f121850 */
[----:B------:R-:W-:Y:S01]  /*80c0*/  IMAD.WIDE R164, R184, 0x4, R164 ;  /* 0x00000004b8a47825 */ /* 0x000fe200078e02a4 */
[----:B------:R-:W-:Y:S02]  /*80d0*/  ISETP.GE.U32.AND P6, PT, R167, 0x7fffff1b, PT ;  /* 0x7fffff1ba700780c */ /* 0x000fe40003fc6070 */
[----:B------:R-:W-:Y:S04]  /*80e0*/  LDGSTS.E [R248+0x2000c], desc[UR16][R162.64], !P5 ;  /* 0x2000c000a2f87fae */ /* 0x000fe8000e921850 */
[----:B------:R-:W-:Y:S01]  /*80f0*/  LDGSTS.E [R248+0x2400c], desc[UR16][R164.64], !P5 ;  /* 0x2400c000a4f87fae */ /* 0x000fe2000e921850 */
[----:B------:R-:W-:Y:S01]  /*8100*/  ISETP.GE.U32.AND P5, PT, R166, 0x7fffff1a, PT ;  /* 0x7fffff1aa600780c */ /* 0x000fe20003fa6070 */
[----:B------:R-:W-:-:S02]  /*8110*/  VIADD R166, R170, 0xffffff58 ;  /* 0xffffff58aaa67836 */ /* 0x000fc40000000000 */
[----:B------:R-:W-:Y:S01]  /*8120*/  LDGSTS.E [R248+0x28000], desc[UR16][R204.64], !P2 ;  /* 0x28000000ccf87fae */ /* 0x000fe2000d121850 */
[----:B------:R-:W-:-:S03]  /*8130*/  VIADD R167, R168, 0xffffff74 ;  /* 0xffffff74a8a77836 */ /* 0x000fc60000000000 */
[----:B------:R-:W-:Y:S01]  /*8140*/  LDGSTS.E [R248+0x2c000], desc[UR16][R202.64], !P2 ;  /* 0x2c000000caf87fae */ /* 0x000fe2000d121850 */
[----:B------:R-:W-:-:S03]  /*8150*/  ISETP.GE.U32.AND P2, PT, R166, 0x7fffff19, PT ;  /* 0x7fffff19a600780c */ /* 0x000fc60003f46070 */
[----:B------:R-:W-:Y:S04]  /*8160*/  LDGSTS.E [R248+0x28004], desc[UR16][R200.64], !P6 ;  /* 0x28004000c8f87fae */ /* 0x000fe8000f121850 */
[----:B------:R4:W-:Y:S01]  /*8170*/  LDGSTS.E [R248+0x2c004], desc[UR16][R182.64], !P6 ;  /* 0x2c004000b6f87fae */ /* 0x0009e2000f121850 */
[----:B------:R-:W-:Y:S02]  /*8180*/  ISETP.GE.U32.AND P6, PT, R167, 0x7fffff35, PT ;  /* 0x7fffff35a700780c */ /* 0x000fe40003fc6070 */
[----:B------:R-:W-:Y:S01]  /*8190*/  IADD3 R167, R169, -0x8d, RZ ;  /* 0xffffff73a9a77810 */ /* 0x000fe20007ffe0ff */
[----:B---3--:R-:W-:Y:S02]  /*81a0*/  VIADD R166, R173, 0xffffff72 ;  /* 0xffffff72ada67836 */ /* 0x008fe40000000000 */
[C---:B--2---:R-:W-:Y:S01]  /*81b0*/  IMAD.WIDE R174, R184.reuse, 0x4, R174 ;  /* 0x00000004b8ae7825 */ /* 0x044fe200078e02ae */
[----:B----4-:R-:W2:Y:S03]  /*81c0*/  LDC R183, c[0x0][0x230] ;  /* 0x00008c00ffb77b82 */ /* 0x010ea60000000800 */
[C---:B------:R-:W-:Y:S01]  /*81d0*/  IMAD.WIDE R200, R184.reuse, 0x4, R190 ;  /* 0x00000004b8c87825 */ /* 0x040fe200078e02be */
[----:B------:R3:W-:Y:S03]  /*81e0*/  STL.64 [R1+0x2c0], R174 ;  /* 0x0002c0ae01007387 */ /* 0x0007e60000100a00 */
[C---:B------:R-:W-:Y:S01]  /*81f0*/  IMAD.WIDE R190, R184.reuse, 0x4, R178 ;  /* 0x00000004b8be7825 */ /* 0x040fe200078e02b2 */
[----:B------:R-:W-:Y:S01]  /*8200*/  STL.64 [R1+0x2f0], R200 ;  /* 0x0002f0c801007387 */ /* 0x000fe20000100a00 */
[----:B------:R-:W4:Y:S02]  /*8210*/  LDC R182, c[0x0][0x230] ;  /* 0x00008c00ffb67b82 */ /* 0x000f240000000800 */
[----:B------:R-:W-:Y:S01]  /*8220*/  IMAD.WIDE R168, R184, 0x4, R176 ;  /* 0x00000004b8a87825 */ /* 0x000fe200078e02b0 */
[----:B------:R-:W2:Y:S04]  /*8230*/  LDL.LU.64 R202, [R1+0x1e0] ;  /* 0x0001e00001ca7983 */ /* 0x000ea80000300a00 */
[----:B------:R-:W-:Y:S04]  /*8240*/  LDGSTS.E [R248+0x28008], desc[UR16][R174.64], !P5 ;  /* 0x28008000aef87fae */ /* 0x000fe8000e921850 */
[----:B------:R-:W4:Y:S04]  /*8250*/  LDL.LU.64 R176, [R1+0x1d8] ;  /* 0x0001d80001b07983 */ /* 0x000f280000300a00 */
[----:B------:R-:W-:Y:S01]  /*8260*/  LDGSTS.E [R248+0x2c008], desc[UR16][R200.64], !P5 ;  /* 0x2c008000c8f87fae */ /* 0x000fe2000e921850 */
[----:B------:R-:W-:-:S03]  /*8270*/  ISETP.GE.U32.AND P5, PT, R167, 0x7fffff34, PT ;  /* 0x7fffff34a700780c */ /* 0x000fc60003fa6070 */
[----:B------:R1:W-:Y:S04]  /*8280*/  STL.64 [R1+0x310], R190 ;  /* 0x000310be01007387 */ /* 0x0003e80000100a00 */
[----:B------:R1:W-:Y:S04]  /*8290*/  LDGSTS.E [R248+0x2800c], desc[UR16][R190.64], !P2 ;  /* 0x2800c000bef87fae */ /* 0x0003e8000d121850 */
[----:B------:R1:W-:Y:S04]  /*82a0*/  STL.64 [R1+0x320], R168 ;  /* 0x000320a801007387 */ /* 0x0003e80000100a00 */
[----:B------:R1:W-:Y:S01]  /*82b0*/  LDGSTS.E [R248+0x2c00c], desc[UR16][R168.64], !P2 ;  /* 0x2c00c000a8f87fae */ /* 0x0003e2000d121850 */
[----:B------:R-:W-:-:S03]  /*82c0*/  ISETP.GE.U32.AND P2, PT, R166, 0x7fffff33, PT ;  /* 0x7fffff33a600780c */ /* 0x000fc60003f46070 */
[----:B---3--:R-:W3:Y:S01]  /*82d0*/  LDL.LU.64 R174, [R1+0x1d0] ;  /* 0x0001d00001ae7983 */ /* 0x008ee20000300a00 */
[----:B------:R-:W-:Y:S01]  /*82e0*/  VIADD R170, R172, 0xffffff57 ;  /* 0xffffff57acaa7836 */ /* 0x000fe20000000000 */
[----:B-1----:R-:W1:Y:S02]  /*82f0*/  LDC R191, c[0x0][0x230] ;  /* 0x00008c00ffbf7b82 */ /* 0x002e640000000800 */
[----:B------:R-:W3:Y:S01]  /*8300*/  LDL.LU.64 R178, [R1+0x1c8] ;  /* 0x0001c80001b27983 */ /* 0x000ee20000300a00 */
[----:B------:R-:W-:Y:S02]  /*8310*/  VIADD R171, R171, 0xffffff71 ;  /* 0xffffff71abab7836 */ /* 0x000fe40000000000 */
[----:B------:R-:W-:-:S03]  /*8320*/  IMAD.WIDE R180, R184, 0x4, R180 ;  /* 0x00000004b8b47825 */ /* 0x000fc600078e02b4 */
[----:B------:R-:W1:Y:S01]  /*8330*/  LDC R190, c[0x0][0x230] ;  /* 0x00008c00ffbe7b82 */ /* 0x000e620000000800 */
[C---:B------:R-:W-:Y:S01]  /*8340*/  IMAD.WIDE R168, R184.reuse, 0x4, R188 ;  /* 0x00000004b8a87825 */ /* 0x040fe200078e02bc */
[----:B------:R-:W-:Y:S04]  /*8350*/  LDGSTS.E [R234+0x20000], desc[UR16][R180.64], !P1 ;  /* 0x20000000b4ea7fae */ /* 0x000fe8000c921850 */
[----:B------:R-:W-:Y:S01]  /*8360*/  LDGSTS.E [R234+0x24000], desc[UR16][R168.64], !P1 ;  /* 0x24000000a8ea7fae */ /* 0x000fe2000c921850 */
[----:B------:R-:W-:-:S03]  /*8370*/  IMAD.WIDE R166, R184, 0x4, R238 ;  /* 0x00000004b8a67825 */ /* 0x000fc600078e02ee */
[----:B------:R-:W3:Y:S04]  /*8380*/  LDL.LU.64 R238, [R1+0x1c0] ;  /* 0x0001c00001ee7983 */ /* 0x000ee80000300a00 */
[----:B------:R-:W3:Y:S01]  /*8390*/  LDL.LU.64 R188, [R1+0x1b8] ;  /* 0x0001b80001bc7983 */ /* 0x000ee20000300a00 */
[----:B------:R-:W-:Y:S01]  /*83a0*/  IMAD.WIDE R172, R184, 0x4, R236 ;  /* 0x00000004b8ac7825 */ /* 0x000fe200078e02ec */
[----:B------:R-:W-:Y:S01]  /*83b0*/  ISETP.GE.U32.AND P1, PT, R171, 0x7fffff32, PT ;  /* 0x7fffff32ab00780c */ /* 0x000fe20003f26070 */
[----:B------:R-:W1:Y:S01]  /*83c0*/  LDC R236, c[0x0][0x230] ;  /* 0x00008c00ffec7b82 */ /* 0x000e620000000800 */
[----:B------:R-:W3:Y:S04]  /*83d0*/  LDL.LU.64 R216, [R1+0x1b0] ;  /* 0x0001b00001d87983 */ /* 0x000ee80000300a00 */
[----:B------:R-:W3:Y:S04]  /*83e0*/  LDL.LU.64 R200, [R1+0x1a8] ;  /* 0x0001a80001c87983 */ /* 0x000ee80000300a00 */
[----:B------:R-:W-:Y:S04]  /*83f0*/  LDGSTS.E [R234+0x20004], desc[UR16][R166.64], !P4 ;  /* 0x20004000a6ea7fae */ /* 0x000fe8000e121850 */
[----:B------:R-:W-:Y:S01]  /*8400*/  LDGSTS.E [R234+0x24004], desc[UR16][R172.64], !P4 ;  /* 0x24004000acea7fae */ /* 0x000fe2000e121850 */
[----:B------:R-:W-:-:S03]  /*8410*/  ISETP.GE.U32.AND P4, PT, R170, 0x7fffff18, PT ;  /* 0x7fffff18aa00780c */ /* 0x000fc60003f86070 */
[----:B------:R-:W3:Y:S04]  /*8420*/  LDL.LU.64 R212, [R1+0x1a0] ;  /* 0x0001a00001d47983 */ /* 0x000ee80000300a00 */
[----:B------:R-:W3:Y:S01]  /*8430*/  LDL.LU.64 R210, [R1+0x198] ;  /* 0x0001980001d27983 */ /* 0x000ee20000300a00 */
[----:B--2---:R-:W-:-:S03]  /*8440*/  IMAD.WIDE R170, R184, 0x4, R202 ;  /* 0x00000004b8aa7825 */ /* 0x004fc600078e02ca */
[----:B------:R-:W2:Y:S04]  /*8450*/  LDL.LU.64 R202, [R1+0x190] ;  /* 0x0001900001ca7983 */ /* 0x000ea80000300a00 */
[----:B------:R-:W2:Y:S04]  /*8460*/  LDL.LU.64 R214, [R1+0x188] ;  /* 0x0001880001d67983 */ /* 0x000ea80000300a00 */
[----:B------:R-:W2:Y:S04]  /*8470*/  LDL.LU.64 R208, [R1+0x180] ;  /* 0x0001800001d07983 */ /* 0x000ea80000300a00 */
[----:B------:R-:W2:Y:S01]  /*8480*/  LDL.LU.64 R206, [R1+0x178] ;  /* 0x0001780001ce7983 */ /* 0x000ea20000300a00 */
[----:B----4-:R-:W-:Y:S01]  /*8490*/  IMAD.WIDE R176, R184, 0x4, R176 ;  /* 0x00000004b8b07825 */ /* 0x010fe200078e02b0 */
[----:B------:R-:W-:-:S02]  /*84a0*/  IADD3 R183, R183, -0xaa, RZ ;  /* 0xffffff56b7b77810 */ /* 0x000fc40007ffe0ff */
[----:B------:R-:W-:Y:S04]  /*84b0*/  LDGSTS.E [R234+0x20008], desc[UR16][R170.64], !P3 ;  /* 0x20008000aaea7fae */ /* 0x000fe8000d921850 */
[----:B------:R-:W-:Y:S01]  /*84c0*/  LDGSTS.E [R234+0x24008], desc[UR16][R176.64], !P3 ;  /* 0x24008000b0ea7fae */ /* 0x000fe2000d921850 */
[----:B---3--:R-:W-:-:S04]  /*84d0*/  IMAD.WIDE R238, R184, 0x4, R238 ;  /* 0x00000004b8ee7825 */ /* 0x008fc800078e02ee */
[C---:B------:R-:W-:Y:S01]  /*84e0*/  IMAD.WIDE R248, R184.reuse, 0x4, R188 ;  /* 0x00000004b8f87825 */ /* 0x040fe200078e02bc */
[----:B------:R3:W-:Y:S04]  /*84f0*/  STL.64 [R1+0xe8], R238 ;  /* 0x0000e8ee01007387 */ /* 0x0007e80000100a00 */
[----:B------:R-:W4:Y:S04]  /*8500*/  LDL.LU.64 R204, [R1+0x170] ;  /* 0x0001700001cc7983 */ /* 0x000f280000300a00 */
[----:B------:R-:W4:Y:S01]  /*8510*/  LDL.LU.64 R188, [R1+0x168] ;  /* 0x0001680001bc7983 */ /* 0x000f220000300a00 */
[----:B------:R-:W-:Y:S01]  /*8520*/  ISETP.GE.U32.AND P3, PT, R183, 0x7fffff17, PT ;  /* 0x7fffff17b700780c */ /* 0x000fe20003f66070 */
[----:B------:R-:W-:-:S04]  /*8530*/  IMAD.WIDE R174, R184, 0x4, R174 ;  /* 0x00000004b8ae7825 */ /* 0x000fc800078e02ae */
[C---:B------:R-:W-:Y:S01]  /*8540*/  IMAD.WIDE R178, R184.reuse, 0x4, R178 ;  /* 0x00000004b8b27825 */ /* 0x040fe200078e02b2 */
[----:B------:R-:W-:Y:S03]  /*8550*/  LDGSTS.E [R234+0x2000c], desc[UR16][R174.64], !P6 ;  /* 0x2000c000aeea7fae */ /* 0x000fe6000f121850 */
[C---:B------:R-:W-:Y:S01]  /*8560*/  IMAD.WIDE R216, R184.reuse, 0x4, R216 ;  /* 0x00000004b8d87825 */ /* 0x040fe200078e02d8 */
[----:B------:R-:W-:Y:S03]  /*8570*/  LDGSTS.E [R234+0x2400c], desc[UR16][R178.64], !P6 ;  /* 0x2400c000b2ea7fae */ /* 0x000fe6000f121850 */
[----:B------:R-:W-:Y:S01]  /*8580*/  IMAD.WIDE R200, R184, 0x4, R200 ;  /* 0x00000004b8c87825 */ /* 0x000fe200078e02c8 */
[----:B------:R-:W-:Y:S03]  /*8590*/  LDGSTS.E [R234+0x28000], desc[UR16][R238.64], !P4 ;  /* 0x28000000eeea7fae */ /* 0x000fe6000e121850 */
[----:B------:R-:W-:Y:S01]  /*85a0*/  VIADD R182, R182, 0xffffff55 ;  /* 0xffffff55b6b67836 */ /* 0x000fe20000000000 */
[----:B------:R3:W-:Y:S01]  /*85b0*/  LDGSTS.E [R234+0x2c000], desc[UR16][R248.64], !P4 ;  /* 0x2c000000f8ea7fae */ /* 0x0007e2000e121850 */
[----:B------:R-:W-:-:S02]  /*85c0*/  VIADD R183, R185, 0xffffff70 ;  /* 0xffffff70b9b77836 */ /* 0x000fc40000000000 */
[----:B------:R-:W-:Y:S01]  /*85d0*/  IMAD.WIDE R212, R184, 0x4, R212 ;  /* 0x00000004b8d47825 */ /* 0x000fe200078e02d4 */
[----:B------:R-:W-:Y:S01]  /*85e0*/  LDGSTS.E [R234+0x28004], desc[UR16][R216.64], !P3 ;  /* 0x28004000d8ea7fae */ /* 0x000fe2000d921850 */
[----:B------:R-:W-:Y:S02]  /*85f0*/  ISETP.GE.U32.AND P6, PT, R182, 0x7fffff16, PT ;  /* 0x7fffff16b600780c */ /* 0x000fe40003fc6070 */
[----:B------:R-:W-:Y:S01]  /*8600*/  IMAD.WIDE R210, R184, 0x4, R210 ;  /* 0x00000004b8d27825 */ /* 0x000fe200078e02d2 */
[----:B------:R2:W-:Y:S01]  /*8610*/  LDGSTS.E [R234+0x2c004], desc[UR16][R200.64], !P3 ;  /* 0x2c004000c8ea7fae */ /* 0x0005e2000d921850 */
[----:B------:R-:W-:Y:S02]  /*8620*/  ISETP.GE.U32.AND P3, PT, R183, 0x7fffff31, PT ;  /* 0x7fffff31b700780c */ /* 0x000fe40003f66070 */
[----:B-1----:R-:W-:Y:S01]  /*8630*/  VIADD R182, R191, 0xffffff54 ;  /* 0xffffff54bfb67836 */ /* 0x002fe20000000000 */
[----:B------:R1:W-:Y:S01]  /*8640*/  STL.64 [R1+0xf0], R248 ;  /* 0x0000f0f801007387 */ /* 0x0003e20000100a00 */
[----:B------:R-:W-:-:S03]  /*8650*/  IADD3 R183, R190, -0x91, RZ ;  /* 0xffffff6fbeb77810 */ /* 0x000fc60007ffe0ff */
[----:B---3--:R-:W3:Y:S04]  /*8660*/  LDL.LU.64 R238, [R1+0x488] ;  /* 0x0004880001ee7983 */ /* 0x008ee80000300a00 */
[----:B------:R-:W-:Y:S01]  /*8670*/  STL.64 [R1+0x100], R216 ;  /* 0x000100d801007387 */ /* 0x000fe20000100a00 */
[----:B------:R-:W-:-:S03]  /*8680*/  ISETP.GE.U32.AND P4, PT, R182, 0x7fffff15, PT ;  /* 0x7fffff15b600780c */ /* 0x000fc60003f86070 */
[----:B------:R2:W-:Y:S01]  /*8690*/  STL.64 [R1+0x140], R200 ;  /* 0x000140c801007387 */ /* 0x0005e20000100a00 */
[----:B------:R-:W-:Y:S01]  /*86a0*/  VIADD R182, R236, 0xffffff6e ;  /* 0xffffff6eecb67836 */ /* 0x000fe20000000000 */
[----:B-1----:R-:W1:Y:S02]  /*86b0*/  LDC R249, c[0x0][0x230] ;  /* 0x00008c00fff97b82 */ /* 0x002e640000000800 */
[----:B------:R-:W-:Y:S04]  /*86c0*/  STL.64 [R1+0x200], R212 ;  /* 0x000200d401007387 */ /* 0x000fe80000100a00 */
[----:B------:R-:W-:Y:S01]  /*86d0*/  STL.64 [R1+0x298], R210 ;  /* 0x000298d201007387 */ /* 0x000fe20000100a00 */
[C---:B--2---:R-:W-:Y:S01]  /*86e0*/  IMAD.WIDE R202, R184.reuse, 0x4, R202 ;  /* 0x00000004b8ca7825 */ /* 0x044fe200078e02ca */
[----:B------:R-:W2:Y:S02]  /*86f0*/  LDC R200, c[0x0][0x230] ;  /* 0x00008c00ffc87b82 */ /* 0x000ea40000000800 */
[----:B------:R-:W-:Y:S01]  /*8700*/  LDGSTS.E [R234+0x28008], desc[UR16][R212.64], !P6 ;  /* 0x28008000d4ea7fae */ /* 0x000fe2000f121850 */
[----:B------:R-:W-:-:S03]  /*8710*/  IMAD.WIDE R190, R184, 0x4, R214 ;  /* 0x00000004b8be7825 */ /* 0x000fc600078e02d6 */
[----:B------:R1:W-:Y:S01]  /*8720*/  STL.64 [R1+0x2e8], R202 ;  /* 0x0002e8ca01007387 */ /* 0x0003e20000100a00 */
[----:B------:R-:W-:Y:S01]  /*8730*/  VIADD R185, R235, 0xffffff53 ;  /* 0xffffff53ebb97836 */ /* 0x000fe20000000000 */
[----:B------:R-:W2:Y:S02]  /*8740*/  LDC R201, c[0x0][0x230] ;  /* 0x00008c00ffc97b82 */ /* 0x000ea40000000800 */
[----:B------:R1:W-:Y:S04]  /*8750*/  STL.64 [R1+0x308], R190 ;  /* 0x000308be01007387 */ /* 0x0003e80000100a00 */
[----:B------:R-:W2:Y:S01]  /*8760*/  LDL.LU.64 R216, [R1+0xa0] ;  /* 0x0000a00001d87983 */ /* 0x000ea20000300a00 */
[C---:B------:R-:W-:Y:S01]  /*8770*/  IMAD.WIDE R240, R184.reuse, 0x4, R240 ;  /* 0x00000004b8f07825 */ /* 0x040fe200078e02f0 */
[----:B------:R-:W2:Y:S02]  /*8780*/  LDC R248, c[0x0][0x230] ;  /* 0x00008c00fff87b82 */ /* 0x000ea40000000800 */
[----:B------:R-:W-:Y:S04]  /*8790*/  LDGSTS.E [R234+0x2c008], desc[UR16][R210.64], !P6 ;  /* 0x2c008000d2ea7fae */ /* 0x000fe8000f121850 */
[----:B------:R1:W-:Y:S01]  /*87a0*/  LDGSTS.E [R234+0x2800c], desc[UR16][R202.64], !P4 ;  /* 0x2800c000caea7fae */ /* 0x0003e2000e121850 */
[----:B----4-:R-:W-:Y:S01]  /*87b0*/  IMAD.WIDE R236, R184, 0x4, R188 ;  /* 0x00000004b8ec7825 */ /* 0x010fe200078e02bc */
[----:B-1----:R-:W1:Y:S02]  /*87c0*/  LDC R202, c[0x0][0x230] ;  /* 0x00008c00ffca7b82 */ /* 0x002e640000000800 */
[----:B------:R-:W4:Y:S04]  /*87d0*/  LDL.LU.64 R188, [R1+0x98] ;  /* 0x0000980001bc7983 */ /* 0x000f280000300a00 */
[----:B------:R-:W4:Y:S01]  /*87e0*/  LDL.LU.64 R214, [R1+0x90] ;  /* 0x0000900001d67983 */ /* 0x000f220000300a00 */
[----:B------:R-:W-:-:S03]  /*87f0*/  ISETP.GE.U32.AND P6, PT, R183, 0x7fffff30, PT ;  /* 0x7fffff30b700780c */ /* 0x000fc60003fc6070 */
[----:B------:R3:W-:Y:S01]  /*8800*/  LDGSTS.E [R234+0x2c00c], desc[UR16][R190.64], !P4 ;  /* 0x2c00c000beea7fae */ /* 0x0007e2000e121850 */
[----:B------:R-:W-:Y:S01]  /*8810*/  ISETP.GE.U32.AND P4, PT, R182, 0x7fffff2f, PT ;  /* 0x7fffff2fb600780c */ /* 0x000fe20003f86070 */
[C---:B------:R-:W-:Y:S02]  /*8820*/  IMAD.WIDE R182, R184.reuse, 0x4, R206 ;  /* 0x00000004b8b67825 */ /* 0x040fe400078e02ce */
[----:B------:R-:W4:Y:S04]  /*8830*/  LDL.LU.64 R212, [R1+0x88] ;  /* 0x0000880001d47983 */ /* 0x000f280000300a00 */
[----:B------:R-:W4:Y:S01]  /*8840*/  LDL.LU.64 R210, [R1+0x80] ;  /* 0x0000800001d27983 */ /* 0x000f220000300a00 */
[----:B---3--:R-:W-:-:S03]  /*8850*/  IMAD.WIDE R190, R184, 0x4, R208 ;  /* 0x00000004b8be7825 */ /* 0x008fc600078e02d0 */
[----:B------:R-:W3:Y:S01]  /*8860*/  LDL.LU.64 R208, [R1+0x78] ;  /* 0x0000780001d07983 */ /* 0x000ee20000300a00 */
[----:B------:R-:W-:-:S03]  /*8870*/  IMAD.WIDE R234, R184, 0x4, R204 ;  /* 0x00000004b8ea7825 */ /* 0x000fc600078e02cc */
[----:B------:R-:W3:Y:S04]  /*8880*/  LDL.LU.64 R206, [R1+0x70] ;  /* 0x0000700001ce7983 */ /* 0x000ee80000300a00 */
[----:B------:R-:W-:Y:S04]  /*8890*/  LDGSTS.E [R10+0x20000], desc[UR16][R190.64], !P5 ;  /* 0x20000000be0a7fae */ /* 0x000fe8000e921850 */
[----:B------:R-:W3:Y:S01]  /*88a0*/  LDL.LU.64 R204, [R1+0x68] ;  /* 0x0000680001cc7983 */ /* 0x000ee20000300a00 */
[----:B------:R-:W-:-:S03]  /*88b0*/  IMAD.WIDE R238, R184, 0x4, R238 ;  /* 0x00000004b8ee7825 */ /* 0x000fc600078e02ee */
[----:B------:R-:W-:Y:S04]  /*88c0*/  LDGSTS.E [R10+0x24000], desc[UR16][R182.64], !P5 ;  /* 0x24000000b60a7fae */ /* 0x000fe8000e921850 */
[----:B------:R-:W-:Y:S01]  /*88d0*/  LDGSTS.E [R10+0x20004], desc[UR16][R234.64], !P2 ;  /* 0x20004000ea0a7fae */ /* 0x000fe2000d121850 */
[----:B------:R-:W-:-:S03]  /*88e0*/  IMAD.WIDE R242, R184, 0x4, R242 ;  /* 0x00000004b8f27825 */ /* 0x000fc600078e02f2 */
[----:B------:R-:W-:Y:S01]  /*88f0*/  LDGSTS.E [R10+0x24004], desc[UR16][R236.64], !P2 ;  /* 0x24004000ec0a7fae */ /* 0x000fe2000d121850 */
[----:B------:R-:W-:Y:S01]  /*8900*/  ISETP.GE.U32.AND P2, PT, R185, 0x7fffff14, PT ;  /* 0x7fffff14b900780c */ /* 0x000fe20003f46070 */
[----:B------:R-:W-:Y:S02]  /*8910*/  IMAD.WIDE R244, R184, 0x4, R244 ;  /* 0x00000004b8f47825 */ /* 0x000fe400078e02f4 */
[----:B------:R-:W-:Y:S02]  /*8920*/  LDGSTS.E [R10+0x20008], desc[UR16][R238.64], !P1 ;  /* 0x20008000ee0a7fae */ /* 0x000fe4000c921850 */
[----:B--2---:R-:W-:Y:S02]  /*8930*/  VIADD R185, R200, 0xffffff51 ;  /* 0xffffff51c8b97836 */ /* 0x004fe40000000000 */
[----:B------:R-:W-:Y:S01]  /*8940*/  LDGSTS.E [R10+0x24008], desc[UR16][R240.64], !P1 ;  /* 0x24008000f00a7fae */ /* 0x000fe2000c921850 */
[----:B------:R-:W-:Y:S01]  /*8950*/  VIADD R187, R187, 0xffffff6d ;  /* 0xffffff6dbbbb7836 */ /* 0x000fe20000000000 */
[----:B------:R-:W2:Y:S02]  /*8960*/  LDC R200, c[0x0][0x230] ;  /* 0x00008c00ffc87b82 */ /* 0x000ea40000000800 */
[----:B------:R-:W-:Y:S04]  /*8970*/  LDGSTS.E [R10+0x2000c], desc[UR16][R242.64], !P3 ;  /* 0x2000c000f20a7fae */ /* 0x000fe8000d921850 */
[----:B------:R-:W-:Y:S01]  /*8980*/  LDGSTS.E [R10+0x2400c], desc[UR16][R244.64], !P3 ;  /* 0x2400c000f40a7fae */ /* 0x000fe2000d921850 */
[----:B------:R-:W-:Y:S01]  /*8990*/  ISETP.GE.U32.AND P3, PT, R185, 0x7fffff12, PT ;  /* 0x7fffff12b900780c */ /* 0x000fe20003f66070 */
[----:B-1----:R-:W-:-:S02]  /*89a0*/  VIADD R185, R202, 0xffffff50 ;  /* 0xffffff50cab97836 */ /* 0x002fc40000000000 */
[----:B------:R-:W2:Y:S01]  /*89b0*/  LDL.LU.64 R202, [R1+0x60] ;  /* 0x0000600001ca7983 */ /* 0x000ea20000300a00 */
[----:B------:R-:W-:-:S05]  /*89c0*/  IMAD.WIDE R216, R184, 0x4, R216 ;  /* 0x00000004b8d87825 */ /* 0x000fca00078e02d8 */
[----:B------:R-:W-:Y:S04]  /*89d0*/  STL.64 [R1+0x110], R216 ;  /* 0x000110d801007387 */ /* 0x000fe80000100a00 */
[----:B------:R-:W-:Y:S01]  /*89e0*/  LDGSTS.E [R10+0x28000], desc[UR16][R216.64], !P2 ;  /* 0x28000000d80a7fae */ /* 0x000fe2000d121850 */
[----:B----4-:R-:W-:-:S04]  /*89f0*/  IMAD.WIDE R188, R184, 0x4, R188 ;  /* 0x00000004b8bc7825 */ /* 0x010fc800078e02bc */
[----:B------:R-:W-:Y:S01]  /*8a00*/  IMAD.WIDE R214, R184, 0x4, R214 ;  /* 0x00000004b8d67825 */ /* 0x000fe200078e02d6 */
[----:B------:R1:W-:Y:S04]  /*8a10*/  STL.64 [R1+0x118], R188 ;  /* 0x000118bc01007387 */ /* 0x0003e80000100a00 */
[----:B------:R-:W-:Y:S04]  /*8a20*/  LDGSTS.E [R10+0x2c000], desc[UR16][R188.64], !P2 ;  /* 0x2c000000bc0a7fae */ /* 0x000fe8000d121850 */
[----:B------:R4:W-:Y:S04]  /*8a30*/  STL.64 [R1+0x120], R214 ;  /* 0x000120d601007387 */ /* 0x0009e80000100a00 */
[----:B-1----:R-:W2:Y:S01]  /*8a40*/  LDL.LU.64 R188, [R1] ;  /* 0x0000000001bc7983 */ /* 0x002ea20000300a00 */
[----:B------:R-:W-:-:S02]  /*8a50*/  ISETP.GE.U32.AND P5, PT, R187, 0x7fffff2e, PT ;  /* 0x7fffff2ebb00780c */ /* 0x000fc40003fa6070 */
[----:B------:R-:W-:Y:S02]  /*8a60*/  IADD3 R187, R249, -0xae, RZ ;  /* 0xffffff52f9bb7810 */ /* 0x000fe40007ffe0ff */
[----:B------:R-:W1:Y:S02]  /*8a70*/  LDC R249, c[0x0][0x230] ;  /* 0x00008c00fff97b82 */ /* 0x000e640000000800 */
[----:B------:R-:W-:Y:S01]  /*8a80*/  ISETP.GE.U32.AND P1, PT, R187, 0x7fffff13, PT ;  /* 0x7fffff13bb00780c */ /* 0x000fe20003f26070 */
[----:B------:R-:W-:-:S04]  /*8a90*/  IMAD.WIDE R212, R184, 0x4, R212 ;  /* 0x00000004b8d47825 */ /* 0x000fc800078e02d4 */
[C---:B------:R-:W-:Y:S01]  /*8aa0*/  IMAD.WIDE R210, R184.reuse, 0x4, R210 ;  /* 0x00000004b8d27825 */ /* 0x040fe200078e02d2 */
[----:B------:R4:W-:Y:S03]  /*8ab0*/  STL.64 [R1+0x128], R212 ;  /* 0x000128d401007387 */ /* 0x0009e60000100a00 */
[----:B---3--:R-:W-:Y:S01]  /*8ac0*/  IMAD.WIDE R208, R184, 0x4, R208 ;  /* 0x00000004b8d07825 */ /* 0x008fe200078e02d0 */
[----:B------:R-:W-:-:S03]  /*8ad0*/  ISETP.GE.U32.AND P2, PT, R185, 0x7fffff11, PT ;  /* 0x7fffff11b900780c */ /* 0x000fc60003f46070 */
[C---:B------:R-:W-:Y:S01]  /*8ae0*/  IMAD.WIDE R206, R184.reuse, 0x4, R206 ;  /* 0x00000004b8ce7825 */ /* 0x040fe200078e02ce */
[----:B------:R3:W-:Y:S03]  /*8af0*/  STL.64 [R1+0x138], R210 ;  /* 0x000138d201007387 */ /* 0x0007e60000100a00 */
[----:B------:R-:W-:Y:S01]  /*8b00*/  IMAD.WIDE R204, R184, 0x4, R204 ;  /* 0x00000004b8cc7825 */ /* 0x000fe200078e02cc */
[----:B------:R2:W-:Y:S04]  /*8b10*/  STL.64 [R1+0x188], R208 ;  /* 0x000188d001007387 */ /* 0x0005e80000100a00 */
[----:B------:R2:W-:Y:S04]  /*8b20*/  STL.64 [R1+0x290], R206 ;  /* 0x000290ce01007387 */ /* 0x0005e80000100a00 */
[----:B------:R-:W2:Y:S04]  /*8b30*/  LDL.LU.64 R216, [R1+0x8] ;  /* 0x0000080001d87983 */ /* 0x000ea80000300a00 */
[----:B------:R-:W-:Y:S04]  /*8b40*/  LDGSTS.E [R10+0x28004], desc[UR16][R214.64], !P1 ;  /* 0x28004000d60a7fae */ /* 0x000fe8000c921850 */
[----:B------:R2:W-:Y:S01]  /*8b50*/  STL.64 [R1+0x2e0], R204 ;  /* 0x0002e0cc01007387 */ /* 0x0005e20000100a00 */
[----:B------:R-:W-:-:S02]  /*8b60*/  VIADD R185, R201, 0xffffff6a ;  /* 0xffffff6ac9b97836 */ /* 0x000fc40000000000 */
[----:B------:R-:W-:Y:S01]  /*8b70*/  VIADD R187, R248, 0xffffff6c ;  /* 0xffffff6cf8bb7836 */ /* 0x000fe20000000000 */
[----:B------:R-:W-:Y:S01]  /*8b80*/  LDGSTS.E [R10+0x2c004], desc[UR16][R212.64], !P1 ;  /* 0x2c004000d40a7fae */ /* 0x000fe2000c921850 */
[----:B------:R-:W-:Y:S01]  /*8b90*/  IMAD.WIDE R246, R184, 0x4, R246 ;  /* 0x00000004b8f67825 */ /* 0x000fe200078e02f6 */
[----:B------:R-:W2:Y:S02]  /*8ba0*/  LDC R201, c[0x0][0x230] ;  /* 0x00008c00ffc97b82 */ /* 0x000ea40000000800 */
[----:B----4-:R-:W4:Y:S04]  /*8bb0*/  LDL.LU.64 R214, [R1+0x10] ;  /* 0x0000100001d67983 */ /* 0x010f280000300a00 */
[----:B------:R-:W-:Y:S04]  /*8bc0*/  LDGSTS.E [R10+0x28008], desc[UR16][R210.64], !P3 ;  /* 0x28008000d20a7fae */ /* 0x000fe8000d921850 */
[----:B------:R-:W4:Y:S04]  /*8bd0*/  LDL.LU.64 R212, [R1+0x18] ;  /* 0x0000180001d47983 */ /* 0x000f280000300a00 */
[----:B------:R-:W-:Y:S04]  /*8be0*/  LDGSTS.E [R10+0x2c008], desc[UR16][R208.64], !P3 ;  /* 0x2c008000d00a7fae */ /* 0x000fe8000d921850 */
[----:B------:R-:W-:Y:S04]  /*8bf0*/  LDGSTS.E [R10+0x2800c], desc[UR16][R206.64], !P2 ;  /* 0x2800c000ce0a7fae */ /* 0x000fe8000d121850 */
[----:B------:R2:W-:Y:S01]  /*8c00*/  LDGSTS.E [R10+0x2c00c], desc[UR16][R204.64], !P2 ;  /* 0x2c00c000cc0a7fae */ /* 0x0005e2000d121850 */
[----:B------:R-:W-:Y:S01]  /*8c10*/  ISETP.GE.U32.AND P2, PT, R185, 0x7fffff2b, PT ;  /* 0x7fffff2bb900780c */ /* 0x000fe20003f46070 */
[----:B-1----:R-:W-:-:S02]  /*8c20*/  VIADD R185, R249, 0xffffff69 ;  /* 0xffffff69f9b97836 */ /* 0x002fc40000000000 */
[----:B---3--:R-:W3:Y:S01]  /*8c30*/  LDL.LU.64 R210, [R1+0x50] ;  /* 0x0000500001d27983 */ /* 0x008ee20000300a00 */
[----:B--2---:R-:W-:-:S03]  /*8c40*/  IMAD.WIDE R248, R184, 0x4, R202 ;  /* 0x00000004b8f87825 */ /* 0x004fc600078e02ca */
[----:B------:R-:W2:Y:S04]  /*8c50*/  LDL.LU.64 R208, [R1+0x48] ;  /* 0x0000480001d07983 */ /* 0x000ea80000300a00 */
[----:B------:R-:W2:Y:S04]  /*8c60*/  LDL.LU.64 R206, [R1+0x40] ;  /* 0x0000400001ce7983 */ /* 0x000ea80000300a00 */
[----:B------:R-:W-:Y:S04]  /*8c70*/  LDGSTS.E [R13+0x20000], desc[UR16][R246.64], !P6 ;  /* 0x20000000f60d7fae */ /* 0x000fe8000f121850 */
[----:B------:R-:W-:Y:S01]  /*8c80*/  LDGSTS.E [R13+0x24000], desc[UR16][R248.64], !P6 ;  /* 0x24000000f80d7fae */ /* 0x000fe2000f121850 */
[----:B------:R-:W-:-:S03]  /*8c90*/  IMAD.WIDE R202, R184, 0x4, R188 ;  /* 0x00000004b8ca7825 */ /* 0x000fc600078e02bc */
[----:B------:R-:W2:Y:S01]  /*8ca0*/  LDL.LU.64 R188, [R1+0x38] ;  /* 0x0000380001bc7983 */ /* 0x000ea20000300a00 */
[----:B------:R-:W-:Y:S02]  /*8cb0*/  ISETP.GE.U32.AND P6, PT, R185, 0x7fffff2a, PT ;  /* 0x7fffff2ab900780c */ /* 0x000fe40003fc6070 */
[----:B------:R-:W1:Y:S01]  /*8cc0*/  LDC R185, c[0x0][0x230] ;  /* 0x00008c00ffb97b82 */ /* 0x000e620000000800 */
[----:B------:R-:W-:Y:S01]  /*8cd0*/  IMAD.WIDE R250, R184, 0x4, R250 ;  /* 0x00000004b8fa7825 */ /* 0x000fe200078e02fa */
[----:B------:R-:W-:-:S03]  /*8ce0*/  ISETP.GE.U32.AND P1, PT, R187, 0x7fffff2d, PT ;  /* 0x7fffff2dbb00780c */ /* 0x000fc60003f26070 */
[----:B------:R-:W-:Y:S01]  /*8cf0*/  VIADD R10, R200, 0xffffff4f ;  /* 0xffffff4fc80a7836 */ /* 0x000fe20000000000 */
[----:B------:R-:W-:Y:S01]  /*8d00*/  LDGSTS.E [R13+0x20004], desc[UR16][R250.64], !P4 ;  /* 0x20004000fa0d7fae */ /* 0x000fe2000e121850 */
[----:B------:R-:W-:Y:S01]  /*8d10*/  IMAD.WIDE R2, R184, 0x4, R2 ;  /* 0x00000004b8027825 */ /* 0x000fe200078e0202 */
[----:B------:R-:W2:Y:S02]  /*8d20*/  LDC R200, c[0x0][0x230] ;  /* 0x00008c00ffc87b82 */ /* 0x000ea40000000800 */
[----:B------:R-:W-:Y:S01]  /*8d30*/  LDGSTS.E [R13+0x24004], desc[UR16][R202.64], !P4 ;  /* 0x24004000ca0d7fae */ /* 0x000fe2000e121850 */
[----:B------:R-:W-:-:S03]  /*8d40*/  ISETP.GE.U32.AND P4, PT, R10, 0x7fffff10, PT ;  /* 0x7fffff100a00780c */ /* 0x000fc60003f86070 */
[----:B------:R1:W-:Y:S02]  /*8d50*/  STL.64 [R1], R202 ;  /* 0x000000ca01007387 */ /* 0x0003e40000100a00 */
[----:B------:R-:W2:Y:S02]  /*8d60*/  LDC R10, c[0x0][0x230] ;  /* 0x00008c00ff0a7b82 */ /* 0x000ea40000000800 */
[----:B------:R-:W2:Y:S01]  /*8d70*/  LDL.LU.64 R204, [R1+0x30] ;  /* 0x0000300001cc7983 */ /* 0x000ea20000300a00 */
[----:B-1----:R-:W-:-:S03]  /*8d80*/  IADD3 R185, R185, -0xb2, RZ ;  /* 0xffffff4eb9b97810 */ /* 0x002fc60007ffe0ff */
[----:B------:R-:W2:Y:S01]  /*8d90*/  LDL.LU.64 R202, [R1+0x28] ;  /* 0x0000280001ca7983 */ /* 0x000ea20000300a00 */
[----:B------:R-:W-:-:S05]  /*8da0*/  IMAD.WIDE R216, R184, 0x4, R216 ;  /* 0x00000004b8d87825 */ /* 0x000fca00078e02d8 */
[----:B------:R-:W-:Y:S04]  /*8db0*/  LDGSTS.E [R13+0x20008], desc[UR16][R216.64], !P5 ;  /* 0x20008000d80d7fae */ /* 0x000fe8000e921850 */
[----:B------:R1:W-:Y:S01]  /*8dc0*/  STL.64 [R1+0x8], R216 ;  /* 0x000008d801007387 */ /* 0x0003e20000100a00 */
[----:B----4-:R-:W-:-:S05]  /*8dd0*/  IMAD.WIDE R214, R184, 0x4, R214 ;  /* 0x00000004b8d67825 */ /* 0x010fca00078e02d6 */
[----:B------:R-:W-:Y:S01]  /*8de0*/  LDGSTS.E [R13+0x24008], desc[UR16][R214.64], !P5 ;  /* 0x24008000d60d7fae */ /* 0x000fe2000e921850 */
[----:B------:R-:W-:Y:S01]  /*8df0*/  ISETP.GE.U32.AND P5, PT, R185, 0x7fffff0f, PT ;  /* 0x7fffff0fb900780c */ /* 0x000fe20003fa6070 */
[C---:B------:R-:W-:Y:S02]  /*8e00*/  IMAD.WIDE R212, R184.reuse, 0x4, R212 ;  /* 0x00000004b8d47825 */ /* 0x040fe400078e02d4 */
[----:B------:R4:W-:Y:S04]  /*8e10*/  STL.64 [R1+0x10], R214 ;  /* 0x000010d601007387 */ /* 0x0009e80000100a00 */
[----:B-1----:R-:W2:Y:S04]  /*8e20*/  LDL.LU.64 R216, [R1+0x480] ;  /* 0x0004800001d87983 */ /* 0x002ea80000300a00 */
[----:B------:R-:W-:Y:S04]  /*8e30*/  LDGSTS.E [R13+0x2000c], desc[UR16][R212.64], !P1 ;  /* 0x2000c000d40d7fae */ /* 0x000fe8000c921850 */
[----:B----4-:R-:W4:Y:S01]  /*8e40*/  LDL.LU.64 R214, [R1+0x478] ;  /* 0x0004780001d67983 */ /* 0x010f220000300a00 */
[----:B---3--:R-:W-:-:S03]  /*8e50*/  IMAD.WIDE R210, R184, 0x4, R210 ;  /* 0x00000004b8d27825 */ /* 0x008fc600078e02d2 */
[----:B------:R1:W-:Y:S01]  /*8e60*/  STL.64 [R1+0x18], R212 ;  /* 0x000018d401007387 */ /* 0x0003e20000100a00 */
[----:B--2---:R-:W-:-:S03]  /*8e70*/  IMAD.WIDE R208, R184, 0x4, R208 ;  /* 0x00000004b8d07825 */ /* 0x004fc600078e02d0 */
[----:B------:R2:W-:Y:S01]  /*8e80*/  STL.64 [R1+0xd8], R2 ;  /* 0x0000d80201007387 */ /* 0x0005e20000100a00 */
[----:B------:R-:W-:-:S03]  /*8e90*/  IMAD.WIDE R206, R184, 0x4, R206 ;  /* 0x00000004b8ce7825 */ /* 0x000fc600078e02ce */
[----:B------:R2:W-:Y:S04]  /*8ea0*/  LDGSTS.E [R13+0x2400c], desc[UR16][R2.64], !P1 ;  /* 0x2400c000020d7fae */ /* 0x0005e8000c921850 */
[----:B-1----:R-:W3:Y:S04]  /*8eb0*/  LDL.LU.64 R212, [R1+0x470] ;  /* 0x0004700001d47983 */ /* 0x002ee80000300a00 */
[----:B------:R1:W-:Y:S04]  /*8ec0*/  STL.64 [R1+0x150], R210 ;  /* 0x000150d201007387 */ /* 0x0003e80000100a00 */
[----:B------:R1:W-:Y:S01]  /*8ed0*/  STL.64 [R1+0x158], R208 ;  /* 0x000158d001007387 */ /* 0x0003e20000100a00 */
[----:B------:R-:W-:-:S03]  /*8ee0*/  IMAD.WIDE R188, R184, 0x4, R188 ;  /* 0x00000004b8bc7825 */ /* 0x000fc600078e02bc */
[----:B------:R-:W-:Y:S01]  /*8ef0*/  LDGSTS.E [R13+0x28000], desc[UR16][R210.64], !P4 ;  /* 0x28000000d20d7fae */ /* 0x000fe2000e121850 */
[----:B--2---:R-:W2:Y:S03]  /*8f00*/  LDC R3, c[0x0][0x230] ;  /* 0x00008c00ff037b82 */ /* 0x004ea60000000800 */
[----:B------:R-:W-:Y:S04]  /*8f10*/  LDGSTS.E [R13+0x2c000], desc[UR16][R208.64], !P4 ;  /* 0x2c000000d00d7fae */ /* 0x000fe8000e121850 */
[----:B------:R-:W-:Y:S01]  /*8f20*/  LDGSTS.E [R13+0x28004], desc[UR16][R206.64], !P5 ;  /* 0x28004000ce0d7fae */ /* 0x000fe2000e921850 */
[----:B------:R-:W-:Y:S01]  /*8f30*/  VIADD R10, R10, 0xffffff4d ;  /* 0xffffff4d0a0a7836 */ /* 0x000fe20000000000 */
[----:B------:R-:W2:Y:S02]  /*8f40*/  LDC R2, c[0x0][0x230] ;  /* 0x00008c00ff027b82 */ /* 0x000ea40000000800 */
[----:B-1----:R-:W3:Y:S04]  /*8f50*/  LDL.LU.64 R210, [R1+0x468] ;  /* 0x0004680001d27983 */ /* 0x002ee80000300a00 */
[----:B------:R-:W4:Y:S04]  /*8f60*/  LDL.LU.64 R208, [R1+0x460] ;  /* 0x0004600001d07983 */ /* 0x000f280000300a00 */
[----:B------:R1:W-:Y:S04]  /*8f70*/  STL.64 [R1+0x160], R206 ;  /* 0x000160ce01007387 */ /* 0x0003e80000100a00 */
[----:B------:R1:W-:Y:S04]  /*8f80*/  STL.64 [R1+0x168], R188 ;  /* 0x000168bc01007387 */ /* 0x0003e80000100a00 */
[----:B------:R-:W-:Y:S04]  /*8f90*/  LDGSTS.E [R13+0x2c004], desc[UR16][R188.64], !P5 ;  /* 0x2c004000bc0d7fae */ /* 0x000fe8000e921850 */
[----:B-1----:R-:W3:Y:S04]  /*8fa0*/  LDL.LU.64 R206, [R1+0x458] ;  /* 0x0004580001ce7983 */ /* 0x002ee80000300a00 */
[----:B------:R-:W2:Y:S01]  /*8fb0*/  LDL.LU.64 R188, [R1+0x450] ;  /* 0x0004500001bc7983 */ /* 0x000ea20000300a00 */
[----:B------:R-:W-:Y:S01]  /*8fc0*/  ISETP.GE.U32.AND P1, PT, R10, 0x7fffff0e, PT ;  /* 0x7fffff0e0a00780c */ /* 0x000fe20003f26070 */
[----:B------:R-:W-:Y:S01]  /*8fd0*/  VIADD R10, R201, 0xffffff4c ;  /* 0xffffff4cc90a7836 */ /* 0x000fe20000000000 */
[----:B------:R-:W-:Y:S01]  /*8fe0*/  IADD3 R187, R252, -0x95, RZ ;  /* 0xffffff6bfcbb7810 */ /* 0x000fe20007ffe0ff */
[----:B------:R-:W-:Y:S01]  /*8ff0*/  IMAD.WIDE R204, R184, 0x4, R204 ;  /* 0x00000004b8cc7825 */ /* 0x000fe200078e02cc */
[----:B------:R-:W1:Y:S02]  /*9000*/  LDC R252, c[0x0][0x230] ;  /* 0x00008c00fffc7b82 */ /* 0x000e640000000800 */
[----:B------:R-:W-:Y:S01]  /*9010*/  ISETP.GE.U32.AND P4, PT, R10, 0x7fffff0d, PT ;  /* 0x7fffff0d0a00780c */ /* 0x000fe20003f86070 */
[----:B------:R-:W-:Y:S01]  /*9020*/  IMAD.WIDE R202, R184, 0x4, R202 ;  /* 0x00000004b8ca7825 */ /* 0x000fe200078e02ca */
[----:B------:R-:W-:-:S03]  /*9030*/  ISETP.GE.U32.AND P3, PT, R187, 0x7fffff2c, PT ;  /* 0x7fffff2cbb00780c */ /* 0x000fc60003f66070 */
[----:B------:R-:W-:Y:S01]  /*9040*/  VIADD R10, R200, 0xffffff66 ;  /* 0xffffff66c80a7836 */ /* 0x000fe20000000000 */
[----:B------:R1:W-:Y:S01]  /*9050*/  STL.64 [R1+0x170], R204 ;  /* 0x000170cc01007387 */ /* 0x0003e20000100a00 */
[----:B------:R-:W3:Y:S03]  /*9060*/  LDC R187, c[0x0][0x230] ;  /* 0x00008c00ffbb7b82 */ /* 0x000ee60000000800 */
[----:B------:R1:W-:Y:S04]  /*9070*/  STL.64 [R1+0x178], R202 ;  /* 0x000178ca01007387 */ /* 0x0003e80000100a00 */
[----:B------:R-:W-:Y:S04]  /*9080*/  LDGSTS.E [R13+0x28008], desc[UR16][R204.64], !P1 ;  /* 0x28008000cc0d7fae */ /* 0x000fe8000c921850 */
[----:B------:R1:W-:Y:S04]  /*9090*/  LDGSTS.E [R13+0x2c008], desc[UR16][R202.64], !P1 ;  /* 0x2c008000ca0d7fae */ /* 0x0003e8000c921850 */
[----:B-1----:R-:W4:Y:S01]  /*90a0*/  LDL.LU.64 R204, [R1+0x448] ;  /* 0x0004480001cc7983 */ /* 0x002f220000300a00 */
[----:B------:R-:W-:-:S02]  /*90b0*/  IMAD.WIDE R202, R184, 0x4, R146 ;  /* 0x00000004b8ca7825 */ /* 0x000fc400078e0292 */
[----:B------:R-:W1:Y:S02]  /*90c0*/  LDC R146, c[0x0][0x230] ;  /* 0x00008c00ff927b82 */ /* 0x000e640000000800 */
[----:B--2---:R-:W-:-:S04]  /*90d0*/  IMAD.WIDE R200, R184, 0x4, R188 ;  /* 0x00000004b8c87825 */ /* 0x004fc800078e02bc */
[----:B------:R-:W-:Y:S01]  /*90e0*/  IMAD.WIDE R188, R184, 0x4, R150 ;  /* 0x00000004b8bc7825 */ /* 0x000fe200078e0296 */
[----:B------:R2:W-:Y:S01]  /*90f0*/  STL.64 [R1+0x180], R200 ;  /* 0x000180c801007387 */ /* 0x0005e20000100a00 */
[----:B------:R-:W1:Y:S03]  /*9100*/  LDC R150, c[0x0][0x230] ;  /* 0x00008c00ff967b82 */ /* 0x000e660000000800 */
[----:B------:R2:W-:Y:S04]  /*9110*/  LDGSTS.E [R13+0x2800c], desc[UR16][R200.64], !P4 ;  /* 0x2800c000c80d7fae */ /* 0x0005e8000e121850 */
[----:B------:R3:W-:Y:S01]  /*9120*/  LDGSTS.E [R13+0x2c00c], desc[UR16][R188.64], !P4 ;  /* 0x2c00c000bc0d7fae */ /* 0x0007e2000e121850 */
[----:B------:R-:W-:Y:S01]  /*9130*/  ISETP.GE.U32.AND P4, PT, R10, 0x7fffff27, PT ;  /* 0x7fffff270a00780c */ /* 0x000fe20003f86070 */
[----:B------:R-:W-:Y:S01]  /*9140*/  VIADD R10, R2, 0xffffff4b ;  /* 0xffffff4b020a7836 */ /* 0x000fe20000000000 */
[----:B------:R-:W1:Y:S01]  /*9150*/  LDC R151, c[0x0][0x230] ;  /* 0x00008c00ff977b82 */ /* 0x000e620000000800 */
[----:B------:R3:W-:Y:S01]  /*9160*/  STL.64 [R1+0x270], R188 ;  /* 0x000270bc01007387 */ /* 0x0007e20000100a00 */
[----:B--2---:R-:W-:-:S04]  /*9170*/  IMAD.WIDE R200, R184, 0x4, R148 ;  /* 0x00000004b8c87825 */ /* 0x004fc800078e0294 */
[----:B---3--:R-:W-:Y:S01]  /*9180*/  VIADD R13, R3, 0xffffff65 ;  /* 0xffffff65030d7836 */ /* 0x008fe20000000000 */
[----:B------:R2:W-:Y:S01]  /*9190*/  STL.64 [R1+0x58], R200 ;  /* 0x000058c801007387 */ /* 0x0005e20000100a00 */
[C---:B------:R-:W-:Y:S02]  /*91a0*/  IMAD.WIDE R2, R184.reuse, 0x4, R80 ;  /* 0x00000004b8027825 */ /* 0x040fe400078e0250 */
[----:B------:R-:W3:Y:S02]  /*91b0*/  LDC R80, c[0x0][0x230] ;  /* 0x00008c00ff507b82 */ /* 0x000ee40000000800 */
[----:B------:R-:W-:Y:S01]  /*91c0*/  IMAD.WIDE R188, R184, 0x4, R78 ;  /* 0x00000004b8bc7825 */ /* 0x000fe200078e024e */
[----:B------:R4:W-:Y:S04]  /*91d0*/  STL.64 [R1+0x78], R202 ;  /* 0x000078ca01007387 */ /* 0x0009e80000100a00 */
[----:B------:R-:W-:Y:S01]  /*91e0*/  LDGSTS.E [R11+0x20000], desc[UR16][R200.64], !P3 ;  /* 0x20000000c80b7fae */ /* 0x000fe2000d921850 */
[----:B------:R-:W-:Y:S01]  /*91f0*/  VIADD R185, R252, 0xffffff68 ;  /* 0xffffff68fcb97836 */ /* 0x000fe20000000000 */
[----:B------:R-:W3:Y:S02]  /*9200*/  LDC R79, c[0x0][0x230] ;  /* 0x00008c00ff4f7b82 */ /* 0x000ee40000000800 */
[----:B------:R4:W-:Y:S04]  /*9210*/  LDGSTS.E [R11+0x24000], desc[UR16][R202.64], !P3 ;  /* 0x24000000ca0b7fae */ /* 0x0009e8000d921850 */
[----:B------:R1:W-:Y:S02]  /*9220*/  LDGSTS.E [R11+0x20004], desc[UR16][R188.64], !P2 ;  /* 0x20004000bc0b7fae */ /* 0x0003e4000d121850 */
[----:B------:R-:W3:Y:S02]  /*9230*/  LDC R252, c[0x0][0x230] ;  /* 0x00008c00fffc7b82 */ /* 0x000ee40000000800 */
[----:B--2---:R-:W2:Y:S04]  /*9240*/  LDL.LU.64 R200, [R1+0x440] ;  /* 0x0004400001c87983 */ /* 0x004ea80000300a00 */
[----:B------:R1:W-:Y:S01]  /*9250*/  STL.64 [R1+0x98], R188 ;  /* 0x000098bc01007387 */ /* 0x0003e20000100a00 */
[C---:B----4-:R-:W-:Y:S01]  /*9260*/  IMAD.WIDE R202, R184.reuse, 0x4, R82 ;  /* 0x00000004b8ca7825 */ /* 0x050fe200078e0252 */
[----:B------:R-:W-:Y:S01]  /*9270*/  ISETP.GE.U32.AND P5, PT, R185, 0x7fffff29, PT ;  /* 0x7fffff29b900780c */ /* 0x000fe20003fa6070 */
[----:B------:R-:W4:Y:S01]  /*9280*/  LDC R78, c[0x0][0x230] ;  /* 0x00008c00ff4e7b82 */ /* 0x000f220000000800 */
[----:B------:R1:W-:Y:S04]  /*9290*/  STL.64 [R1+0xa8], R2 ;  /* 0x0000a80201007387 */ /* 0x0003e80000100a00 */
[----:B------:R1:W-:Y:S01]  /*92a0*/  LDGSTS.E [R11+0x24004], desc[UR16][R2.64], !P2 ;  /* 0x24004000020b7fae */ /* 0x0003e2000d121850 */
[----:B------:R-:W-:-:S02]  /*92b0*/  IMAD.WIDE R204, R184, 0x4, R204 ;  /* 0x00000004b8cc7825 */ /* 0x000fc400078e02cc */
[----:B------:R-:W4:Y:S01]  /*92c0*/  LDC R82, c[0x0][0x230] ;  /* 0x00008c00ff527b82 */ /* 0x000f220000000800 */
[----:B------:R1:W-:Y:S04]  /*92d0*/  STL.64 [R1+0xb0], R202 ;  /* 0x0000b0ca01007387 */ /* 0x0003e80000100a00 */
[----:B------:R-:W-:Y:S01]  /*92e0*/  LDGSTS.E [R11+0x20008], desc[UR16][R202.64], !P6 ;  /* 0x20008000ca0b7fae */ /* 0x000fe2000f121850 */
[----:B-1----:R-:W-:-:S04]  /*92f0*/  IMAD.WIDE R188, R184, 0x4, R86 ;  /* 0x00000004b8bc7825 */ /* 0x002fc800078e0256 */
[C---:B------:R-:W-:Y:S01]  /*9300*/  IMAD.WIDE R206, R184.reuse, 0x4, R206 ;  /* 0x00000004b8ce7825 */ /* 0x040fe200078e02ce */
[----:B------:R-:W-:Y:S01]  /*9310*/  ISETP.GE.U32.AND P3, PT, R13, 0x7fffff26, PT ;  /* 0x7fffff260d00780c */ /* 0x000fe20003f66070 */
[----:B------:R-:W1:Y:S02]  /*9320*/  LDC R81, c[0x0][0x230] ;  /* 0x00008c00ff517b82 */ /* 0x000e640000000800 */
[----:B------:R-:W-:-:S05]  /*9330*/  IMAD.WIDE R2, R184, 0x4, R84 ;  /* 0x00000004b8027825 */ /* 0x000fca00078e0254 */
[----:B------:R3:W-:Y:S01]  /*9340*/  STL.64 [R1+0xc0], R2 ;  /* 0x0000c00201007387 */ /* 0x0007e20000100a00 */
[----:B------:R-:W-:Y:S01]  /*9350*/  IADD3 R185, R187, -0x99, RZ ;  /* 0xffffff67bbb97810 */ /* 0x000fe20007ffe0ff */
[----:B------:R-:W1:Y:S02]  /*9360*/  LDC R83, c[0x0][0x230] ;  /* 0x00008c00ff537b82 */ /* 0x000e640000000800 */
[----:B------:R-:W4:Y:S01]  /*9370*/  LDL.LU.64 R202, [R1+0x438] ;  /* 0x0004380001ca7983 */ /* 0x000f220000300a00 */
[----:B------:R-:W-:Y:S02]  /*9380*/  ISETP.GE.U32.AND P1, PT, R185, 0x7fffff28, PT ;  /* 0x7fffff28b900780c */ /* 0x000fe40003f26070 */
[----:B------:R-:W-:Y:S01]  /*9390*/  ISETP.GE.U32.AND P2, PT, R10, 0x7fffff0c, PT ;  /* 0x7fffff0c0a00780c */ /* 0x000fe20003f46070 */
[----:B------:R-:W-:Y:S02]  /*93a0*/  LDGSTS.E [R11+0x24008], desc[UR16][R2.64], !P6 ;  /* 0x24008000020b7fae */ /* 0x000fe4000f121850 */
[----:B------:R-:W1:Y:S01]  /*93b0*/  LDC R185, c[0x0][0x230] ;  /* 0x00008c00ffb97b82 */ /* 0x000e620000000800 */
[----:B---3--:R-:W-:Y:S01]  /*93c0*/  IADD3 R10, R252, -0xb6, RZ ;  /* 0xffffff4afc0a7810 */ /* 0x008fe20007ffe0ff */
[----:B------:R-:W-:Y:S03]  /*93d0*/  LDGSTS.E [R11+0x2000c], desc[UR16][R188.64], !P5 ;  /* 0x2000c000bc0b7fae */ /* 0x000fe6000e921850 */
[----:B------:R-:W-:Y:S01]  /*93e0*/  ISETP.GE.U32.AND P6, PT, R10, 0x7fffff0b, PT ;  /* 0x7fffff0b0a00780c */ /* 0x000fe20003fc6070 */
[----:B------:R-:W-:-:S02]  /*93f0*/  VIADD R10, R150, 0xffffff49 ;  /* 0xffffff49960a7836 */ /* 0x000fc40000000000 */
[----:B------:R-:W-:Y:S01]  /*9400*/  VIADD R13, R151, 0xffffff64 ;  /* 0xffffff64970d7836 */ /* 0x000fe20000000000 */
[----:B------:R-:W3:Y:S01]  /*9410*/  LDC R84, c[0x0][0x230] ;  /* 0x00008c00ff547b82 */ /* 0x000ee20000000800 */
[----:B------:R-:W5:Y:S04]  /*9420*/  LDL.LU.64 R2, [R1+0x430] ;  /* 0x0004300001027983 */ /* 0x000f680000300a00 */
[----:B------:R1:W-:Y:S01]  /*9430*/  STL.64 [R1+0xd0], R188 ;  /* 0x0000d0bc01007387 */ /* 0x0003e20000100a00 */
[----:B--2---:R-:W-:-:S05]  /*9440*/  IMAD.WIDE R200, R184, 0x4, R200 ;  /* 0x00000004b8c87825 */ /* 0x004fca00078e02c8 */
[----:B------:R2:W-:Y:S01]  /*9450*/  LDGSTS.E [R11+0x2400c], desc[UR16][R200.64], !P5 ;  /* 0x2400c000c80b7fae */ /* 0x0005e2000e921850 */
[----:B------:R-:W-:Y:S01]  /*9460*/  ISETP.GE.U32.AND P5, PT, R10, 0x7fffff0a, PT ;  /* 0x7fffff0a0a00780c */ /* 0x000fe20003fa6070 */
[----:B-1----:R-:W-:Y:S02]  /*9470*/  VIADD R10, R185, 0xffffff48 ;  /* 0xffffff48b90a7836 */ /* 0x002fe40000000000 */
[----:B------:R2:W-:Y:S04]  /*9480*/  STL.64 [R1+0xe0], R200 ;  /* 0x0000e0c801007387 */ /* 0x0005e80000100a00 */
[----:B------:R-:W5:Y:S01]  /*9490*/  LDL.LU.64 R188, [R1+0x428] ;  /* 0x0004280001bc7983 */ /* 0x000f620000300a00 */
[----:B--2---:R-:W-:-:S04]  /*94a0*/  IMAD.WIDE R200, R184, 0x4, R208 ;  /* 0x00000004b8c87825 */ /* 0x004fc800078e02d0 */
[----:B----4-:R-:W-:-:S05]  /*94b0*/  IMAD.WIDE R202, R184, 0x4, R202 ;  /* 0x00000004b8ca7825 */ /* 0x010fca00078e02ca */
[----:B------:R1:W-:Y:S04]  /*94c0*/  LDGSTS.E [R11+0x28000], desc[UR16][R202.64], !P2 ;  /* 0x28000000ca0b7fae */ /* 0x0003e8000d121850 */
[----:B------:R2:W-:Y:S01]  /*94d0*/  LDGSTS.E [R11+0x2c000], desc[UR16][R204.64], !P2 ;  /* 0x2c000000cc0b7fae */ /* 0x0005e2000d121850 */
[----:B------:R-:W-:-:S03]  /*94e0*/  ISETP.GE.U32.AND P2, PT, R10, 0x7fffff09, PT ;  /* 0x7fffff090a00780c */ /* 0x000fc60003f46070 */
[----:B------:R1:W-:Y:S04]  /*94f0*/  STL.64 [R1+0x190], R202 ;  /* 0x000190ca01007387 */ /* 0x0003e80000100a00 */
[----:B------:R2:W-:Y:S04]  /*9500*/  STL.64 [R1+0x198], R204 ;  /* 0x000198cc01007387 */ /* 0x0005e80000100a00 */
[----:B------:R4:W-:Y:S04]  /*9510*/  STL.64 [R1+0x1a0], R206 ;  /* 0x0001a0ce01007387 */ /* 0x0009e80000100a00 */
[----:B------:R4:W-:Y:S01]  /*9520*/  LDGSTS.E [R11+0x28004], desc[UR16][R206.64], !P6 ;  /* 0x28004000ce0b7fae */ /* 0x0009e2000f121850 */
[----:B-1----:R-:W-:-:S03]  /*9530*/  IMAD.WIDE R202, R184, 0x4, R214 ;  /* 0x00000004b8ca7825 */ /* 0x002fc600078e02d6 */
[----:B------:R1:W-:Y:S01]  /*9540*/  STL.64 [R1+0x1a8], R200 ;  /* 0x0001a8c801007387 */ /* 0x0003e20000100a00 */
[----:B--2---:R-:W-:-:S03]  /*9550*/  IMAD.WIDE R204, R184, 0x4, R212 ;  /* 0x00000004b8cc7825 */ /* 0x004fc600078e02d4 */
[----:B------:R1:W-:Y:S01]  /*9560*/  LDGSTS.E [R11+0x2c004], desc[UR16][R200.64], !P6 ;  /* 0x2c004000c80b7fae */ /* 0x0003e2000f121850 */
[----:B----4-:R-:W-:Y:S01]  /*9570*/  IMAD.WIDE R206, R184, 0x4, R210 ;  /* 0x00000004b8ce7825 */ /* 0x010fe200078e02d2 */
[----:B------:R-:W-:Y:S02]  /*9580*/  ISETP.GE.U32.AND P6, PT, R13, 0x7fffff25, PT ;  /* 0x7fffff250d00780c */ /* 0x000fe40003fc6070 */
[----:B------:R-:W-:Y:S01]  /*9590*/  IADD3 R13, R146, -0xb9, RZ ;  /* 0xffffff47920d7810 */ /* 0x000fe20007ffe0ff */
[----:B------:R-:W-:Y:S01]  /*95a0*/  VIADD R10, R79, 0xffffff46 ;  /* 0xffffff464f0a7836 */ /* 0x000fe20000000000 */
[----:B------:R2:W-:Y:S01]  /*95b0*/  LDGSTS.E [R11+0x28008], desc[UR16][R206.64], !P5 ;  /* 0x28008000ce0b7fae */ /* 0x0005e2000e921850 */
[----:B-1----:R-:W-:-:S03]  /*95c0*/  IMAD.WIDE R200, R184, 0x4, R216 ;  /* 0x00000004b8c87825 */ /* 0x002fc600078e02d8 */
[----:B------:R2:W-:Y:S01]  /*95d0*/  STL.64 [R1+0x1b0], R206 ;  /* 0x0001b0ce01007387 */ /* 0x0005e20000100a00 */
[----:B------:R-:W1:Y:S03]  /*95e0*/  LDC R79, c[0x0][0x230] ;  /* 0x00008c00ff4f7b82 */ /* 0x000e660000000800 */
[----:B------:R4:W-:Y:S01]  /*95f0*/  LDGSTS.E [R11+0x2c008], desc[UR16][R204.64], !P5 ;  /* 0x2c008000cc0b7fae */ /* 0x0009e2000e921850 */
[----:B------:R-:W-:-:S03]  /*9600*/  ISETP.GE.U32.AND P5, PT, R13, 0x7fffff08, PT ;  /* 0x7fffff080d00780c */ /* 0x000fc60003fa6070 */
[----:B------:R4:W-:Y:S01]  /*9610*/  STL.64 [R1+0x1b8], R204 ;  /* 0x0001b8cc01007387 */ /* 0x0009e20000100a00 */
[C---:B------:R-:W-:Y:S01]  /*9620*/  IMAD.WIDE R214, R184.reuse, 0x4, R112 ;  /* 0x00000004b8d67825 */ /* 0x040fe200078e0270 */
[----:B------:R-:W3:Y:S02]  /*9630*/  LDC R13, c[0x0][0x230] ;  /* 0x00008c00ff0d7b82 */ /* 0x000ee40000000800 */
[----:B------:R4:W-:Y:S01]  /*9640*/  LDGSTS.E [R11+0x2800c], desc[UR16][R202.64], !P2 ;  /* 0x2800c000ca0b7fae */ /* 0x0009e2000d121850 */
[----:B--2---:R-:W-:-:S03]  /*9650*/  IMAD.WIDE R206, R184, 0x4, R218 ;  /* 0x00000004b8ce7825 */ /* 0x004fc600078e02da */
[----:B------:R2:W-:Y:S04]  /*9660*/  STL.64 [R1+0x1c0], R202 ;  /* 0x0001c0ca01007387 */ /* 0x0005e80000100a00 */
[----:B------:R2:W-:Y:S01]  /*9670*/  LDGSTS.E [R11+0x2c00c], desc[UR16][R200.64], !P2 ;  /* 0x2c00c000c80b7fae */ /* 0x0005e2000d121850 */
[----:B----4-:R-:W-:Y:S01]  /*9680*/  IMAD.WIDE R204, R184, 0x4, R220 ;  /* 0x00000004b8cc7825 */ /* 0x010fe200078e02dc */
[----:B------:R-:W-:Y:S02]  /*9690*/  ISETP.GE.U32.AND P2, PT, R10, 0x7fffff07, PT ;  /* 0x7fffff070a00780c */ /* 0x000fe40003f46070 */
[----:B------:R4:W-:Y:S01]  /*96a0*/  STL.64 [R1+0x1c8], R200 ;  /* 0x0001c8c801007387 */ /* 0x0009e20000100a00 */
[----:B------:R-:W-:Y:S02]  /*96b0*/  VIADD R10, R82, 0xffffff44 ;  /* 0xffffff44520a7836 */ /* 0x000fe40000000000 */
[----:B--2---:R-:W-:Y:S01]  /*96c0*/  IMAD.WIDE R202, R184, 0x4, R222 ;  /* 0x00000004b8ca7825 */ /* 0x004fe200078e02de */
[----:B------:R2:W-:Y:S01]  /*96d0*/  LDGSTS.E [R12+0x20000], desc[UR16][R206.64], !P1 ;  /* 0x20000000ce0c7fae */ /* 0x0005e2000c921850 */
[----:B------:R-:W1:Y:S02]  /*96e0*/  LDC R82, c[0x0][0x230] ;  /* 0x00008c00ff527b82 */ /* 0x000e640000000800 */
[----:B------:R-:W-:Y:S01]  /*96f0*/  VIADD R11, R78, 0xffffff45 ;  /* 0xffffff454e0b7836 */ /* 0x000fe20000000000 */
[----:B------:R-:W-:Y:S01]  /*9700*/  LDGSTS.E [R12+0x24000], desc[UR16][R204.64], !P1 ;  /* 0x24000000cc0c7fae */ /* 0x000fe2000c921850 */
[----:B----4-:R-:W-:-:S03]  /*9710*/  IMAD.WIDE R200, R184, 0x4, R224 ;  /* 0x00000004b8c87825 */ /* 0x010fc600078e02e0 */
[----:B------:R2:W-:Y:S01]  /*9720*/  STL.64 [R1+0x40], R206 ;  /* 0x000040ce01007387 */ /* 0x0005e20000100a00 */
[----:B------:R-:W-:Y:S01]  /*9730*/  ISETP.GE.U32.AND P1, PT, R11, 0x7fffff06, PT ;  /* 0x7fffff060b00780c */ /* 0x000fe20003f26070 */
[----:B------:R-:W4:Y:S01]  /*9740*/  LDC R78, c[0x0][0x230] ;  /* 0x00008c00ff4e7b82 */ /* 0x000f220000000800 */
[C---:B------:R-:W-:Y:S01]  /*9750*/  IMAD.WIDE R222, R184.reuse, 0x4, R226 ;  /* 0x00000004b8de7825 */ /* 0x040fe200078e02e2 */
[----:B------:R3:W-:Y:S03]  /*9760*/  LDGSTS.E [R12+0x20004], desc[UR16][R202.64], !P4 ;  /* 0x20004000ca0c7fae */ /* 0x0007e6000e121850 */
[C---:B------:R-:W-:Y:S01]  /*9770*/  IMAD.WIDE R218, R184.reuse, 0x4, R230 ;  /* 0x00000004b8da7825 */ /* 0x040fe200078e02e6 */
[----:B------:R-:W-:Y:S03]  /*9780*/  STL.64 [R1+0x50], R204 ;  /* 0x000050cc01007387 */ /* 0x000fe60000100a00 */
[----:B------:R-:W-:Y:S01]  /*9790*/  IMAD.WIDE R220, R184, 0x4, R228 ;  /* 0x00000004b8dc7825 */ /* 0x000fe200078e02e4 */
[----:B------:R1:W-:Y:S01]  /*97a0*/  LDGSTS.E [R12+0x24004], desc[UR16][R200.64], !P4 ;  /* 0x24004000c80c7fae */ /* 0x0003e2000e121850 */
[----:B------:R-:W-:-:S02]  /*97b0*/  ISETP.GE.U32.AND P4, PT, R10, 0x7fffff05, PT ;  /* 0x7fffff050a00780c */ /* 0x000fc40003f86070 */
[C---:B------:R-:W-:Y:S01]  /*97c0*/  IMAD.WIDE R210, R184.reuse, 0x4, R114 ;  /* 0x00000004b8d27825 */ /* 0x040fe200078e0272 */
[----:B------:R3:W-:Y:S03]  /*97d0*/  STL.64 [R1+0x70], R202 ;  /* 0x000070ca01007387 */ /* 0x0007e60000100a00 */
[C---:B--2---:R-:W-:Y:S01]  /*97e0*/  IMAD.WIDE R206, R184.reuse, 0x4, R116 ;  /* 0x00000004b8ce7825 */ /* 0x044fe200078e0274 */
[----:B------:R1:W-:Y:S03]  /*97f0*/  STL.64 [R1+0x90], R200 ;  /* 0x000090c801007387 */ /* 0x0003e60000100a00 */
[C---:B------:R-:W-:Y:S01]  /*9800*/  IMAD.WIDE R216, R184.reuse, 0x4, R232 ;  /* 0x00000004b8d87825 */ /* 0x040fe200078e02e8 */
[----:B------:R-:W-:Y:S03]  /*9810*/  STL.64 [R1+0xa0], R222 ;  /* 0x0000a0de01007387 */ /* 0x000fe60000100a00 */
[C---:B------:R-:W-:Y:S01]  /*9820*/  IMAD.WIDE R212, R184.reuse, 0x4, R120 ;  /* 0x00000004b8d47825 */ /* 0x040fe200078e0278 */
[----:B------:R-:W-:Y:S03]  /*9830*/  STL.64 [R1+0xc8], R218 ;  /* 0x0000c8da01007387 */ /* 0x000fe60000100a00 */
[C---:B---3--:R-:W-:Y:S01]  /*9840*/  IMAD.WIDE R202, R184.reuse, 0x4, R118 ;  /* 0x00000004b8ca7825 */ /* 0x048fe200078e0276 */
[----:B------:R-:W-:Y:S03]  /*9850*/  LDGSTS.E [R12+0x20008], desc[UR16][R222.64], !P3 ;  /* 0x20008000de0c7fae */ /* 0x000fe6000d921850 */
[C---:B------:R-:W-:Y:S01]  /*9860*/  IMAD.WIDE R208, R184.reuse, 0x4, R122 ;  /* 0x00000004b8d07825 */ /* 0x040fe200078e027a */
[----:B------:R-:W-:Y:S04]  /*9870*/  STL.64 [R1+0x1d0], R214 ;  /* 0x0001d0d601007387 */ /* 0x000fe80000100a00 */
[----:B------:R-:W-:Y:S01]  /*9880*/  LDGSTS.E [R12+0x24008], desc[UR16][R220.64], !P3 ;  /* 0x24008000dc0c7fae */ /* 0x000fe2000d921850 */
[----:B------:R-:W-:-:S03]  /*9890*/  IMAD.WIDE R204, R184, 0x4, R124 ;  /* 0x00000004b8cc7825 */ /* 0x000fc600078e027c */
[----:B------:R-:W-:Y:S04]  /*98a0*/  STL.64 [R1+0x1e0], R210 ;  /* 0x0001e0d201007387 */ /* 0x000fe80000100a00 */
[----:B------:R-:W-:Y:S01]  /*98b0*/  LDGSTS.E [R12+0x2000c], desc[UR16][R218.64], !P6 ;  /* 0x2000c000da0c7fae */ /* 0x000fe2000f121850 */
[----:B-1----:R-:W-:-:S03]  /*98c0*/  IMAD.WIDE R200, R184, 0x4, R126 ;  /* 0x00000004b8c87825 */ /* 0x002fc600078e027e */
[----:B------:R1:W-:Y:S04]  /*98d0*/  STL.64 [R1+0x1f0], R206 ;  /* 0x0001f0ce01007387 */ /* 0x0003e80000100a00 */
[----:B------:R-:W-:Y:S04]  /*98e0*/  LDGSTS.E [R12+0x2400c], desc[UR16][R216.64], !P6 ;  /* 0x2400c000d80c7fae */ /* 0x000fe8000f121850 */
[----:B------:R-:W-:Y:S04]  /*98f0*/  STL.64 [R1+0x30], R220 ;  /* 0x000030dc01007387 */ /* 0x000fe80000100a00 */
        /* <DEDUP_REMOVED lines=8> */
[----:B------:R1:W-:Y:S04]  /*9980*/  LDGSTS.E [R12+0x28008], desc[UR16][R206.64], !P1 ;  /* 0x28008000ce0c7fae */ /* 0x0003e8000c921850 */
[----:B------:R2:W-:Y:S04]  /*9990*/  STL.64 [R1+0x1f8], R204 ;  /* 0x0001f8cc01007387 */ /* 0x0005e80000100a00 */
[----:B------:R2:W-:Y:S01]  /*99a0*/  LDGSTS.E [R12+0x2c008], desc[UR16][R204.64], !P1 ;  /* 0x2c008000cc0c7fae */ /* 0x0005e2000c921850 */
[----:B-1----:R-:W-:-:S03]  /*99b0*/  IMAD.WIDE R206, R184, 0x4, R134 ;  /* 0x00000004b8ce7825 */ /* 0x002fc600078e0286 */
[----:B------:R1:W-:Y:S04]  /*99c0*/  LDGSTS.E [R12+0x2800c], desc[UR16][R202.64], !P4 ;  /* 0x2800c000ca0c7fae */ /* 0x0003e8000e121850 */
[----:B------:R3:W-:Y:S01]  /*99d0*/  STL.64 [R1+0x208], R200 ;  /* 0x000208c801007387 */ /* 0x0007e20000100a00 */
[----:B--2---:R-:W-:-:S03]  /*99e0*/  IMAD.WIDE R204, R184, 0x4, R128 ;  /* 0x00000004b8cc7825 */ /* 0x004fc600078e0280 */
[----:B------:R3:W-:Y:S01]  /*99f0*/  LDGSTS.E [R12+0x2c00c], desc[UR16][R200.64], !P4 ;  /* 0x2c00c000c80c7fae */ /* 0x0007e2000e121850 */
[----:B-1----:R-:W-:-:S03]  /*9a00*/  IMAD.WIDE R202, R184, 0x4, R132 ;  /* 0x00000004b8ca7825 */ /* 0x002fc600078e0284 */
[----:B------:R1:W-:Y:S04]  /*9a10*/  STL.64 [R1+0x20], R206 ;  /* 0x000020ce01007387 */ /* 0x0003e80000100a00 */
[----:B------:R-:W-:Y:S01]  /*9a20*/  STL.64 [R1+0x28], R204 ;  /* 0x000028cc01007387 */ /* 0x000fe20000100a00 */
[----:B---3--:R-:W-:-:S03]  /*9a30*/  IMAD.WIDE R200, R184, 0x4, R130 ;  /* 0x00000004b8c87825 */ /* 0x008fc600078e0282 */
[----:B------:R2:W-:Y:S04]  /*9a40*/  STL.64 [R1+0x48], R202 ;  /* 0x000048ca01007387 */ /* 0x0005e80000100a00 */
[----:B------:R3:W-:Y:S04]  /*9a50*/  STL.64 [R1+0x68], R200 ;  /* 0x000068c801007387 */ /* 0x0007e80000100a00 */
[----:B------:R-:W3:Y:S01]  /*9a60*/  LDL R185, [R1+0x3f0] ;  /* 0x0003f00001b97983 */ /* 0x000ee20000100800 */
[----:B------:R-:W-:Y:S01]  /*9a70*/  IADD3 R11, R80, -0x9d, RZ ;  /* 0xffffff63500b7810 */ /* 0x000fe20007ffe0ff */
[----:B------:R-:W-:-:S03]  /*9a80*/  VIADD R10, R81, 0xffffff62 ;  /* 0xffffff62510a7836 */ /* 0x000fc60000000000 */
[----:B------:R-:W-:Y:S01]  /*9a90*/  ISETP.GE.U32.AND P6, PT, R11, 0x7fffff24, PT ;  /* 0x7fffff240b00780c */ /* 0x000fe20003fc6070 */
[----:B------:R-:W-:Y:S01]  /*9aa0*/  VIADD R13, R13, 0xffffff61 ;  /* 0xffffff610d0d7836 */ /* 0x000fe20000000000 */
[----:B------:R-:W-:Y:S01]  /*9ab0*/  ISETP.GE.U32.AND P1, PT, R10, 0x7fffff23, PT ;  /* 0x7fffff230a00780c */ /* 0x000fe20003f26070 */
[----:B----4-:R-:W-:Y:S02]  /*9ac0*/  VIADD R12, R78, 0xffffff60 ;  /* 0xffffff604e0c7836 */ /* 0x010fe40000000000 */
[----:B------:R-:W-:Y:S01]  /*9ad0*/  VIADD R10, R82, 0xffffff42 ;  /* 0xffffff42520a7836 */ /* 0x000fe20000000000 */
[----:B------:R-:W-:Y:S02]  /*9ae0*/  IADD3 R11, R79, -0xbd, RZ ;  /* 0xffffff434f0b7810 */ /* 0x000fe40007ffe0ff */
[----:B------:R-:W-:Y:S02]  /*9af0*/  ISETP.GE.U32.AND P2, PT, R13, 0x7fffff22, PT ;  /* 0x7fffff220d00780c */ /* 0x000fe40003f46070 */
[----:B------:R-:W-:-:S02]  /*9b00*/  ISETP.GE.U32.AND P3, PT, R12, 0x7fffff21, PT ;  /* 0x7fffff210c00780c */ /* 0x000fc40003f66070 */
[----:B------:R-:W-:Y:S01]  /*9b10*/  ISETP.GE.U32.AND P5, PT, R10, 0x7fffff03, PT ;  /* 0x7fffff030a00780c */ /* 0x000fe20003fa6070 */
[----:B------:R-:W-:Y:S01]  /*9b20*/  VIADD R10, R83, 0xffffff41 ;  /* 0xffffff41530a7836 */ /* 0x000fe20000000000 */
[----:B------:R-:W-:Y:S01]  /*9b30*/  ISETP.GE.U32.AND P4, PT, R11, 0x7fffff04, PT ;  /* 0x7fffff040b00780c */ /* 0x000fe20003f86070 */
[----:B------:R-:W-:Y:S01]  /*9b40*/  VIADD R11, R84, 0xffffff40 ;  /* 0xffffff40540b7836 */ /* 0x000fe20000000000 */
[----:B------:R1:W-:Y:S01]  /*9b50*/  LDGSTS.E [R9+0x20000], desc[UR16][R206.64], !P6 ;  /* 0x20000000ce097fae */ /* 0x0003e2000f121850 */
[----:B------:R-:W-:-:S03]  /*9b60*/  IMAD.WIDE R218, R184, 0x4, R88 ;  /* 0x00000004b8da7825 */ /* 0x000fc600078e0258 */
[----:B------:R-:W-:Y:S01]  /*9b70*/  LDGSTS.E [R9+0x24000], desc[UR16][R204.64], !P6 ;  /* 0x24000000cc097fae */ /* 0x000fe2000f121850 */
[----:B------:R-:W-:Y:S01]  /*9b80*/  IMAD.WIDE R214, R184, 0x4, R92 ;  /* 0x00000004b8d67825 */ /* 0x000fe200078e025c */
[----:B------:R-:W-:Y:S02]  /*9b90*/  ISETP.GE.U32.AND P6, PT, R10, 0x7fffff02, PT ;  /* 0x7fffff020a00780c */ /* 0x000fe40003fc6070 */
[----:B------:R2:W-:Y:S01]  /*9ba0*/  LDGSTS.E [R9+0x20004], desc[UR16][R202.64], !P1 ;  /* 0x20004000ca097fae */ /* 0x0005e2000c921850 */
[----:B------:R-:W-:-:S03]  /*9bb0*/  IMAD.WIDE R210, R184, 0x4, R96 ;  /* 0x00000004b8d27825 */ /* 0x000fc600078e0260 */
[----:B------:R3:W-:Y:S01]  /*9bc0*/  LDGSTS.E [R9+0x24004], desc[UR16][R200.64], !P1 ;  /* 0x24004000c8097fae */ /* 0x0007e2000c921850 */
[----:B-1----:R-:W-:Y:S01]  /*9bd0*/  IMAD.WIDE R206, R184, 0x4, R100 ;  /* 0x00000004b8ce7825 */ /* 0x002fe200078e0264 */
[----:B------:R-:W-:-:S03]  /*9be0*/  ISETP.GE.U32.AND P1, PT, R11, 0x7fffff01, PT ;  /* 0x7fffff010b00780c */ /* 0x000fc60003f26070 */
[C---:B------:R-:W-:Y:S01]  /*9bf0*/  IMAD.WIDE R216, R184.reuse, 0x4, R90 ;  /* 0x00000004b8d87825 */ /* 0x040fe200078e025a */
[----:B------:R-:W-:Y:S03]  /*9c00*/  STL.64 [R1+0x80], R218 ;  /* 0x000080da01007387 */ /* 0x000fe60000100a00 */
[C---:B--2---:R-:W-:Y:S01]  /*9c10*/  IMAD.WIDE R202, R184.reuse, 0x4, R104 ;  /* 0x00000004b8ca7825 */ /* 0x044fe200078e0268 */
[----:B------:R-:W-:Y:S03]  /*9c20*/  STL.64 [R1+0xb8], R214 ;  /* 0x0000b8d601007387 */ /* 0x000fe60000100a00 */
[C---:B------:R-:W-:Y:S01]  /*9c30*/  IMAD.WIDE R212, R184.reuse, 0x4, R94 ;  /* 0x00000004b8d47825 */ /* 0x040fe200078e025e */
[----:B------:R1:W-:Y:S03]  /*9c40*/  STL.64 [R1+0x210], R210 ;  /* 0x000210d201007387 */ /* 0x0003e60000100a00 */
[C---:B------:R-:W-:Y:S01]  /*9c50*/  IMAD.WIDE R12, R184.reuse, 0x4, R108 ;  /* 0x00000004b80c7825 */ /* 0x040fe200078e026c */
[----:B------:R-:W-:Y:S03]  /*9c60*/  LDGSTS.E [R9+0x20008], desc[UR16][R218.64], !P2 ;  /* 0x20008000da097fae */ /* 0x000fe6000d121850 */
[C---:B------:R-:W-:Y:S01]  /*9c70*/  IMAD.WIDE R208, R184.reuse, 0x4, R98 ;  /* 0x00000004b8d07825 */ /* 0x040fe200078e0262 */
[----:B------:R-:W-:Y:S03]  /*9c80*/  STL.64 [R1+0x220], R206 ;  /* 0x000220ce01007387 */ /* 0x000fe60000100a00 */
[C---:B------:R-:W-:Y:S01]  /*9c90*/  IMAD.WIDE R204, R184.reuse, 0x4, R102 ;  /* 0x00000004b8cc7825 */ /* 0x040fe200078e0266 */
[----:B------:R-:W-:Y:S04]  /*9ca0*/  LDGSTS.E [R9+0x24008], desc[UR16][R216.64], !P2 ;  /* 0x24008000d8097fae */ /* 0x000fe8000d121850 */
[----:B------:R-:W-:Y:S01]  /*9cb0*/  STL.64 [R1+0x230], R202 ;  /* 0x000230ca01007387 */ /* 0x000fe20000100a00 */
[----:B---3--:R-:W-:-:S03]  /*9cc0*/  IMAD.WIDE R200, R184, 0x4, R106 ;  /* 0x00000004b8c87825 */ /* 0x008fc600078e026a */
[----:B------:R-:W-:Y:S01]  /*9cd0*/  LDGSTS.E [R9+0x2000c], desc[UR16][R214.64], !P3 ;  /* 0x2000c000d6097fae */ /* 0x000fe2000d921850 */
[----:B------:R-:W-:-:S03]  /*9ce0*/  IMAD.WIDE R10, R184, 0x4, R110 ;  /* 0x00000004b80a7825 */ /* 0x000fc600078e026e */
[----:B------:R-:W-:Y:S04]  /*9cf0*/  STL.64 [R1+0x38], R216 ;  /* 0x000038d801007387 */ /* 0x000fe80000100a00 */
[----:B------:R-:W-:Y:S04]  /*9d00*/  LDGSTS.E [R9+0x2400c], desc[UR16][R212.64], !P3 ;  /* 0x2400c000d4097fae */ /* 0x000fe8000d921850 */
[----:B------:R-:W-:Y:S04]  /*9d10*/  STL.64 [R1+0x2d8], R12 ;  /* 0x0002d80c01007387 */ /* 0x000fe80000100a00 */
[----:B------:R1:W-:Y:S04]  /*9d20*/  LDGSTS.E [R9+0x28000], desc[UR16][R210.64], !P4 ;  /* 0x28000000d2097fae */ /* 0x0003e8000e121850 */
[----:B------:R-:W-:Y:S04]  /*9d30*/  STL.64 [R1+0x60], R212 ;  /* 0x000060d401007387 */ /* 0x000fe80000100a00 */
[----:B------:R2:W-:Y:S04]  /*9d40*/  LDGSTS.E [R9+0x2c000], desc[UR16][R208.64], !P4 ;  /* 0x2c000000d0097fae */ /* 0x0005e8000e121850 */
[----:B------:R2:W-:Y:S01]  /*9d50*/  STL.64 [R1+0x218], R208 ;  /* 0x000218d001007387 */ /* 0x0005e20000100a00 */
[----:B-1----:R-:W-:-:S03]  /*9d60*/  IMAD.WIDE R210, R186, 0x4, R42 ;  /* 0x00000004bad27825 */ /* 0x002fc600078e022a */
[----:B------:R1:W-:Y:S04]  /*9d70*/  LDGSTS.E [R9+0x28004], desc[UR16][R206.64], !P5 ;  /* 0x28004000ce097fae */ /* 0x0003e8000e921850 */
[----:B------:R3:W-:Y:S01]  /*9d80*/  LDGSTS.E [R9+0x2c004], desc[UR16][R204.64], !P5 ;  /* 0x2c004000cc097fae */ /* 0x0007e2000e921850 */
[----:B--2---:R-:W-:-:S03]  /*9d90*/  IMAD.WIDE R208, R186, 0x4, R138 ;  /* 0x00000004bad07825 */ /* 0x004fc600078e028a */
[----:B------:R3:W-:Y:S01]  /*9da0*/  STL.64 [R1+0x228], R204 ;  /* 0x000228cc01007387 */ /* 0x0007e20000100a00 */
[----:B-1----:R-:W-:-:S03]  /*9db0*/  IMAD.WIDE R206, R186, 0x4, R56 ;  /* 0x00000004bace7825 */ /* 0x002fc600078e0238 */
[----:B------:R1:W-:Y:S04]  /*9dc0*/  LDGSTS.E [R9+0x28008], desc[UR16][R202.64], !P6 ;  /* 0x28008000ca097fae */ /* 0x0003e8000f121850 */
[----:B------:R2:W-:Y:S04]  /*9dd0*/  STL.64 [R1+0x238], R200 ;  /* 0x000238c801007387 */ /* 0x0005e80000100a00 */
[----:B------:R2:W-:Y:S01]  /*9de0*/  LDGSTS.E [R9+0x2c008], desc[UR16][R200.64], !P6 ;  /* 0x2c008000c8097fae */ /* 0x0005e2000f121850 */
[----:B---3--:R-:W-:-:S03]  /*9df0*/  IMAD.WIDE R204, R186, 0x4, R44 ;  /* 0x00000004bacc7825 */ /* 0x008fc600078e022c */
[----:B------:R3:W-:Y:S01]  /*9e00*/  STL.64 [R1+0x248], R10 ;  /* 0x0002480a01007387 */ /* 0x0007e20000100a00 */
[----:B-1----:R-:W-:-:S03]  /*9e10*/  IMAD.WIDE R202, R186, 0x4, R24 ;  /* 0x00000004baca7825 */ /* 0x002fc600078e0218 */
[----:B------:R1:W-:Y:S04]  /*9e20*/  LDGSTS.E [R9+0x2800c], desc[UR16][R12.64], !P1 ;  /* 0x2800c0000c097fae */ /* 0x0003e8000c921850 */
[----:B------:R3:W-:Y:S01]  /*9e30*/  LDGSTS.E [R9+0x2c00c], desc[UR16][R10.64], !P1 ;  /* 0x2c00c0000a097fae */ /* 0x0007e2000c921850 */
[----:B--2---:R-:W-:-:S03]  /*9e40*/  IMAD.WIDE R200, R186, 0x4, R46 ;  /* 0x00000004bac87825 */ /* 0x004fc600078e022e */
[----:B------:R2:W-:Y:S04]  /*9e50*/  STL.64 [R1+0x250], R210 ;  /* 0x000250d201007387 */ /* 0x0005e80000100a00 */
[----:B------:R4:W-:Y:S01]  /*9e60*/  STL.64 [R1+0x350], R208 ;  /* 0x000350d001007387 */ /* 0x0009e20000100a00 */
[----:B-1----:R-:W-:-:S03]  /*9e70*/  IMAD.WIDE R12, R186, 0x4, R144 ;  /* 0x00000004ba0c7825 */ /* 0x002fc600078e0290 */
[----:B------:R-:W0:Y:S01]  /*9e80*/  LDGDEPBAR ;  /* 0x00000000000079af */ /* 0x000e220000000000 */
[----:B---3--:R-:W-:-:S03]  /*9e90*/  IMAD.WIDE R10, R186, 0x4, R50 ;  /* 0x00000004ba0a7825 */ /* 0x008fc600078e0232 */
[----:B------:R1:W-:Y:S04]  /*9ea0*/  STL.64 [R1+0x378], R206 ;  /* 0x000378ce01007387 */ /* 0x0003e80000100a00 */
[----:B------:R2:W-:Y:S04]  /*9eb0*/  LDGSTS.E [R4+0x48000], desc[UR16][R210.64], P0 ;  /* 0x48000000d2047fae */ /* 0x0005e80008121850 */
[----:B------:R3:W-:Y:S04]  /*9ec0*/  STL.64 [R1+0x398], R204 ;  /* 0x000398cc01007387 */ /* 0x0007e80000100a00 */
[----:B------:R4:W-:Y:S01]  /*9ed0*/  LDGSTS.E [R4+0x48400], desc[UR16][R208.64], P0 ;  /* 0x48400000d0047fae */ /* 0x0009e20008121850 */
[----:B--2---:R-:W-:-:S03]  /*9ee0*/  IMAD.WIDE R210, R186, 0x4, R60 ;  /* 0x00000004bad27825 */ /* 0x004fc600078e023c */
[----:B------:R2:W-:Y:S04]  /*9ef0*/  STL.64 [R1+0x3b8], R202 ;  /* 0x0003b8ca01007387 */ /* 0x0005e80000100a00 */
[----:B------:R1:W-:Y:S01]  /*9f00*/  LDGSTS.E [R4+0x48800], desc[UR16][R206.64], P0 ;  /* 0x48800000ce047fae */ /* 0x0003e20008121850 */
[----:B----4-:R-:W-:-:S03]  /*9f10*/  IMAD.WIDE R208, R186, 0x4, R62 ;  /* 0x00000004bad07825 */ /* 0x010fc600078e023e */
[----:B------:R4:W-:Y:S04]  /*9f20*/  STL.64 [R1+0x3d0], R200 ;  /* 0x0003d0c801007387 */ /* 0x0009e80000100a00 */
[----:B------:R3:W-:Y:S01]  /*9f30*/  LDGSTS.E [R4+0x48c00], desc[UR16][R204.64], P0 ;  /* 0x48c00000cc047fae */ /* 0x0007e20008121850 */
[----:B-1----:R-:W-:-:S03]  /*9f40*/  IMAD.WIDE R206, R186, 0x4, R64 ;  /* 0x00000004bace7825 */ /* 0x002fc600078e0240 */
[----:B------:R1:W-:Y:S04]  /*9f50*/  STL.64 [R1+0x3e0], R12 ;  /* 0x0003e00c01007387 */ /* 0x0003e80000100a00 */
[----:B------:R2:W-:Y:S01]  /*9f60*/  LDGSTS.E [R4+0x49000], desc[UR16][R202.64], P0 ;  /* 0x49000000ca047fae */ /* 0x0005e20008121850 */
[----:B---3--:R-:W-:-:S03]  /*9f70*/  IMAD.WIDE R204, R186, 0x4, R66 ;  /* 0x00000004bacc7825 */ /* 0x008fc600078e0242 */
[----:B------:R3:W-:Y:S04]  /*9f80*/  STL.64 [R1+0x3e8], R10 ;  /* 0x0003e80a01007387 */ /* 0x0007e80000100a00 */
[----:B------:R4:W-:Y:S01]  /*9f90*/  LDGSTS.E [R4+0x49400], desc[UR16][R200.64], P0 ;  /* 0x49400000c8047fae */ /* 0x0009e20008121850 */
[----:B--2---:R-:W-:-:S03]  /*9fa0*/  IMAD.WIDE R202, R186, 0x4, R68 ;  /* 0x00000004baca7825 */ /* 0x004fc600078e0244 */
[----:B------:R1:W-:Y:S04]  /*9fb0*/  LDGSTS.E [R4+0x49800], desc[UR16][R12.64], P0 ;  /* 0x498000000c047fae */ /* 0x0003e80008121850 */
[----:B------:R2:W-:Y:S01]  /*9fc0*/  STL.64 [R1+0x258], R210 ;  /* 0x000258d201007387 */ /* 0x0005e20000100a00 */
[----:B----4-:R-:W-:-:S03]  /*9fd0*/  IMAD.WIDE R200, R186, 0x4, R70 ;  /* 0x00000004bac87825 */ /* 0x010fc600078e0246 */
[----:B------:R3:W-:Y:S04]  /*9fe0*/  LDGSTS.E [R4+0x49c00], desc[UR16][R10.64], P0 ;  /* 0x49c000000a047fae */ /* 0x0007e80008121850 */
[----:B------:R4:W-:Y:S01]  /*9ff0*/  STL.64 [R1+0x278], R208 ;  /* 0x000278d001007387 */ /* 0x0009e20000100a00 */
[----:B-1----:R-:W-:-:S03]  /*a000*/  IMAD.WIDE R12, R186, 0x4, R72 ;  /* 0x00000004ba0c7825 */ /* 0x002fc600078e0248 */
[----:B------:R1:W-:Y:S01]  /*a010*/  STL.64 [R1+0x340], R206 ;  /* 0x000340ce01007387 */ /* 0x0003e20000100a00 */
[----:B---3--:R-:W-:-:S03]  /*a020*/  IMAD.WIDE R10, R186, 0x4, R74 ;  /* 0x00000004ba0a7825 */ /* 0x008fc600078e024a */
        /* <DEDUP_REMOVED lines=48> */
[----:B------:R2:W-:Y:S04]  /*a330*/  STL.64 [R1+0x2c8], R204 ;  /* 0x0002c8cc01007387 */ /* 0x0005e80000100a00 */
[----:B------:R2:W-:Y:S04]  /*a340*/  STL.64 [R1+0x330], R202 ;  /* 0x000330ca01007387 */ /* 0x0005e80000100a00 */
[----:B------:R2:W-:Y:S04]  /*a350*/  LDGSTS.E [R8+0x48300], desc[UR16][R210.64], P0 ;  /* 0x48300000d2087fae */ /* 0x0005e80008121850 */
[----:B------:R2:W-:Y:S04]  /*a360*/  STL.64 [R1+0x360], R200 ;  /* 0x000360c801007387 */ /* 0x0005e80000100a00 */
[----:B------:R2:W-:Y:S04]  /*a370*/  LDGSTS.E [R8+0x48700], desc[UR16][R208.64], P0 ;  /* 0x48700000d0087fae */ /* 0x0005e80008121850 */
[----:B------:R2:W-:Y:S04]  /*a380*/  STL.64 [R1+0x380], R12 ;  /* 0x0003800c01007387 */ /* 0x0005e80000100a00 */
[----:B------:R2:W-:Y:S04]  /*a390*/  LDGSTS.E [R8+0x48b00], desc[UR16][R206.64], P0 ;  /* 0x48b00000ce087fae */ /* 0x0005e80008121850 */
[----:B------:R2:W-:Y:S04]  /*a3a0*/  STL.64 [R1+0x3a0], R10 ;  /* 0x0003a00a01007387 */ /* 0x0005e80000100a00 */
[----:B------:R2:W-:Y:S04]  /*a3b0*/  LDGSTS.E [R8+0x48f00], desc[UR16][R204.64], P0 ;  /* 0x48f00000cc087fae */ /* 0x0005e80008121850 */
[----:B------:R2:W-:Y:S04]  /*a3c0*/  LDGSTS.E [R8+0x49300], desc[UR16][R202.64], P0 ;  /* 0x49300000ca087fae */ /* 0x0005e80008121850 */
[----:B------:R2:W-:Y:S04]  /*a3d0*/  LDGSTS.E [R8+0x49700], desc[UR16][R200.64], P0 ;  /* 0x49700000c8087fae */ /* 0x0005e80008121850 */
[----:B------:R2:W-:Y:S04]  /*a3e0*/  LDGSTS.E [R8+0x49b00], desc[UR16][R12.64], P0 ;  /* 0x49b000000c087fae */ /* 0x0005e80008121850 */
[----:B------:R2:W-:Y:S01]  /*a3f0*/  LDGSTS.E [R8+0x49f00], desc[UR16][R10.64], P0 ;  /* 0x49f000000a087fae */ /* 0x0005e20008121850 */
[----:B------:R-:W-:-:S03]  /*a400*/  ISETP.GE.AND P0, PT, R185, 0x40, PT ;  /* 0x00000040b900780c */ /* 0x000fc60003f06270 */
[----:B------:R-:W0:Y:S01]  /*a410*/  LDGDEPBAR ;  /* 0x00000000000079af */ /* 0x000e220000000000 */
[----:B------:R-:W-:Y:S02]  /*a420*/  CS2R R120, SRZ ;  /* 0x0000000000787805 */ /* 0x000fe4000001ff00 */
[----:B------:R-:W-:Y:S02]  /*a430*/  CS2R R122, SRZ ;  /* 0x00000000007a7805 */ /* 0x000fe4000001ff00 */
[----:B------:R-:W-:Y:S02]  /*a440*/  CS2R R124, SRZ ;  /* 0x00000000007c7805 */ /* 0x000fe4000001ff00 */
[----:B------:R-:W-:Y:S02]  /*a450*/  CS2R R126, SRZ ;  /* 0x00000000007e7805 */ /* 0x000fe4000001ff00 */
[----:B------:R-:W-:Y:S02]  /*a460*/  CS2R R128, SRZ ;  /* 0x0000000000807805 */ /* 0x000fe4000001ff00 */
[----:B------:R-:W-:-:S02]  /*a470*/  CS2R R130, SRZ ;  /* 0x0000000000827805 */ /* 0x000fc4000001ff00 */
        /* <DEDUP_REMOVED lines=57> */
[----:B------:R-:W-:Y:S01]  /*a810*/  CS2R R54, SRZ ;  /* 0x0000000000367805 */ /* 0x000fe2000001ff00 */
[----:B--2---:R-:W-:Y:S06]  /*a820*/  @!P0 BRA `(.L_x_0) ;  /* 0x0000008c00a88947 */ /* 0x004fec0003800000 */
[----:B------:R-:W2:Y:S04]  /*a830*/  LDL.LU.64 R216, [R1] ;  /* 0x0000000001d87983 */ /* 0x000ea80000300a00 */
[----:B------:R-:W3:Y:S04]  /*a840*/  LDL.LU.64 R218, [R1+0x8] ;  /* 0x0000080001da7983 */ /* 0x000ee80000300a00 */
[----:B------:R-:W4:Y:S04]  /*a850*/  LDL.LU.64 R220, [R1+0x10] ;  /* 0x0000100001dc7983 */ /* 0x000f280000300a00 */
[----:B------:R-:W4:Y:S01]  /*a860*/  LDL.LU.64 R222, [R1+0x18] ;  /* 0x0000180001de7983 */ /* 0x000f220000300a00 */
[----:B------:R-:W-:-:S03]  /*a870*/  MOV R4, R198 ;  /* 0x000000c600047202 */ /* 0x000fc60000000f00 */
[----:B------:R-:W4:Y:S01]  /*a880*/  LDL.LU.64 R224, [R1+0xd8] ;  /* 0x0000d80001e07983 */ /* 0x000f220000300a00 */
[----:B------:R-:W-:-:S03]  /*a890*/  IMAD.MOV.U32 R6, RZ, RZ, R199 ;  /* 0x000000ffff067224 */ /* 0x000fc600078e00c7 */
[----:B------:R-:W4:Y:S01]  /*a8a0*/  LDL.LU.64 R226, [R1+0x58] ;  /* 0x0000580001e27983 */ /* 0x000f220000300a00 */
[----:B------:R-:W-:-:S03]  /*a8b0*/  IMAD.MOV.U32 R7, RZ, RZ, R196 ;  /* 0x000000ffff077224 */ /* 0x000fc600078e00c4 */
[----:B------:R-:W4:Y:S01]  /*a8c0*/  LDL.LU.64 R228, [R1+0x78] ;  /* 0x0000780001e47983 */ /* 0x000f220000300a00 */
[----:B------:R-:W-:Y:S01]  /*a8d0*/  IMAD.MOV.U32 R8, RZ, RZ, R197 ;  /* 0x000000ffff087224 */ /* 0x000fe200078e00c5 */
[----:B------:R-:W-:Y:S02]  /*a8e0*/  MOV R9, R194 ;  /* 0x000000c200097202 */ /* 0x000fe40000000f00 */
[----:B------:R-:W4:Y:S01]  /*a8f0*/  LDL.LU.64 R230, [R1+0x98] ;  /* 0x0000980001e67983 */ /* 0x000f220000300a00 */
[----:B------:R-:W-:-:S03]  /*a900*/  IMAD.MOV.U32 R10, RZ, RZ, R195 ;  /* 0x000000ffff0a7224 */ /* 0x000fc600078e00c3 */
[----:B------:R-:W4:Y:S01]  /*a910*/  LDL.LU.64 R232, [R1+0xa8] ;  /* 0x0000a80001e87983 */ /* 0x000f220000300a00 */
[----:B------:R-:W-:Y:S01]  /*a920*/  IMAD.MOV.U32 R11, RZ, RZ, R192 ;  /* 0x000000ffff0b7224 */ /* 0x000fe200078e00c0 */
[----:B------:R-:W-:Y:S01]  /*a930*/  MOV R13, R14 ;  /* 0x0000000e000d7202 */ /* 0x000fe20000000f00 */
[----:B------:R-:W-:Y:S01]  /*a940*/  IMAD.MOV.U32 R12, RZ, RZ, R193 ;  /* 0x000000ffff0c7224 */ /* 0x000fe200078e00c1 */
[----:B------:R-:W-:Y:S01]  /*a950*/  STL.64 [R1+0x438], R184 ;  /* 0x000438b801007387 */ /* 0x000fe20000100a00 */
[----:B------:R-:W-:-:S03]  /*a960*/  IMAD.MOV.U32 R14, RZ, RZ, R15 ;  /* 0x000000ffff0e7224 */ /* 0x000fc600078e000f */
[----:B-----5:R-:W-:Y:S01]  /*a970*/  STL.64 [R1+0x430], R188 ;  /* 0x000430bc01007387 */ /* 0x020fe20000100a00 */
[----:B------:R-:W-:-:S03]  /*a980*/  IMAD.MOV.U32 R15, RZ, RZ, R16 ;  /* 0x000000ffff0f7224 */ /* 0x000fc600078e0010 */
[----:B------:R-:W-:Y:S04]  /*a990*/  STL.64 [R1+0x428], R2 ;  /* 0x0004280201007387 */ /* 0x000fe80000100a00 */
[----:B------:R-:W-:Y:S04]  /*a9a0*/  STL.64 [R1+0x440], R4 ;  /* 0x0004400401007387 */ /* 0x000fe80000100a00 */
[----:B------:R-:W-:Y:S04]  /*a9b0*/  STL.64 [R1+0x448], R6 ;  /* 0x0004480601007387 */ /* 0x000fe80000100a00 */
[----:B------:R-:W-:Y:S01]  /*a9c0*/  STL.64 [R1+0x450], R8 ;  /* 0x0004500801007387 */ /* 0x000fe20000100a00 */
[----:B------:R-:W-:-:S03]  /*a9d0*/  IMAD.MOV.U32 R16, RZ, RZ, R17 ;  /* 0x000000ffff107224 */ /* 0x000fc600078e0011 */
[----:B------:R-:W-:Y:S01]  /*a9e0*/  STL.64 [R1+0x458], R10 ;  /* 0x0004580a01007387 */ /* 0x000fe20000100a00 */
[----:B------:R-:W-:-:S03]  /*a9f0*/  MOV R17, R18 ;  /* 0x0000001200117202 */ /* 0x000fc60000000f00 */
[----:B------:R1:W-:Y:S01]  /*aa00*/  STL.64 [R1+0x460], R12 ;  /* 0x0004600c01007387 */ /* 0x0003e20000100a00 */
[----:B------:R-:W-:Y:S02]  /*aa10*/  IMAD.MOV.U32 R18, RZ, RZ, R19 ;  /* 0x000000ffff127224 */ /* 0x000fe400078e0013 */
[----:B------:R-:W-:Y:S02]  /*aa20*/  IMAD.MOV.U32 R19, RZ, RZ, R20 ;  /* 0x000000ffff137224 */ /* 0x000fe400078e0014 */
[----:B------:R-:W-:Y:S01]  /*aa30*/  IMAD.MOV.U32 R20, RZ, RZ, R21 ;  /* 0x000000ffff147224 */ /* 0x000fe200078e0015 */
[----:B------:R-:W-:Y:S01]  /*aa40*/  MOV R21, R22 ;  /* 0x0000001600157202 */ /* 0x000fe20000000f00 */
[----:B-1----:R-:W4:Y:S04]  /*aa50*/  LDL.LU.64 R12, [R1+0xc0] ;  /* 0x0000c000010c7983 */ /* 0x002f280000300a00 */
[----:B------:R1:W-:Y:S01]  /*aa60*/  STL.64 [R1+0x468], R14 ;  /* 0x0004680e01007387 */ /* 0x0003e20000100a00 */
[----:B------:R-:W-:-:S02]  /*aa70*/  IMAD.MOV.U32 R22, RZ, RZ, R23 ;  /* 0x000000ffff167224 */ /* 0x000fc400078e0017 */
[----:B------:R-:W-:Y:S02]  /*aa80*/  IMAD.MOV.U32 R23, RZ, RZ, R152 ;  /* 0x000000ffff177224 */ /* 0x000fe400078e0098 */
[----:B------:R-:W-:Y:S01]  /*aa90*/  IMAD.MOV.U32 R152, RZ, RZ, R153 ;  /* 0x000000ffff987224 */ /* 0x000fe200078e0099 */
[----:B-1----:R-:W4:Y:S01]  /*aaa0*/  LDL.LU.64 R14, [R1+0xb0] ;  /* 0x0000b000010e7983 */ /* 0x002f220000300a00 */
[----:B------:R-:W-:Y:S01]  /*aab0*/  MOV R153, R154 ;  /* 0x0000009a00997202 */ /* 0x000fe20000000f00 */
[----:B------:R-:W-:Y:S01]  /*aac0*/  IMAD.MOV.U32 R196, RZ, RZ, R234 ;  /* 0x000000ffffc47224 */ /* 0x000fe200078e00ea */
[----:B------:R-:W-:Y:S01]  /*aad0*/  MOV R197, R237 ;  /* 0x000000ed00c57202 */ /* 0x000fe20000000f00 */
[----:B------:R-:W-:Y:S01]  /*aae0*/  STL.64 [R1+0x470], R16 ;  /* 0x0004701001007387 */ /* 0x000fe20000100a00 */
[----:B------:R-:W-:Y:S01]  /*aaf0*/  IMAD.MOV.U32 R195, RZ, RZ, R235 ;  /* 0x000000ffffc37224 */ /* 0x000fe200078e00eb */
[----:B------:R-:W-:Y:S01]  /*ab00*/  MOV R201, R241 ;  /* 0x000000f100c97202 */ /* 0x000fe20000000f00 */
[----:B------:R-:W-:Y:S01]  /*ab10*/  IMAD.MOV.U32 R198, RZ, RZ, R236 ;  /* 0x000000ffffc67224 */ /* 0x000fe200078e00ec */
[----:B------:R1:W-:Y:S01]  /*ab20*/  STL.64 [R1+0x478], R18 ;  /* 0x0004781201007387 */ /* 0x0003e20000100a00 */
[----:B------:R-:W-:Y:S01]  /*ab30*/  IMAD.MOV.U32 R200, RZ, RZ, R238 ;  /* 0x000000ffffc87224 */ /* 0x000fe200078e00ee */
[----:B------:R-:W-:Y:S01]  /*ab40*/  MOV R205, R245 ;  /* 0x000000f500cd7202 */ /* 0x000fe20000000f00 */
[----:B------:R-:W-:Y:S01]  /*ab50*/  IMAD.MOV.U32 R199, RZ, RZ, R239 ;  /* 0x000000ffffc77224 */ /* 0x000fe200078e00ef */
[----:B------:R-:W-:Y:S01]  /*ab60*/  STL.64 [R1+0x480], R20 ;  /* 0x0004801401007387 */ /* 0x000fe20000100a00 */
        /* <DEDUP_REMOVED lines=11> */
[----:B------:R-:W4:Y:S01]  /*ac20*/  LDL.LU.64 R10, [R1+0xd0] ;  /* 0x0000d000010a7983 */ /* 0x000f220000300a00 */
[----:B------:R-:W-:-:S02]  /*ac30*/  IMAD.MOV.U32 R210, RZ, RZ, R248 ;  /* 0x000000ffffd27224 */ /* 0x000fc400078e00f8 */
[----:B------:R-:W-:Y:S01]  /*ac40*/  IMAD.MOV.U32 R212, RZ, RZ, R250 ;  /* 0x000000ffffd47224 */ /* 0x000fe200078e00fa */
[----:B------:R-:W4:Y:S01]  /*ac50*/  LDL.LU.64 R8, [R1+0xe0] ;  /* 0x0000e00001087983 */ /* 0x000f220000300a00 */
[----:B------:R-:W-:Y:S02]  /*ac60*/  IMAD.MOV.U32 R211, RZ, RZ, R251 ;  /* 0x000000ffffd37224 */ /* 0x000fe400078e00fb */
[----:B------:R-:W-:Y:S01]  /*ac70*/  IMAD.MOV.U32 R180, RZ, RZ, R168 ;  /* 0x000000ffffb47224 */ /* 0x000fe200078e00a8 */
[----:B------:R-:W4:Y:S01]  /*ac80*/  LDL.LU.64 R6, [R1+0x40] ;  /* 0x0000400001067983 */ /* 0x000f220000300a00 */
[----:B------:R-:W-:Y:S01]  /*ac90*/  IMAD.MOV.U32 R168, RZ, RZ, R169 ;  /* 0x000000ffffa87224 */ /* 0x000fe200078e00a9 */
[----:B------:R-:W-:Y:S01]  /*aca0*/  MOV R169, R172 ;  /* 0x000000ac00a97202 */ /* 0x000fe20000000f00 */
[----:B------:R-:W-:Y:S01]  /*acb0*/  IMAD.MOV.U32 R172, RZ, RZ, R173 ;  /* 0x000000ffffac7224 */ /* 0x000fe200078e00ad */
[----:B-1----:R-:W4:Y:S01]  /*acc0*/  LDL.LU.64 R18, [R1+0x50] ;  /* 0x0000500001127983 */ /* 0x002f220000300a00 */
[----:B------:R-:W-:-:S02]  /*acd0*/  IMAD.MOV.U32 R173, RZ, RZ, R176 ;  /* 0x000000ffffad7224 */ /* 0x000fc400078e00b0 */
[----:B------:R-:W-:Y:S01]  /*ace0*/  IMAD.MOV.U32 R176, RZ, RZ, R177 ;  /* 0x000000ffffb07224 */ /* 0x000fe200078e00b1 */
[----:B------:R-:W4:Y:S01]  /*acf0*/  LDL.LU.64 R16, [R1+0x70] ;  /* 0x0000700001107983 */ /* 0x000f220000300a00 */
[----:B------:R-:W-:Y:S01]  /*ad00*/  MOV R177, R178 ;  /* 0x000000b200b17202 */ /* 0x000fe20000000f00 */
[----:B------:R-:W-:Y:S02]  /*ad10*/  IMAD.MOV.U32 R192, RZ, RZ, R190 ;  /* 0x000000ffffc07224 */ /* 0x000fe400078e00be */
[----:B------:R-:W4:Y:S01]  /*ad20*/  LDL.LU.64 R4, [R1+0x90] ;  /* 0x0000900001047983 */ /* 0x000f220000300a00 */
[----:B------:R-:W-:Y:S02]  /*ad30*/  IMAD.MOV.U32 R178, RZ, RZ, R191 ;  /* 0x000000ffffb27224 */ /* 0x000fe400078e00bf */
[----:B------:R-:W-:Y:S01]  /*ad40*/  IMAD.MOV.U32 R154, RZ, RZ, R155 ;  /* 0x000000ffff9a7224 */ /* 0x000fe200078e009b */
[----:B------:R-:W4:Y:S01]  /*ad50*/  LDL.LU.64 R188, [R1+0xa0] ;  /* 0x0000a00001bc7983 */ /* 0x000f220000300a00 */
        /* <DEDUP_REMOVED lines=8> */
[----:B------:R-:W-:Y:S01]  /*ade0*/  MOV R161, R162 ;  /* 0x000000a200a17202 */ /* 0x000fe20000000f00 */
[----:B------:R-:W-:-:S02]  /*adf0*/  IMAD.MOV.U32 R162, RZ, RZ, R163 ;  /* 0x000000ffffa27224 */ /* 0x000fc400078e00a3 */
[----:B------:R-:W-:Y:S02]  /*ae00*/  IMAD.MOV.U32 R163, RZ, RZ, R164 ;  /* 0x000000ffffa37224 */ /* 0x000fe400078e00a4 */
[----:B------:R-:W-:Y:S02]  /*ae10*/  IMAD.MOV.U32 R164, RZ, RZ, R165 ;  /* 0x000000ffffa47224 */ /* 0x000fe400078e00a5 */
[----:B------:R-:W-:Y:S02]  /*ae20*/  IMAD.MOV.U32 R165, RZ, RZ, R181 ;  /* 0x000000ffffa57224 */ /* 0x000fe400078e00b5 */
[----:B------:R-:W-:Y:S01]  /*ae30*/  IMAD.MOV.U32 R194, RZ, RZ, R182 ;  /* 0x000000ffffc27224 */ /* 0x000fe200078e00b6 */
[----:B--2---:R-:W-:Y:S01]  /*ae40*/  MOV R213, R217 ;  /* 0x000000d900d57202 */ /* 0x004fe20000000f00 */
[----:B------:R-:W-:Y:S02]  /*ae50*/  IMAD.MOV.U32 R214, RZ, RZ, R216 ;  /* 0x000000ffffd67224 */ /* 0x000fe400078e00d8 */
[----:B---3--:R-:W-:Y:S01]  /*ae60*/  IMAD.MOV.U32 R215, RZ, RZ, R219 ;  /* 0x000000ffffd77224 */ /* 0x008fe200078e00db */
[----:B----4-:R-:W-:Y:S01]  /*ae70*/  MOV R217, R221 ;  /* 0x000000dd00d97202 */ /* 0x010fe20000000f00 */
[----:B------:R-:W-:-:S02]  /*ae80*/  IMAD.MOV.U32 R219, RZ, RZ, R223 ;  /* 0x000000ffffdb7224 */ /* 0x000fc400078e00df */
[----:B------:R-:W-:Y:S01]  /*ae90*/  IMAD.MOV.U32 R223, RZ, RZ, R224 ;  /* 0x000000ffffdf7224 */ /* 0x000fe200078e00e0 */
[----:B------:R-:W-:Y:S01]  /*aea0*/  MOV R221, R225 ;  /* 0x000000e100dd7202 */ /* 0x000fe20000000f00 */
[----:B------:R-:W-:Y:S02]  /*aeb0*/  IMAD.MOV.U32 R225, RZ, RZ, R226 ;  /* 0x000000ffffe17224 */ /* 0x000fe400078e00e2 */
[----:B------:R-:W-:Y:S02]  /*aec0*/  IMAD.MOV.U32 R224, RZ, RZ, R227 ;  /* 0x000000ffffe07224 */ /* 0x000fe400078e00e3 */
[----:B------:R-:W-:Y:S01]  /*aed0*/  IMAD.MOV.U32 R227, RZ, RZ, R228 ;  /* 0x000000ffffe37224 */ /* 0x000fe200078e00e4 */
[----:B------:R-:W-:Y:S01]  /*aee0*/  MOV R226, R229 ;  /* 0x000000e500e27202 */ /* 0x000fe20000000f00 */
[----:B------:R-:W-:Y:S02]  /*aef0*/  IMAD.MOV.U32 R229, RZ, RZ, R230 ;  /* 0x000000ffffe57224 */ /* 0x000fe400078e00e6 */
[----:B------:R-:W-:-:S02]  /*af00*/  IMAD.MOV.U32 R228, RZ, RZ, R231 ;  /* 0x000000ffffe47224 */ /* 0x000fc400078e00e7 */
[----:B------:R-:W-:Y:S01]  /*af10*/  IMAD.MOV.U32 R231, RZ, RZ, R232 ;  /* 0x000000ffffe77224 */ /* 0x000fe200078e00e8 */
[----:B------:R-:W-:Y:S01]  /*af20*/  MOV R230, R233 ;  /* 0x000000e900e67202 */ /* 0x000fe20000000f00 */
[----:B------:R-:W-:Y:S01]  /*af30*/  IMAD.MOV.U32 R235, RZ, RZ, R12 ;  /* 0x000000ffffeb7224 */ /* 0x000fe200078e000c */
[----:B------:R-:W-:Y:S01]  /*af40*/  MOV R234, R13 ;  /* 0x0000000d00ea7202 */ /* 0x000fe20000000f00 */
[----:B------:R-:W-:Y:S02]  /*af50*/  IMAD.MOV.U32 R233, RZ, RZ, R14 ;  /* 0x000000ffffe97224 */ /* 0x000fe400078e000e */
[----:B------:R-:W-:Y:S02]  /*af60*/  IMAD.MOV.U32 R232, RZ, RZ, R15 ;  /* 0x000000ffffe87224 */ /* 0x000fe400078e000f */
[----:B------:R-:W2:Y:S04]  /*af70*/  LDL.LU.64 R14, [R1+0x88] ;  /* 0x00008800010e7983 */ /* 0x000ea80000300a00 */
[----:B------:R-:W3:Y:S01]  /*af80*/  LDL.LU.64 R12, [R1+0x20] ;  /* 0x00002000010c7983 */ /* 0x000ee20000300a00 */
[----:B------:R-:W-:-:S02]  /*af90*/  IMAD.MOV.U32 R237, RZ, RZ, R10 ;  /* 0x000000ffffed7224 */ /* 0x000fc400078e000a */
[----:B------:R-:W-:Y:S02]  /*afa0*/  IMAD.MOV.U32 R236, RZ, RZ, R11 ;  /* 0x000000ffffec7224 */ /* 0x000fe400078e000b */
[----:B------:R-:W4:Y:S01]  /*afb0*/  LDL.LU.64 R10, [R1+0x28] ;  /* 0x00002800010a7983 */ /* 0x000f220000300a00 */
[----:B------:R-:W-:Y:S01]  /*afc0*/  IMAD.MOV.U32 R239, RZ, RZ, R8 ;  /* 0x000000ffffef7224 */ /* 0x000fe200078e0008 */
[----:B------:R-:W-:Y:S02]  /*afd0*/  MOV R238, R9 ;  /* 0x0000000900ee7202 */ /* 0x000fe40000000f00 */
[----:B------:R-:W4:Y:S01]  /*afe0*/  LDL.LU.64 R8, [R1+0x48] ;  /* 0x0000480001087983 */ /* 0x000f220000300a00 */
[----:B------:R-:W-:Y:S02]  /*aff0*/  IMAD.MOV.U32 R241, RZ, RZ, R6 ;  /* 0x000000fffff17224 */ /* 0x000fe400078e0006 */
[----:B------:R-:W-:Y:S02]  /*b000*/  IMAD.MOV.U32 R240, RZ, RZ, R7 ;  /* 0x000000fffff07224 */ /* 0x000fe400078e0007 */
[----:B------:R-:W4:Y:S01]  /*b010*/  LDL.LU.64 R6, [R1+0x68] ;  /* 0x0000680001067983 */ /* 0x000f220000300a00 */
[----:B------:R-:W-:Y:S01]  /*b020*/  IMAD.MOV.U32 R243, RZ, RZ, R18 ;  /* 0x000000fffff37224 */ /* 0x000fe200078e0012 */
[----:B------:R-:W-:-:S02]  /*b030*/  MOV R242, R19 ;  /* 0x0000001300f27202 */ /* 0x000fc40000000f00 */
[----:B------:R-:W4:Y:S01]  /*b040*/  LDL.LU.64 R18, [R1+0x80] ;  /* 0x0000800001127983 */ /* 0x000f220000300a00 */
[----:B------:R-:W-:Y:S02]  /*b050*/  IMAD.MOV.U32 R245, RZ, RZ, R16 ;  /* 0x000000fffff57224 */ /* 0x000fe400078e0010 */
[----:B------:R-:W-:Y:S02]  /*b060*/  IMAD.MOV.U32 R244, RZ, RZ, R17 ;  /* 0x000000fffff47224 */ /* 0x000fe400078e0011 */
[----:B------:R-:W4:Y:S01]  /*b070*/  LDL.LU.64 R16, [R1+0x38] ;  /* 0x0000380001107983 */ /* 0x000f220000300a00 */
[----:B------:R-:W-:Y:S01]  /*b080*/  IMAD.MOV.U32 R247, RZ, RZ, R4 ;  /* 0x000000fffff77224 */ /* 0x000fe200078e0004 */
[----:B------:R-:W-:Y:S02]  /*b090*/  MOV R246, R5 ;  /* 0x0000000500f67202 */ /* 0x000fe40000000f00 */
[----:B------:R-:W4:Y:S01]  /*b0a0*/  LDL.LU.64 R4, [R1+0xb8] ;  /* 0x0000b80001047983 */ /* 0x000f220000300a00 */
[----:B------:R-:W-:-:S02]  /*b0b0*/  IMAD.MOV.U32 R249, RZ, RZ, R188 ;  /* 0x000000fffff97224 */ /* 0x000fc400078e00bc */
[----:B------:R-:W-:Y:S02]  /*b0c0*/  IMAD.MOV.U32 R248, RZ, RZ, R189 ;  /* 0x000000fffff87224 */ /* 0x000fe400078e00bd */
[----:B------:R-:W4:Y:S01]  /*b0d0*/  LDL.LU.64 R188, [R1+0x60] ;  /* 0x0000600001bc7983 */ /* 0x000f220000300a00 */
[----:B------:R-:W-:Y:S01]  /*b0e0*/  IMAD.MOV.U32 R251, RZ, RZ, R184 ;  /* 0x000000fffffb7224 */ /* 0x000fe200078e00b8 */
[----:B------:R-:W-:Y:S02]  /*b0f0*/  MOV R250, R185 ;  /* 0x000000b900fa7202 */ /* 0x000fe40000000f00 */
[----:B------:R-:W4:Y:S01]  /*b100*/  LDL.LU.64 R184, [R1+0x130] ;  /* 0x0001300001b87983 */ /* 0x000f220000300a00 */
[----:B------:R-:W-:-:S03]  /*b110*/  IMAD.MOV.U32 R252, RZ, RZ, R3 ;  /* 0x000000fffffc7224 */ /* 0x000fc600078e0003 */
[----:B------:R1:W-:Y:S04]  /*b120*/  STL [R1], R2 ;  /* 0x0000000201007387 */ /* 0x0003e80000100800 */
[----:B-1----:R-:W4:Y:S04]  /*b130*/  LDL.LU.64 R2, [R1+0x2b8] ;  /* 0x0002b80001027983 */ /* 0x002f280000300a00 */
[----:B--2---:R1:W-:Y:S01]  /*b140*/  STL [R1+0x8], R14 ;  /* 0x0000080e01007387 */ /* 0x0043e20000100800 */
[----:B------:R-:W-:-:S03]  /*b150*/  IMAD.MOV.U32 R20, RZ, RZ, R15 ;  /* 0x000000ffff147224 */ /* 0x000fc600078e000f */
[----:B-1----:R-:W2:Y:S04]  /*b160*/  LDL.LU.64 R14, [R1+0x2b0] ;  /* 0x0002b000010e7983 */ /* 0x002ea80000300a00 */
[----:B------:R1:W-:Y:S04]  /*b170*/  STL [R1+0x4], R20 ;  /* 0x0000041401007387 */ /* 0x0003e80000100800 */
[----:B---3--:R3:W-:Y:S01]  /*b180*/  STL [R1+0x10], R12 ;  /* 0x0000100c01007387 */ /* 0x0087e20000100800 */
[----:B-1----:R-:W-:-:S03]  /*b190*/  IMAD.MOV.U32 R20, RZ, RZ, R13 ;  /* 0x000000ffff147224 */ /* 0x002fc600078e000d */
[----:B---3--:R-:W3:Y:S04]  /*b1a0*/  LDL.LU.64 R12, [R1+0x2d0] ;  /* 0x0002d000010c7983 */ /* 0x008ee80000300a00 */
[----:B------:R1:W-:Y:S04]  /*b1b0*/  STL [R1+0xc], R20 ;  /* 0x00000c1401007387 */ /* 0x0003e80000100800 */
[----:B----4-:R4:W-:Y:S01]  /*b1c0*/  STL [R1+0x18], R10 ;  /* 0x0000180a01007387 */ /* 0x0109e20000100800 */
[----:B-1----:R-:W-:-:S03]  /*b1d0*/  MOV R20, R11 ;  /* 0x0000000b00147202 */ /* 0x002fc60000000f00 */
[----:B----4-:R-:W4:Y:S04]  /*b1e0*/  LDL.LU.64 R10, [R1+0x2f8] ;  /* 0x0002f800010a7983 */ /* 0x010f280000300a00 */
[----:B------:R1:W-:Y:S04]  /*b1f0*/  STL [R1+0x14], R20 ;  /* 0x0000141401007387 */ /* 0x0003e80000100800 */
[----:B------:R1:W-:Y:S02]  /*b200*/  STL [R1+0x20], R8 ;  /* 0x0000200801007387 */ /* 0x0003e40000100800 */
[----:B-1----:R-:W-:-:S02]  /*b210*/  IMAD.MOV.U32 R20, RZ, RZ, R9 ;  /* 0x000000ffff147224 */ /* 0x002fc400078e0009 */
[----:B------:R-:W4:Y:S04]  /*b220*/  LDL.LU.64 R8, [R1+0x318] ;  /* 0x0003180001087983 */ /* 0x000f280000300a00 */
        /* <DEDUP_REMOVED lines=10> */
[----:B-1----:R-:W-:-:S02]  /*b2d0*/  MOV R20, R17 ;  /* 0x0000001100147202 */ /* 0x002fc40000000f00 */
        /* <DEDUP_REMOVED lines=18> */
[----:B--2---:R2:W-:Y:S01]  /*b400*/  STL [R1+0x60], R14 ;  /* 0x0000600e01007387 */ /* 0x0045e20000100800 */
[----:B-1----:R-:W-:-:S03]  /*b410*/  IMAD.MOV.U32 R20, RZ, RZ, R15 ;  /* 0x000000ffff147224 */ /* 0x002fc600078e000f */
[----:B--2---:R-:W2:Y:S04]  /*b420*/  LDL.LU.64 R14, [R1+0x2f0] ;  /* 0x0002f000010e7983 */ /* 0x004ea80000300a00 */
[----:B------:R1:W-:Y:S04]  /*b430*/  STL [R1+0x5c], R20 ;  /* 0x00005c1401007387 */ /* 0x0003e80000100800 */
[----:B---3--:R3:W-:Y:S01]  /*b440*/  STL [R1+0x68], R12 ;  /* 0x0000680c01007387 */ /* 0x0087e20000100800 */
[----:B-1----:R-:W-:-:S03]  /*b450*/  IMAD.MOV.U32 R20, RZ, RZ, R13 ;  /* 0x000000ffff147224 */ /* 0x002fc600078e000d */
[----:B---3--:R-:W3:Y:S04]  /*b460*/  LDL.LU.64 R12, [R1+0x310] ;  /* 0x00031000010c7983 */ /* 0x008ee80000300a00 */
[----:B------:R1:W-:Y:S04]  /*b470*/  STL [R1+0x64], R20 ;  /* 0x0000641401007387 */ /* 0x0003e80000100800 */
[----:B----4-:R4:W-:Y:S01]  /*b480*/  STL [R1+0x70], R10 ;  /* 0x0000700a01007387 */ /* 0x0109e20000100800 */
[----:B-1----:R-:W-:-:S03]  /*b490*/  IMAD.MOV.U32 R20, RZ, RZ, R11 ;  /* 0x000000ffff147224 */ /* 0x002fc600078e000b */
[----:B----4-:R-:W4:Y:S04]  /*b4a0*/  LDL.LU.64 R10, [R1+0x320] ;  /* 0x00032000010a7983 */ /* 0x010f280000300a00 */
        /* <DEDUP_REMOVED lines=33> */
[----:B--2---:R2:W-:Y:S01]  /*b6c0*/  STL [R1+0xb8], R14 ;  /* 0x0000b80e01007387 */ /* 0x0045e20000100800 */
[----:B-1----:R-:W-:-:S03]  /*b6d0*/  MOV R20, R15 ;  /* 0x0000000f00147202 */ /* 0x002fc60000000f00 */
        /* <DEDUP_REMOVED lines=66> */
[----:B------:R1:W-:Y:S04]  /*bb00*/  STL [R1+0x140], R16 ;  /* 0x0001401001007387 */ /* 0x0003e80000100800 */
[----:B-1----:R-:W4:Y:S01]  /*bb10*/  LDL.LU.64 R20, [R1+0x198] ;  /* 0x0001980001147983 */ /* 0x002f220000300a00 */
[----:B------:R-:W-:-:S05]  /*bb20*/  IMAD.MOV.U32 R16, RZ, RZ, R17 ;  /* 0x000000ffff107224 */ /* 0x000fca00078e0011 */
[----:B------:R1:W-:Y:S04]  /*bb30*/  STL [R1+0x13c], R16 ;  /* 0x00013c1001007387 */ /* 0x0003e80000100800 */
[----:B------:R1:W-:Y:S02]  /*bb40*/  STL [R1+0x148], R4 ;  /* 0x0001480401007387 */ /* 0x0003e40000100800 */
[----:B-1----:R-:W-:Y:S02]  /*bb50*/  IMAD.MOV.U32 R16, RZ, RZ, R5 ;  /* 0x000000ffff107224 */ /* 0x002fe400078e0005 */
        /* <DEDUP_REMOVED lines=14> */
[----:B--2---:R2:W-:Y:S04]  /*bc40*/  STL [R1+0x168], R14 ;  /* 0x0001680e01007387 */ /* 0x0045e80000100800 */
[----:B-1----:R-:W4:Y:S01]  /*bc50*/  LDL.LU.64 R16, [R1+0x1c0] ;  /* 0x0001c00001107983 */ /* 0x002f220000300a00 */
[----:B--2---:R-:W-:-:S05]  /*bc60*/  MOV R14, R15 ;  /* 0x0000000f000e7202 */ /* 0x004fca0000000f00 */
[----:B------:R1:W-:Y:S04]  /*bc70*/  STL [R1+0x164], R14 ;  /* 0x0001640e01007387 */ /* 0x0003e80000100800 */
[----:B---3--:R2:W-:Y:S04]  /*bc80*/  STL [R1+0x170], R12 ;  /* 0x0001700c01007387 */ /* 0x0085e80000100800 */
[----:B-1----:R-:W3:Y:S01]  /*bc90*/  LDL.LU.64 R14, [R1+0x1c8] ;  /* 0x0001c800010e7983 */ /* 0x002ee20000300a00 */
[----:B--2---:R-:W-:-:S05]  /*bca0*/  IMAD.MOV.U32 R12, RZ, RZ, R13 ;  /* 0x000000ffff0c7224 */ /* 0x004fca00078e000d */
[----:B------:R1:W-:Y:S04]  /*bcb0*/  STL [R1+0x16c], R12 ;  /* 0x00016c0c01007387 */ /* 0x0003e80000100800 */
[----:B----4-:R2:W-:Y:S04]  /*bcc0*/  STL [R1+0x178], R10 ;  /* 0x0001780a01007387 */ /* 0x0105e80000100800 */
[----:B-1----:R-:W4:Y:S01]  /*bcd0*/  LDL.LU.64 R12, [R1+0x1d0] ;  /* 0x0001d000010c7983 */ /* 0x002f220000300a00 */
[----:B--2---:R-:W-:-:S03]  /*bce0*/  IMAD.MOV.U32 R10, RZ, RZ, R11 ;  /* 0x000000ffff0a7224 */ /* 0x004fc600078e000b */
[----:B------:R1:W-:Y:S04]  /*bcf0*/  STL [R1+0x180], R8 ;  /* 0x0001800801007387 */ /* 0x0003e80000100800 */
[----:B------:R2:W-:Y:S01]  /*bd00*/  STL [R1+0x174], R10 ;  /* 0x0001740a01007387 */ /* 0x0005e20000100800 */
[----:B-1----:R-:W-:-:S03]  /*bd10*/  MOV R8, R9 ;  /* 0x0000000900087202 */ /* 0x002fc60000000f00 */
[----:B--2---:R-:W2:Y:S04]  /*bd20*/  LDL.LU.64 R10, [R1+0x1d8] ;  /* 0x0001d800010a7983 */ /* 0x004ea80000300a00 */
[----:B------:R1:W-:Y:S04]  /*bd30*/  STL [R1+0x188], R6 ;  /* 0x0001880601007387 */ /* 0x0003e80000100800 */
[----:B------:R1:W-:Y:S02]  /*bd40*/  STL [R1+0x17c], R8 ;  /* 0x00017c0801007387 */ /* 0x0003e40000100800 */
[----:B-1----:R-:W-:-:S02]  /*bd50*/  IMAD.MOV.U32 R6, RZ, RZ, R7 ;  /* 0x000000ffff067224 */ /* 0x002fc400078e0007 */
[----:B------:R-:W2:Y:S04]  /*bd60*/  LDL.LU.64 R8, [R1+0x1e0] ;  /* 0x0001e00001087983 */ /* 0x000ea80000300a00 */
[----:B------:R1:W-:Y:S04]  /*bd70*/  STL [R1+0x190], R18 ;  /* 0x0001901201007387 */ /* 0x0003e80000100800 */
[----:B------:R1:W-:Y:S02]  /*bd80*/  STL [R1+0x184], R6 ;  /* 0x0001840601007387 */ /* 0x0003e40000100800 */
[----:B-1----:R-:W-:-:S02]  /*bd90*/  IMAD.MOV.U32 R18, RZ, RZ, R19 ;  /* 0x000000ffff127224 */ /* 0x002fc400078e0013 */
[----:B------:R-:W2:Y:S04]  /*bda0*/  LDL.LU.64 R6, [R1+0x1e8] ;  /* 0x0001e80001067983 */ /* 0x000ea80000300a00 */
[----:B------:R-:W-:Y:S04]  /*bdb0*/  STL [R1+0x198], R20 ;  /* 0x0001981401007387 */ /* 0x000fe80000100800 */
[----:B------:R1:W-:Y:S04]  /*bdc0*/  STL [R1+0x18c], R18 ;  /* 0x00018c1201007387 */ /* 0x0003e80000100800 */
[----:B-1----:R-:W2:Y:S01]  /*bdd0*/  LDL.LU.64 R18, [R1+0x1f0] ;  /* 0x0001f00001127983 */ /* 0x002ea20000300a00 */
[----:B------:R-:W-:-:S03]  /*bde0*/  MOV R20, R21 ;  /* 0x0000001500147202 */ /* 0x000fc60000000f00 */
[----:B------:R-:W-:Y:S04]  /*bdf0*/  STL [R1+0x1a0], R4 ;  /* 0x0001a00401007387 */ /* 0x000fe80000100800 */
[----:B------:R1:W-:Y:S02]  /*be00*/  STL [R1+0x194], R20 ;  /* 0x0001941401007387 */ /* 0x0003e40000100800 */
[----:B-1----:R-:W-:Y:S02]  /*be10*/  IMAD.MOV.U32 R20, RZ, RZ, R5 ;  /* 0x000000ffff147224 */ /* 0x002fe400078e0005 */
[----:B------:R-:W2:Y:S04]  /*be20*/  LDL.LU.64 R4, [R1+0x1f8] ;  /* 0x0001f80001047983 */ /* 0x000ea80000300a00 */
[----:B------:R1:W-:Y:S04]  /*be30*/  STL [R1+0x19c], R20 ;  /* 0x00019c1401007387 */ /* 0x0003e80000100800 */
[----:B------:R1:W-:Y:S02]  /*be40*/  STL [R1+0x1a8], R188 ;  /* 0x0001a8bc01007387 */ /* 0x0003e40000100800 */
[----:B-1----:R-:W-:-:S02]  /*be50*/  IMAD.MOV.U32 R20, RZ, RZ, R189 ;  /* 0x000000ffff147224 */ /* 0x002fc400078e00bd */
[----:B------:R-:W2:Y:S04]  /*be60*/  LDL.LU.64 R188, [R1+0x300] ;  /* 0x0003000001bc7983 */ /* 0x000ea80000300a00 */
[----:B------:R1:W-:Y:S04]  /*be70*/  STL [R1+0x1a4], R20 ;  /* 0x0001a41401007387 */ /* 0x0003e80000100800 */
[----:B------:R1:W-:Y:S02]  /*be80*/  STL [R1+0x1b0], R184 ;  /* 0x0001b0b801007387 */ /* 0x0003e40000100800 */
[----:B-1----:R-:W-:-:S02]  /*be90*/  MOV R20, R185 ;  /* 0x000000b900147202 */ /* 0x002fc40000000f00 */
[----:B------:R-:W2:Y:S04]  /*bea0*/  LDL.LU.64 R184, [R1+0x208] ;  /* 0x0002080001b87983 */ /* 0x000ea80000300a00 */
[----:B------:R1:W-:Y:S04]  /*beb0*/  STL [R1+0x1ac], R20 ;  /* 0x0001ac1401007387 */ /* 0x0003e80000100800 */
[----:B------:R1:W-:Y:S02]  /*bec0*/  STL [R1+0x1b8], R2 ;  /* 0x0001b80201007387 */ /* 0x0003e40000100800 */
[----:B-1----:R-:W-:-:S02]  /*bed0*/  IMAD.MOV.U32 R20, RZ, RZ, R3 ;  /* 0x000000ffff147224 */ /* 0x002fc400078e0003 */
[----:B------:R-:W2:Y:S04]  /*bee0*/  LDL.LU.64 R2, [R1+0x210] ;  /* 0x0002100001027983 */ /* 0x000ea80000300a00 */
[----:B------:R1:W-:Y:S02]  /*bef0*/  STL [R1+0x1b4], R20 ;  /* 0x0001b41401007387 */ /* 0x0003e40000100800 */
[----:B-1----:R-:W-:Y:S02]  /*bf00*/  IMAD.MOV.U32 R20, RZ, RZ, R17 ;  /* 0x000000ffff147224 */ /* 0x002fe400078e0011 */
[----:B------:R1:W-:Y:S04]  /*bf10*/  STL [R1+0x1c0], R16 ;  /* 0x0001c01001007387 */ /* 0x0003e80000100800 */
[----:B-1----:R-:W2:Y:S04]  /*bf20*/  LDL.LU.64 R16, [R1+0x218] ;  /* 0x0002180001107983 */ /* 0x002ea80000300a00 */
[----:B------:R-:W-:Y:S04]  /*bf30*/  STL [R1+0x1bc], R20 ;  /* 0x0001bc1401007387 */ /* 0x000fe80000100800 */
[----:B---3--:R1:W-:Y:S02]  /*bf40*/  STL [R1+0x1c8], R14 ;  /* 0x0001c80e01007387 */ /* 0x0083e40000100800 */
[----:B-1----:R-:W-:-:S02]  /*bf50*/  MOV R14, R15 ;  /* 0x0000000f000e7202 */ /* 0x002fc40000000f00 */
[----:B----4-:R1:W-:Y:S04]  /*bf60*/  STL [R1+0x1d0], R12 ;  /* 0x0001d00c01007387 */ /* 0x0103e80000100800 */
[----:B------:R3:W-:Y:S01]  /*bf70*/  STL [R1+0x1c4], R14 ;  /* 0x0001c40e01007387 */ /* 0x0007e20000100800 */
[----:B-1----:R-:W-:-:S03]  /*bf80*/  IMAD.MOV.U32 R12, RZ, RZ, R13 ;  /* 0x000000ffff0c7224 */ /* 0x002fc600078e000d */
[----:B---3--:R-:W3:Y:S04]  /*bf90*/  LDL.LU.64 R14, [R1+0x220] ;  /* 0x00022000010e7983 */ /* 0x008ee80000300a00 */
[----:B--2---:R1:W-:Y:S04]  /*bfa0*/  STL [R1+0x1d8], R10 ;  /* 0x0001d80a01007387 */ /* 0x0043e80000100800 */
[----:B------:R2:W-:Y:S01]  /*bfb0*/  STL [R1+0x1cc], R12 ;  /* 0x0001cc0c01007387 */ /* 0x0005e20000100800 */
[----:B-1----:R-:W-:-:S03]  /*bfc0*/  IMAD.MOV.U32 R10, RZ, RZ, R11 ;  /* 0x000000ffff0a7224 */ /* 0x002fc600078e000b */
[----:B--2---:R-:W2:Y:S04]  /*bfd0*/  LDL.LU.64 R12, [R1+0x228] ;  /* 0x00022800010c7983 */ /* 0x004ea80000300a00 */
[----:B------:R1:W-:Y:S04]  /*bfe0*/  STL [R1+0x1e0], R8 ;  /* 0x0001e00801007387 */ /* 0x0003e80000100800 */
[----:B------:R4:W-:Y:S01]  /*bff0*/  STL [R1+0x1d4], R10 ;  /* 0x0001d40a01007387 */ /* 0x0009e20000100800 */
[----:B-1----:R-:W-:-:S03]  /*c000*/  MOV R8, R9 ;  /* 0x0000000900087202 */ /* 0x002fc60000000f00 */
[----:B----4-:R-:W4:Y:S04]  /*c010*/  LDL.LU.64 R10, [R1+0x230] ;  /* 0x00023000010a7983 */ /* 0x010f280000300a00 */
[----:B------:R1:W-:Y:S04]  /*c020*/  STL [R1+0x1e8], R6 ;  /* 0x0001e80601007387 */ /* 0x0003e80000100800 */
[----:B------:R1:W-:Y:S02]  /*c030*/  STL [R1+0x1dc], R8 ;  /* 0x0001dc0801007387 */ /* 0x0003e40000100800 */
[----:B-1----:R-:W-:-:S02]  /*c040*/  IMAD.MOV.U32 R6, RZ, RZ, R7 ;  /* 0x000000ffff067224 */ /* 0x002fc400078e0007 */
[----:B------:R-:W4:Y:S04]  /*c050*/  LDL.LU.64 R8, [R1+0x238] ;  /* 0x0002380001087983 */ /* 0x000f280000300a00 */
[----:B------:R-:W-:Y:S04]  /*c060*/  STL [R1+0x1f0], R18 ;  /* 0x0001f01201007387 */ /* 0x000fe80000100800 */
[----:B------:R1:W-:Y:S04]  /*c070*/  STL [R1+0x1e4], R6 ;  /* 0x0001e40601007387 */ /* 0x0003e80000100800 */
[----:B-1----:R-:W4:Y:S04]  /*c080*/  LDL.LU.64 R6, [R1+0x2d8] ;  /* 0x0002d80001067983 */ /* 0x002f280000300a00 */
[----:B------:R-:W4:Y:S01]  /*c090*/  LDL.LU.64 R20, [R1+0x248] ;  /* 0x0002480001147983 */ /* 0x000f220000300a00 */
[----:B------:R-:W-:-:S05]  /*c0a0*/  IMAD.MOV.U32 R18, RZ, RZ, R19 ;  /* 0x000000ffff127224 */ /* 0x000fca00078e0013 */
[----:B------:R1:W-:Y:S04]  /*c0b0*/  STL [R1+0x1ec], R18 ;  /* 0x0001ec1201007387 */ /* 0x0003e80000100800 */
[----:B------:R1:W-:Y:S02]  /*c0c0*/  STL [R1+0x1f8], R4 ;  /* 0x0001f80401007387 */ /* 0x0003e40000100800 */
[----:B-1----:R-:W-:Y:S02]  /*c0d0*/  MOV R18, R5 ;  /* 0x0000000500127202 */ /* 0x002fe40000000f00 */
[----:B------:R-:W4:Y:S04]  /*c0e0*/  LDL.LU.64 R4, [R1+0x250] ;  /* 0x0002500001047983 */ /* 0x000f280000300a00 */
[----:B------:R1:W-:Y:S04]  /*c0f0*/  STL [R1+0x1f4], R18 ;  /* 0x0001f41201007387 */ /* 0x0003e80000100800 */
[----:B------:R1:W-:Y:S02]  /*c100*/  STL [R1+0x200], R188 ;  /* 0x000200bc01007387 */ /* 0x0003e40000100800 */
[----:B-1----:R-:W-:-:S02]  /*c110*/  IMAD.MOV.U32 R18, RZ, RZ, R189 ;  /* 0x000000ffff127224 */ /* 0x002fc400078e00bd */
[----:B------:R-:W4:Y:S04]  /*c120*/  LDL.LU.64 R188, [R1+0x258] ;  /* 0x0002580001bc7983 */ /* 0x000f280000300a00 */
[----:B------:R1:W-:Y:S04]  /*c130*/  STL [R1+0x1fc], R18 ;  /* 0x0001fc1201007387 */ /* 0x0003e80000100800 */
[----:B------:R1:W-:Y:S01]  /*c140*/  STL [R1+0x208], R184 ;  /* 0x000208b801007387 */ /* 0x0003e20000100800 */
[----:B------:R-:W-:-:S03]  /*c150*/  IMAD.MOV.U32 R22, RZ, RZ, R185 ;  /* 0x000000ffff167224 */ /* 0x000fc600078e00b9 */
[----:B-1----:R-:W4:Y:S04]  /*c160*/  LDL.LU.64 R18, [R1+0x260] ;  /* 0x0002600001127983 */ /* 0x002f280000300a00 */
[----:B------:R1:W-:Y:S04]  /*c170*/  STL [R1+0x210], R2 ;  /* 0x0002100201007387 */ /* 0x0003e80000100800 */
[----:B------:R1:W-:Y:S04]  /*c180*/  STL [R1+0x204], R22 ;  /* 0x0002041601007387 */ /* 0x0003e80000100800 */
[----:B------:R-:W4:Y:S01]  /*c190*/  LDL.LU.64 R184, [R1+0x268] ;  /* 0x0002680001b87983 */ /* 0x000f220000300a00 */
[----:B-1----:R-:W-:-:S03]  /*c1a0*/  MOV R2, R3 ;  /* 0x0000000300027202 */ /* 0x002fc60000000f00 */
[----:B------:R-:W-:Y:S01]  /*c1b0*/  STL [R1+0x218], R16 ;  /* 0x0002181001007387 */ /* 0x000fe20000100800 */
[----:B------:R-:W-:-:S03]  /*c1c0*/  IMAD.MOV.U32 R22, RZ, RZ, R17 ;  /* 0x000000ffff167224 */ /* 0x000fc600078e0011 */
[----:B------:R1:W-:Y:S04]  /*c1d0*/  STL [R1+0x20c], R2 ;  /* 0x00020c0201007387 */ /* 0x0003e80000100800 */
[----:B-1----:R-:W4:Y:S04]  /*c1e0*/  LDL.LU.64 R2, [R1+0x350] ;  /* 0x0003500001027983 */ /* 0x002f280000300a00 */
[----:B------:R-:W4:Y:S04]  /*c1f0*/  LDL.LU.64 R16, [R1+0x278] ;  /* 0x0002780001107983 */ /* 0x000f280000300a00 */
[----:B------:R1:W-:Y:S04]  /*c200*/  STL [R1+0x214], R22 ;  /* 0x0002141601007387 */ /* 0x0003e80000100800 */
[----:B---3--:R3:W-:Y:S01]  /*c210*/  STL [R1+0x220], R14 ;  /* 0x0002200e01007387 */ /* 0x0087e20000100800 */
[----:B-1----:R-:W-:-:S03]  /*c220*/  IMAD.MOV.U32 R22, RZ, RZ, R15 ;  /* 0x000000ffff167224 */ /* 0x002fc600078e000f */
[----:B---3--:R-:W3:Y:S04]  /*c230*/  LDL.LU.64 R14, [R1+0x280] ;  /* 0x00028000010e7983 */ /* 0x008ee80000300a00 */
[----:B------:R1:W-:Y:S04]  /*c240*/  STL [R1+0x21c], R22 ;  /* 0x00021c1601007387 */ /* 0x0003e80000100800 */
[----:B--2---:R2:W-:Y:S01]  /*c250*/  STL [R1+0x228], R12 ;  /* 0x0002280c01007387 */ /* 0x0045e20000100800 */
[----:B-1----:R-:W-:-:S03]  /*c260*/  MOV R22, R13 ;  /* 0x0000000d00167202 */ /* 0x002fc60000000f00 */
[----:B--2---:R-:W2:Y:S04]  /*c270*/  LDL.LU.64 R12, [R1+0x288] ;  /* 0x00028800010c7983 */ /* 0x004ea80000300a00 */
        /* <DEDUP_REMOVED lines=8> */
[----:B------:R-:W-:Y:S04]  /*c300*/  STL [R1+0x234], R22 ;  /* 0x0002341601007387 */ /* 0x000fe80000100800 */
[----:B------:R1:W-:Y:S04]  /*c310*/  STL [R1+0x240], R6 ;  /* 0x0002400601007387 */ /* 0x0003e80000100800 */
[----:B------:R1:W-:Y:S02]  /*c320*/  STL [R1+0x248], R20 ;  /* 0x0002481401007387 */ /* 0x0003e40000100800 */
[----:B-1----:R-:W-:-:S05]  /*c330*/  MOV R6, R7 ;  /* 0x0000000700067202 */ /* 0x002fca0000000f00 */
[----:B------:R1:W-:Y:S01]  /*c340*/  STL [R1+0x23c], R6 ;  /* 0x00023c0601007387 */ /* 0x0003e20000100800 */
[----:B------:R-:W-:-:S03]  /*c350*/  IMAD.MOV.U32 R20, RZ, RZ, R21 ;  /* 0x000000ffff147224 */ /* 0x000fc600078e0015 */
[----:B-1----:R-:W4:Y:S04]  /*c360*/  LDL.LU.64 R6, [R1+0x2a0] ;  /* 0x0002a00001067983 */ /* 0x002f280000300a00 */
[----:B------:R-:W-:Y:S04]  /*c370*/  STL [R1+0x250], R4 ;  /* 0x0002500401007387 */ /* 0x000fe80000100800 */
[----:B------:R1:W-:Y:S02]  /*c380*/  STL [R1+0x244], R20 ;  /* 0x0002441401007387 */ /* 0x0003e40000100800 */
[----:B-1----:R-:W-:-:S02]  /*c390*/  IMAD.MOV.U32 R20, RZ, RZ, R5 ;  /* 0x000000ffff147224 */ /* 0x002fc400078e0005 */
[----:B------:R-:W4:Y:S04]  /*c3a0*/  LDL.LU.64 R4, [R1+0x2a8] ;  /* 0x0002a80001047983 */ /* 0x000f280000300a00 */
[----:B------:R1:W-:Y:S04]  /*c3b0*/  STL [R1+0x24c], R20 ;  /* 0x00024c1401007387 */ /* 0x0003e80000100800 */
[----:B------:R1:W-:Y:S02]  /*c3c0*/  STL [R1+0x258], R188 ;  /* 0x000258bc01007387 */ /* 0x0003e40000100800 */
[----:B-1----:R-:W-:-:S02]  /*c3d0*/  MOV R20, R189 ;  /* 0x000000bd00147202 */ /* 0x002fc40000000f00 */
[----:B------:R1:W-:Y:S04]  /*c3e0*/  STL [R1+0x260], R18 ;  /* 0x0002601201007387 */ /* 0x0003e80000100800 */
[----:B------:R-:W-:Y:S04]  /*c3f0*/  STL [R1+0x254], R20 ;  /* 0x0002541401007387 */ /* 0x000fe80000100800 */
[----:B------:R-:W4:Y:S01]  /*c400*/  LDL.LU.64 R188, [R1+0x398] ;  /* 0x0003980001bc7983 */ /* 0x000f220000300a00 */
[----:B-1----:R-:W-:-:S03]  /*c410*/  IMAD.MOV.U32 R18, RZ, RZ, R19 ;  /* 0x000000ffff127224 */ /* 0x002fc600078e0013 */
[----:B------:R-:W-:Y:S04]  /*c420*/  STL [R1+0x268], R184 ;  /* 0x000268b801007387 */ /* 0x000fe80000100800 */
[----:B------:R1:W-:Y:S02]  /*c430*/  STL [R1+0x25c], R18 ;  /* 0x00025c1201007387 */ /* 0x0003e40000100800 */
[----:B-1----:R-:W-:Y:S02]  /*c440*/  IMAD.MOV.U32 R18, RZ, RZ, R185 ;  /* 0x000000ffff127224 */ /* 0x002fe400078e00b9 */
[----:B------:R-:W4:Y:S04]  /*c450*/  LDL.LU.64 R184, [R1+0x370] ;  /* 0x0003700001b87983 */ /* 0x000f280000300a00 */
[----:B------:R-:W-:Y:S04]  /*c460*/  STL [R1+0x264], R18 ;  /* 0x0002641201007387 */ /* 0x000fe80000100800 */
[----:B------:R1:W-:Y:S04]  /*c470*/  STL [R1+0x270], R2 ;  /* 0x0002700201007387 */ /* 0x0003e80000100800 */
[----:B------:R1:W-:Y:S02]  /*c480*/  STL [R1+0x278], R16 ;  /* 0x0002781001007387 */ /* 0x0003e40000100800 */
[----:B-1----:R-:W-:Y:S01]  /*c490*/  MOV R2, R3 ;  /* 0x0000000300027202 */ /* 0x002fe20000000f00 */
[----:B------:R-:W-:-:S04]  /*c4a0*/  IMAD.MOV.U32 R16, RZ, RZ, R17 ;  /* 0x000000ffff107224 */ /* 0x000fc800078e0011 */
[----:B------:R1:W-:Y:S04]  /*c4b0*/  STL [R1+0x26c], R2 ;  /* 0x00026c0201007387 */ /* 0x0003e80000100800 */
[----:B-1----:R-:W4:Y:S04]  /*c4c0*/  LDL.LU.64 R2, [R1+0x338] ;  /* 0x0003380001027983 */ /* 0x002f280000300a00 */
[----:B---3--:R1:W-:Y:S04]  /*c4d0*/  STL [R1+0x280], R14 ;  /* 0x0002800e01007387 */ /* 0x0083e80000100800 */
[----:B------:R-:W-:Y:S04]  /*c4e0*/  STL [R1+0x274], R16 ;  /* 0x0002741001007387 */ /* 0x000fe80000100800 */
[----:B------:R-:W3:Y:S01]  /*c4f0*/  LDL.LU.64 R190, [R1+0x2c8] ;  /* 0x0002c80001be7983 */ /* 0x000ee20000300a00 */
[----:B-1----:R-:W-:-:S05]  /*c500*/  IMAD.MOV.U32 R14, RZ, RZ, R15 ;  /* 0x000000ffff0e7224 */ /* 0x002fca00078e000f */
[----:B------:R-:W-:Y:S04]  /*c510*/  STL [R1+0x27c], R14 ;  /* 0x00027c0e01007387 */ /* 0x000fe80000100800 */
[----:B--2---:R1:W-:Y:S04]  /*c520*/  STL [R1+0x288], R12 ;  /* 0x0002880c01007387 */ /* 0x0043e80000100800 */
[----:B------:R-:W2:Y:S01]  /*c530*/  LDL.LU.64 R152, [R1+0x3b8] ;  /* 0x0003b80001987983 */ /* 0x000ea20000300a00 */
[----:B-1----:R-:W-:-:S05]  /*c540*/  MOV R12, R13 ;  /* 0x0000000d000c7202 */ /* 0x002fca0000000f00 */
[----:B------:R-:W-:Y:S04]  /*c550*/  STL [R1+0x284], R12 ;  /* 0x0002840c01007387 */ /* 0x000fe80000100800 */
[----:B----4-:R1:W-:Y:S04]  /*c560*/  STL [R1+0x290], R10 ;  /* 0x0002900a01007387 */ /* 0x0103e80000100800 */
[----:B------:R-:W4:Y:S01]  /*c570*/  LDL.LU.64 R22, [R1+0x390] ;  /* 0x0003900001167983 */ /* 0x000f220000300a00 */
[----:B-1----:R-:W-:-:S05]  /*c580*/  IMAD.MOV.U32 R10, RZ, RZ, R11 ;  /* 0x000000ffff0a7224 */ /* 0x002fca00078e000b */
[----:B------:R-:W-:Y:S04]  /*c590*/  STL [R1+0x28c], R10 ;  /* 0x00028c0a01007387 */ /* 0x000fe80000100800 */
[----:B------:R1:W-:Y:S04]  /*c5a0*/  STL [R1+0x298], R8 ;  /* 0x0002980801007387 */ /* 0x0003e80000100800 */
[----:B------:R-:W4:Y:S04]  /*c5b0*/  LDL.LU.64 R20, [R1+0x368] ;  /* 0x0003680001147983 */ /* 0x000f280000300a00 */
[----:B------:R-:W4:Y:S01]  /*c5c0*/  LDL.LU.64 R18, [R1+0x330] ;  /* 0x0003300001127983 */ /* 0x000f220000300a00 */
[----:B-1----:R-:W-:-:S05]  /*c5d0*/  IMAD.MOV.U32 R8, RZ, RZ, R9 ;  /* 0x000000ffff087224 */ /* 0x002fca00078e0009 */
[----:B------:R-:W-:Y:S04]  /*c5e0*/  STL [R1+0x294], R8 ;  /* 0x0002940801007387 */ /* 0x000fe80000100800 */
[----:B------:R1:W-:Y:S04]  /*c5f0*/  STL [R1+0x2a0], R6 ;  /* 0x0002a00601007387 */ /* 0x0003e80000100800 */
[----:B------:R-:W4:Y:S04]  /*c600*/  LDL.LU.64 R16, [R1+0x3d0] ;  /* 0x0003d00001107983 */ /* 0x000f280000300a00 */
[----:B------:R-:W4:Y:S01]  /*c610*/  LDL.LU.64 R14, [R1+0x3b0] ;  /* 0x0003b000010e7983 */ /* 0x000f220000300a00 */
[----:B-1----:R-:W-:-:S05]  /*c620*/  MOV R6, R7 ;  /* 0x0000000700067202 */ /* 0x002fca0000000f00 */
[----:B------:R-:W-:Y:S04]  /*c630*/  STL [R1+0x29c], R6 ;  /* 0x00029c0601007387 */ /* 0x000fe80000100800 */
[----:B------:R1:W-:Y:S04]  /*c640*/  STL [R1+0x2a8], R4 ;  /* 0x0002a80401007387 */ /* 0x0003e80000100800 */
[----:B------:R-:W4:Y:S04]  /*c650*/  LDL.LU.64 R12, [R1+0x388] ;  /* 0x00038800010c7983 */ /* 0x000f280000300a00 */
[----:B------:R-:W4:Y:S01]  /*c660*/  LDL.LU.64 R10, [R1+0x360] ;  /* 0x00036000010a7983 */ /* 0x000f220000300a00 */
[----:B-1----:R-:W-:-:S05]  /*c670*/  IMAD.MOV.U32 R4, RZ, RZ, R5 ;  /* 0x000000ffff047224 */ /* 0x002fca00078e0005 */
[----:B------:R1:W-:Y:S04]  /*c680*/  STL [R1+0x2a4], R4 ;  /* 0x0002a40401007387 */ /* 0x0003e80000100800 */
[----:B------:R-:W-:Y:S04]  /*c690*/  STL [R1+0x2b0], R188 ;  /* 0x0002b0bc01007387 */ /* 0x000fe80000100800 */
[----:B------:R-:W4:Y:S01]  /*c6a0*/  LDL.LU.64 R8, [R1+0x3e0] ;  /* 0x0003e00001087983 */ /* 0x000f220000300a00 */
[----:B-1----:R-:W-:-:S03]  /*c6b0*/  IMAD.MOV.U32 R4, RZ, RZ, R189 ;  /* 0x000000ffff047224 */ /* 0x002fc600078e00bd */
[----:B------:R-:W4:Y:S04]  /*c6c0*/  LDL.LU.64 R6, [R1+0x3c8] ;  /* 0x0003c80001067983 */ /* 0x000f280000300a00 */
[----:B------:R1:W-:Y:S04]  /*c6d0*/  STL [R1+0x2ac], R4 ;  /* 0x0002ac0401007387 */ /* 0x0003e80000100800 */
[----:B------:R1:W-:Y:S04]  /*c6e0*/  STL [R1+0x2b8], R184 ;  /* 0x0002b8b801007387 */ /* 0x0003e80000100800 */
[----:B-1----:R-:W4:Y:S01]  /*c6f0*/  LDL.LU.64 R4, [R1+0x3a8] ;  /* 0x0003a80001047983 */ /* 0x002f220000300a00 */
[----:B------:R-:W-:-:S03]  /*c700*/  MOV R181, R185 ;  /* 0x000000b900b57202 */ /* 0x000fc60000000f00 */
[----:B------:R-:W4:Y:S04]  /*c710*/  LDL.LU.64 R184, [R1+0x380] ;  /* 0x0003800001b87983 */ /* 0x000f280000300a00 */
[----:B------:R1:W-:Y:S02]  /*c720*/  STL [R1+0x2b4], R181 ;  /* 0x0002b4b501007387 */ /* 0x0003e40000100800 */
[----:B-1----:R-:W-:Y:S02]  /*c730*/  IMAD.MOV.U32 R181, RZ, RZ, R3 ;  /* 0x000000ffffb57224 */ /* 0x002fe400078e0003 */
[----:B------:R1:W-:Y:S04]  /*c740*/  STL [R1+0x2c0], R2 ;  /* 0x0002c00201007387 */ /* 0x0003e80000100800 */
[----:B------:R-:W4:Y:S04]  /*c750*/  LDL.LU.64 R188, [R1+0x3e8] ;  /* 0x0003e80001bc7983 */ /* 0x000f280000300a00 */
[----:B-1----:R-:W4:Y:S04]  /*c760*/  LDL.LU.64 R2, [R1+0x3d8] ;  /* 0x0003d80001027983 */ /* 0x002f280000300a00 */
[----:B------:R1:W-:Y:S04]  /*c770*/  STL [R1+0x2bc], R181 ;  /* 0x0002bcb501007387 */ /* 0x0003e80000100800 */
[----:B---3--:R3:W-:Y:S01]  /*c780*/  STL [R1+0x2c8], R190 ;  /* 0x0002c8be01007387 */ /* 0x0087e20000100800 */
[----:B-1----:R-:W-:-:S03]  /*c790*/  IMAD.MOV.U32 R181, RZ, RZ, R191 ;  /* 0x000000ffffb57224 */ /* 0x002fc600078e00bf */
[----:B------:R-:W4:Y:S04]  /*c7a0*/  LDL.LU.64 R182, [R1+0x3c0] ;  /* 0x0003c00001b67983 */ /* 0x000f280000300a00 */
[----:B--2---:R-:W-:Y:S04]  /*c7b0*/  STL [R1+0x2d0], R152 ;  /* 0x0002d09801007387 */ /* 0x004fe80000100800 */
[----:B------:R1:W-:Y:S04]  /*c7c0*/  STL [R1+0x2c4], R181 ;  /* 0x0002c4b501007387 */ /* 0x0003e80000100800 */
[----:B---3--:R-:W2:Y:S01]  /*c7d0*/  LDL.LU.64 R190, [R1+0x3a0] ;  /* 0x0003a00001be7983 */ /* 0x008ea20000300a00 */
[----:B-1----:R-:W-:-:S03]  /*c7e0*/  MOV R181, R153 ;  /* 0x0000009900b57202 */ /* 0x002fc60000000f00 */
[----:B------:R1:W5:Y:S04]  /*c7f0*/  LDL.LU.64 R152, [R1+0x490] ;  /* 0x0004900001987983 */ /* 0x0003680000300a00 */
[----:B----4-:R-:W-:Y:S04]  /*c800*/  STL [R1+0x2d8], R22 ;  /* 0x0002d81601007387 */ /* 0x010fe80000100800 */
[----:B------:R3:W-:Y:S02]  /*c810*/  STL [R1+0x2cc], R181 ;  /* 0x0002ccb501007387 */ /* 0x0007e40000100800 */
[----:B---3--:R-:W-:-:S02]  /*c820*/  IMAD.MOV.U32 R181, RZ, RZ, R23 ;  /* 0x000000ffffb57224 */ /* 0x008fc400078e0017 */
[----:B------:R1:W5:Y:S04]  /*c830*/  LDL.LU.64 R22, [R1+0x488] ;  /* 0x0004880001167983 */ /* 0x0003680000300a00 */
[----:B------:R-:W-:Y:S04]  /*c840*/  STL [R1+0x2e0], R20 ;  /* 0x0002e01401007387 */ /* 0x000fe80000100800 */
[----:B------:R3:W-:Y:S02]  /*c850*/  STL [R1+0x2d4], R181 ;  /* 0x0002d4b501007387 */ /* 0x0007e40000100800 */
[----:B---3--:R-:W-:-:S02]  /*c860*/  IMAD.MOV.U32 R181, RZ, RZ, R21 ;  /* 0x000000ffffb57224 */ /* 0x008fc400078e0015 */
[----:B------:R1:W5:Y:S04]  /*c870*/  LDL.LU.64 R20, [R1+0x480] ;  /* 0x0004800001147983 */ /* 0x0003680000300a00 */
[----:B------:R-:W-:Y:S04]  /*c880*/  STL [R1+0x2e8], R18 ;  /* 0x0002e81201007387 */ /* 0x000fe80000100800 */
[----:B------:R3:W-:Y:S02]  /*c890*/  STL [R1+0x2dc], R181 ;  /* 0x0002dcb501007387 */ /* 0x0007e40000100800 */
[----:B---3--:R-:W-:-:S02]  /*c8a0*/  MOV R181, R19 ;  /* 0x0000001300b57202 */ /* 0x008fc40000000f00 */
[----:B------:R1:W5:Y:S04]  /*c8b0*/  LDL.LU.64 R18, [R1+0x478] ;  /* 0x0004780001127983 */ /* 0x0003680000300a00 */
[----:B------:R-:W-:Y:S04]  /*c8c0*/  STL [R1+0x2f0], R16 ;  /* 0x0002f01001007387 */ /* 0x000fe80000100800 */
        /* <DEDUP_REMOVED lines=30> */
[----:B------:R-:W3:Y:S04]  /*cab0*/  LDL.LU.64 R184, [R1+0x438] ;  /* 0x0004380001b87983 */ /* 0x000ee80000300a00 */
[----:B------:R-:W-:Y:S04]  /*cac0*/  STL [R1+0x330], R188 ;  /* 0x000330bc01007387 */ /* 0x000fe80000100800 */
[----:B------:R4:W-:Y:S02]  /*cad0*/  STL [R1+0x324], R181 ;  /* 0x000324b501007387 */ /* 0x0009e40000100800 */
[----:B----4-:R-:W-:-:S02]  /*cae0*/  MOV R181, R189 ;  /* 0x000000bd00b57202 */ /* 0x010fc40000000f00 */
[----:B------:R1:W5:Y:S04]  /*caf0*/  LDL.LU.64 R188, [R1+0x430] ;  /* 0x0004300001bc7983 */ /* 0x0003680000300a00 */
[----:B------:R-:W-:Y:S04]  /*cb00*/  STL [R1+0x338], R2 ;  /* 0x0003380201007387 */ /* 0x000fe80000100800 */
[----:B------:R4:W-:Y:S02]  /*cb10*/  STL [R1+0x32c], R181 ;  /* 0x00032cb501007387 */ /* 0x0009e40000100800 */
[----:B----4-:R-:W-:-:S02]  /*cb20*/  IMAD.MOV.U32 R181, RZ, RZ, R3 ;  /* 0x000000ffffb57224 */ /* 0x010fc400078e0003 */
[----:B------:R1:W5:Y:S04]  /*cb30*/  LDL.LU.64 R2, [R1+0x428] ;  /* 0x0004280001027983 */ /* 0x0003680000300a00 */
[----:B------:R-:W-:Y:S04]  /*cb40*/  STL [R1+0x340], R182 ;  /* 0x000340b601007387 */ /* 0x000fe80000100800 */
[----:B------:R4:W-:Y:S02]  /*cb50*/  STL [R1+0x334], R181 ;  /* 0x000334b501007387 */ /* 0x0009e40000100800 */
[----:B----4-:R-:W-:-:S05]  /*cb60*/  IMAD.MOV.U32 R181, RZ, RZ, R183 ;  /* 0x000000ffffb57224 */ /* 0x010fca00078e00b7 */
[----:B------:R4:W-:Y:S04]  /*cb70*/  STL [R1+0x33c], R181 ;  /* 0x00033cb501007387 */ /* 0x0009e80000100800 */
[----:B--2---:R-:W-:Y:S01]  /*cb80*/  STL [R1+0x348], R190 ;  /* 0x000348be01007387 */ /* 0x004fe20000100800 */
[----:B----4-:R-:W-:-:S05]  /*cb90*/  MOV R181, R191 ;  /* 0x000000bf00b57202 */ /* 0x010fca0000000f00 */
[----:B------:R2:W-:Y:S01]  /*cba0*/  STL [R1+0x344], R181 ;  /* 0x000344b501007387 */ /* 0x0005e20000100800 */
[----:B------:R-:W-:Y:S01]  /*cbb0*/  IMAD.MOV.U32 R216, RZ, RZ, R218 ;  /* 0x000000ffffd87224 */ /* 0x000fe200078e00da */
[----:B------:R-:W-:Y:S01]  /*cbc0*/  MOV R182, RZ ;  /* 0x000000ff00b67202 */ /* 0x000fe20000000f00 */
[----:B------:R-:W-:Y:S01]  /*cbd0*/  IMAD.MOV.U32 R218, RZ, RZ, R220 ;  /* 0x000000ffffda7224 */ /* 0x000fe200078e00dc */
[----:B------:R-:W-:Y:S01]  /*cbe0*/  CS2R R120, SRZ ;  /* 0x0000000000787805 */ /* 0x000fe2000001ff00 */
[----:B------:R-:W-:Y:S01]  /*cbf0*/  IMAD.MOV.U32 R220, RZ, RZ, R222 ;  /* 0x000000ffffdc7224 */ /* 0x000fe200078e00de */
        /* <DEDUP_REMOVED lines=61> */
[----:B------:R-:W-:Y:S01]  /*cfd0*/  CS2R R54, SRZ ;  /* 0x0000000000367805 */ /* 0x000fe2000001ff00 */
[----:B------:R-:W-:Y:S01]  /*cfe0*/  UMOV UR10, 0x2 ;  /* 0x00000002000a7882 */ /* 0x000fe20000000000 */
[----:B------:R-:W-:Y:S01]  /*cff0*/  UMOV UR9, 0xffffffff ;  /* 0xffffffff00097882 */ /* 0x000fe20000000000 */
[----:B---3--:R-:W-:-:S04]  /*d000*/  SHF.R.S32.HI R27, RZ, 0x1f, R185 ;  /* 0x0000001fff1b7819 */ /* 0x008fc800000114b9 */
[----:B------:R-:W-:-:S04]  /*d010*/  LEA.HI R27, R27, R185, RZ, 0x6 ;  /* 0x000000b91b1b7211 */ /* 0x000fc800078f30ff */
[----:B--2---:R-:W-:-:S05]  /*d020*/  SHF.R.S32.HI R181, RZ, 0x6, R27 ;  /* 0x00000006ffb57819 */ /* 0x004fca000001141b */
[----:B------:R2:W-:Y:S02]  /*d030*/  STL [R1+0x350], R181 ;  /* 0x000350b501007387 */ /* 0x0005e40000100800 */
[----:B--2---:R-:W-:-:S05]  /*d040*/  VIADD R181, R181, 0xfffffffd ;  /* 0xfffffffdb5b57836 */ /* 0x004fca0000000000 */
[----:B------:R1:W-:Y:S01]  /*d050*/  STL [R1+0x354], R181 ;  /* 0x000354b501007387 */ /* 0x0003e20000100800 */
[----:B------:R-:W-:Y:S02]  /*d060*/  SHF.R.S32.HI R183, RZ, 0x1f, R184 ;  /* 0x0000001fffb77819 */ /* 0x000fe400000114b8 */
[----:B------:R-:W-:Y:S02]  /*d070*/  SHF.R.S32.HI R185, RZ, 0x1f, R186 ;  /* 0x0000001fffb97819 */ /* 0x000fe400000114ba */
[----:B------:R-:W-:Y:S02]  /*d080*/  CS2R R26, SRZ ;  /* 0x00000000001a7805 */ /* 0x000fe4000001ff00 */
[C---:B------:R-:W-:Y:S01]  /*d090*/  SHF.L.U64.HI R183, R184.reuse, 0x2, R183 ;  /* 0x00000002b8b77819 */ /* 0x040fe200000102b7 */
[----:B------:R-:W-:Y:S01]  /*d0a0*/  IMAD.SHL.U32 R184, R184, 0x4, RZ ;  /* 0x00000004b8b87824 */ /* 0x000fe200078e00ff */
[C---:B------:R-:W-:Y:S01]  /*d0b0*/  SHF.L.U64.HI R185, R186.reuse, 0x2, R185 ;  /* 0x00000002bab97819 */ /* 0x040fe200000102b9 */
[----:B-1----:R-:W-:-:S07]  /*d0c0*/  IMAD.SHL.U32 R186, R186, 0x4, RZ ;  /* 0x00000004baba7824 */ /* 0x002fce00078e00ff */
.L_x_1:
[----:B------:R-:W-:Y:S01]  /*d0d0*/  UIADD3 UR9, UR9, 0x1, URZ ;  /* 0x0000000109097890 */ /* 0x000fe2000fffe03f */
[----:B------:R-:W-:-:S04]  /*d0e0*/  DEPBAR.LE SB0, 0x4 ;  /* 0x000081000000791a */ /* 0x000fc80000000000 */
[----:B------:R-:W-:Y:S01]  /*d0f0*/  BAR.SYNC.DEFER_BLOCKING 0x0 ;  /* 0x0000000000007b1d */ /* 0x000fe20000010000 */
[----:B------:R-:W-:-:S04]  /*d100*/  UISETP.GT.AND UP0, UPT, UR9, 0x3, UPT ;  /* 0x000000030900788c */ /* 0x000fc8000bf04270 */
[----:B------:R-:W-:-:S03]  /*d110*/  USEL UR9, UR9, URZ, !UP0 ;  /* 0x0000003f09097287 */ /* 0x000fc6000c000000 */
[----:B------:R-:W1:Y:S01]  /*d120*/  LDC R181, c[0x0][0x230] ;  /* 0x00008c00ffb57b82 */ /* 0x000e620000000800 */
[----:B------:R-:W2:Y:S01]  /*d130*/  LDL R190, [R1+0x354] ;  /* 0x0003540001be7983 */ /* 0x000ea20000100800 */
[----:B------:R-:W-:Y:S02]  /*d140*/  ULEA UR5, UR9, UR8, 0xe ;  /* 0x0000000809057291 */ /* 0x000fe4000f8e703f */
[----:B------:R-:W-:Y:S01]  /*d150*/  ULEA UR4, UR9, UR8, 0x10 ;  /* 0x0000000809047291 */ /* 0x000fe2000f8e803f */
[----:B------:R-:W-:Y:S01]  /*d160*/  STL [R1+0x440], R185 ;  /* 0x000440b901007387 */ /* 0x000fe20000100800 */
[----:B------:R-:W-:Y:S02]  /*d170*/  UIADD3 UR5, UR5, 0x40000, URZ ;  /* 0x0004000005057890 */ /* 0x000fe4000fffe03f */
[----:B------:R-:W-:Y:S01]  /*d180*/  USHF.R.U32.HI UR4, URZ, 0x4, UR4 ;  /* 0x000000043f047899 */ /* 0x000fe20008011604 */
[----:B-----5:R-:W-:Y:S01]  /*d190*/  STL [R1+0x434], R189 ;  /* 0x000434bd01007387 */ /* 0x020fe20000100800 */
[----:B------:R-:W-:-:S02]  /*d1a0*/  USHF.R.U32.HI UR5, URZ, 0x4, UR5 ;  /* 0x000000043f057899 */ /* 0x000fc40008011605 */
[----:B------:R-:W-:Y:S01]  /*d1b0*/  USGXT.U32 UR4, UR4, 0xe ;  /* 0x0000000e0404789a */ /* 0x000fe20008000000 */
[----:B------:R-:W-:Y:S01]  /*d1c0*/  STL [R1+0x430], R188 ;  /* 0x000430bc01007387 */ /* 0x000fe20000100800 */
[----:B------:R-:W-:Y:S01]  /*d1d0*/  USGXT.U32 UR6, UR5, 0xe ;  /* 0x0000000e0506789a */ /* 0x000fe20008000000 */
[----:B------:R-:W-:Y:S01]  /*d1e0*/  UMOV UR7, 0x40000040 ;  /* 0x4000004000077882 */ /* 0x000fe20000000000 */
[----:B------:R-:W-:Y:S01]  /*d1f0*/  WARPGROUP.ARRIVE ;  /* 0x00000000000079c5 */ /* 0x000fe20000000000 */
[----:B------:R-:W-:Y:S01]  /*d200*/  UMOV UR5, 0x40000040 ;  /* 0x4000004000057882 */ /* 0x000fe20000000000 */
[----:B------:R-:W-:Y:S01]  /*d210*/  UIADD3 UR12, UP0, UR4, 0x2, URZ ;  /* 0x00000002040c7890 */ /* 0x000fe2000ff1e03f */
[----:B------:R-:W-:Y:S01]  /*d220*/  STL [R1+0x42c], R5 ;  /* 0x00042c0501007387 */ /* 0x000fe20000100800 */
[----:B------:R-:W-:-:S03]  /*d230*/  UIADD3 UR14, UP1, UR6, 0x2, URZ ;  /* 0x00000002060e7890 */ /* 0x000fc6000ff3e03f */
[----:B------:R-:W-:Y:S01]  /*d240*/  HGMMA.64x64x8.F32.TF32 R120, gdesc[UR4], R120 ;  /* 0x04e00000047879f0 */ /* 0x000fe20008702878 */
[----:B------:R-:W-:Y:S01]  /*d250*/  UMOV UR4, URZ ;  /* 0x0000003f00047c82 */ /* 0x000fe20008000000 */
[----:B------:R-:W-:Y:S01]  /*d260*/  UMOV UR5, URZ ;  /* 0x0000003f00057c82 */ /* 0x000fe20008000000 */
[----:B------:R-:W-:Y:S01]  /*d270*/  UIADD3.X UR13, UR4, 0x40000040, URZ, UP0, !UPT ;  /* 0x40000040040d7890 */ /* 0x000fe200087fe43f */
[----:B------:R3:W-:Y:S01]  /*d280*/  STL [R1+0x428], R3 ;  /* 0x0004280301007387 */ /* 0x0007e20000100800 */
[----:B------:R-:W-:Y:S01]  /*d290*/  UIADD3.X UR15, UR5, 0x40000040, URZ, UP1, !UPT ;  /* 0x40000040050f7890 */ /* 0x000fe20008ffe43f */
[----:B-1----:R-:W-:Y:S01]  /*d2a0*/  VIADD R181, R181, 0xffffff40 ;  /* 0xffffff40b5b57836 */ /* 0x002fe20000000000 */
[----:B------:R-:W-:Y:S01]  /*d2b0*/  UIADD3.64 UR40, UR12, 0x2, URZ ;  /* 0x000000020c287897 */ /* 0x000fe2000fffe03f */
[----:B------:R1:W-:Y:S01]  /*d2c0*/  STL [R1+0x424], R0 ;  /* 0x0004240001007387 */ /* 0x0003e20000100800 */
[----:B------:R-:W-:Y:S01]  /*d2d0*/  UIADD3.64 UR42, UR14, 0x2, URZ ;  /* 0x000000020e2a7897 */ /* 0x000fe2000fffe03f */
[----:B------:R-:W-:Y:S01]  /*d2e0*/  IMAD R181, R182, -0x40, R181 ;  /* 0xffffffc0b6b57824 */ /* 0x000fe200078e02b5 */
[----:B------:R-:W-:-:S02]  /*d2f0*/  UIADD3.64 UR36, UR12, 0x4, URZ ;  /* 0x000000040c247897 */ /* 0x000fc4000fffe03f */
[----:B------:R-:W-:Y:S01]  /*d300*/  UIADD3.64 UR38, UR14, 0x4, URZ ;  /* 0x000000040e267897 */ /* 0x000fe2000fffe03f */
[----:B---3--:R-:W3:Y:S01]  /*d310*/  LDL.LU R3, [R1+0x4c] ;  /* 0x00004c0001037983 */ /* 0x008ee20000300800 */
[----:B------:R-:W-:Y:S01]  /*d320*/  UIADD3.64 UR32, UR12, 0x7fe, URZ ;  /* 0x000007fe0c207897 */ /* 0x000fe2000fffe03f */
[----:B------:R-:W-:Y:S01]  /*d330*/  ISETP.GT.AND P1, PT, R181, RZ, PT ;  /* 0x000000ffb500720c */ /* 0x000fe20003f24270 */
[----:B------:R-:W-:Y:S01]  /*d340*/  UIADD3.64 UR34, UR14, 0x1fe, URZ ;  /* 0x000001fe0e227897 */ /* 0x000fe2000fffe03f */
[----:B-1----:R-:W4:Y:S01]  /*d350*/  LDL.LU R0, [R1+0x50] ;  /* 0x0000500001007983 */ /* 0x002f220000300800 */
[----:B------:R-:W-:Y:S02]  /*d360*/  UIADD3.64 UR28, UR12, 0x800, URZ ;  /* 0x000008000c1c7897 */ /* 0x000fe4000fffe03f */
[----:B------:R-:W-:Y:S02]  /*d370*/  UIADD3.64 UR30, UR14, 0x200, URZ ;  /* 0x000002000e1e7897 */ /* 0x000fe4000fffe03f */
[----:B------:R-:W-:Y:S01]  /*d380*/  UIADD3 UR10, UR10, 0x1, URZ ;  /* 0x000000010a0a7890 */ /* 0x000fe2000fffe03f */
[-C--:B------:R-:W-:Y:S01]  /*d390*/  IADD3 R7, P3, R7, R184.reuse, RZ ;  /* 0x000000b807077210 */ /* 0x080fe20007f7e0ff */
[----:B------:R-:W-:Y:S01]  /*d3a0*/  UIADD3.64 UR24, UR12, 0x802, URZ ;  /* 0x000008020c187897 */ /* 0x000fe2000fffe03f */
[----:B------:R-:W-:Y:S01]  /*d3b0*/  IADD3 R9, P4, R9, R184, RZ ;  /* 0x000000b809097210 */ /* 0x000fe20007f9e0ff */
[----:B------:R-:W-:Y:S01]  /*d3c0*/  UIADD3.64 UR26, UR14, 0x202, URZ ;  /* 0x000002020e1a7897 */ /* 0x000fe2000fffe03f */
[----:B------:R-:W3:Y:S01]  /*d3d0*/  LDL.LU R188, [R1+0x58] ;  /* 0x0000580001bc7983 */ /* 0x000ee20000300800 */
[----:B------:R-:W-:-:S02]  /*d3e0*/  UIADD3.64 UR20, UR12, 0x804, URZ ;  /* 0x000008040c147897 */ /* 0x000fc4000fffe03f */
[----:B------:R-:W-:Y:S02]  /*d3f0*/  UIADD3.64 UR22, UR14, 0x204, URZ ;  /* 0x000002040e167897 */ /* 0x000fe4000fffe03f */
[----:B------:R-:W-:Y:S02]  /*d400*/  UIADD3.64 UR4, UR12, 0x1fe, URZ ;  /* 0x000001fe0c047897 */ /* 0x000fe4000fffe03f */
[----:B------:R-:W-:Y:S01]  /*d410*/  UIADD3.64 UR44, UR12, 0x200, URZ ;  /* 0x000002000c2c7897 */ /* 0x000fe2000fffe03f */
[----:B------:R-:W-:Y:S01]  /*d420*/  UMOV UR46, UR14 ;  /* 0x0000000e002e7c82 */ /* 0x000fe20008000000 */
[----:B------:R-:W-:Y:S01]  /*d430*/  UMOV UR47, UR15 ;  /* 0x0000000f002f7c82 */ /* 0x000fe20008000000 */
[----:B------:R-:W-:Y:S01]  /*d440*/  HGMMA.64x64x8.F32.TF32 R120, gdesc[UR12], R120 ;  /* 0x04e000000c7879f0 */ /* 0x000fe20008702878 */
[----:B------:R-:W-:Y:S01]  /*d450*/  UISETP.GT.AND UP0, UPT, UR10, 0x3, UPT ;  /* 0x000000030a00788c */ /* 0x000fe2000bf04270 */
[----:B------:R-:W-:Y:S01]  /*d460*/  IMAD.X R8, R8, 0x1, R183, P3 ;  /* 0x0000000108087824 */ /* 0x000fe200018e06b7 */
[----:B------:R-:W3:Y:S01]  /*d470*/  LDL.LU R185, [R1+0x5c] ;  /* 0x00005c0001b97983 */ /* 0x000ee20000300800 */
[----:B------:R-:W-:Y:S01]  /*d480*/  HGMMA.64x64x8.F32.TF32 R120, gdesc[UR40], R120 ;  /* 0x04e00000287879f0 */ /* 0x000fe20008702878 */
[----:B------:R-:W-:-:S02]  /*d490*/  UIADD3.64 UR40, UR12, 0x202, URZ ;  /* 0x000002020c287897 */ /* 0x000fc4000fffe03f */
[----:B------:R-:W-:Y:S01]  /*d4a0*/  USEL UR10, UR10, URZ, !UP0 ;  /* 0x0000003f0a0a7287 */ /* 0x000fe2000c000000 */
[----:B------:R-:W-:Y:S01]  /*d4b0*/  IMAD.X R10, R10, 0x1, R183, P4 ;  /* 0x000000010a0a7824 */ /* 0x000fe200020e06b7 */
[----:B------:R-:W-:Y:S01]  /*d4c0*/  IADD3 R11, P3, R11, R184, RZ ;  /* 0x000000b80b0b7210 */ /* 0x000fe20007f7e0ff */
[----:B------:R-:W3:Y:S01]  /*d4d0*/  LDL.LU R5, [R1+0x60] ;  /* 0x0000600001057983 */ /* 0x000ee20000300800 */
[----:B------:R-:W-:Y:S01]  /*d4e0*/  HGMMA.64x64x8.F32.TF32 R120, gdesc[UR36], R120 ;  /* 0x04e00000247879f0 */ /* 0x000fe20008702878 */
[----:B------:R-:W-:Y:S01]  /*d4f0*/  UIADD3.64 UR36, UR12, 0x204, URZ ;  /* 0x000002040c247897 */ /* 0x000fe2000fffe03f */
[----:B--2---:R-:W-:Y:S02]  /*d500*/  ISETP.GE.AND P0, PT, R182, R190, PT ;  /* 0x000000beb600720c */ /* 0x004fe40003f06270 */
[----:B------:R-:W-:Y:S01]  /*d510*/  HGMMA.64x64x8.F32.TF32 R120, gdesc[UR32], R120 ;  /* 0x04e00000207879f0 */ /* 0x000fe20008702878 */
[----:B------:R-:W-:-:S03]  /*d520*/  UIADD3.64 UR32, UR12, 0x9fe, URZ ;  /* 0x000009fe0c207897 */ /* 0x000fc6000fffe03f */
        /* <DEDUP_REMOVED lines=9> */
[----:B------:R-:W-:Y:S01]  /*d5c0*/  UIADD3.64 UR44, UR12, 0x400, URZ ;  /* 0x000004000c2c7897 */ /* 0x000fe2000fffe03f */
[----:B------:R-:W-:Y:S01]  /*d5d0*/  UMOV UR46, UR14 ;  /* 0x0000000e002e7c82 */ /* 0x000fe20008000000 */
[----:B------:R-:W-:Y:S01]  /*d5e0*/  UMOV UR47, UR15 ;  /* 0x0000000f002f7c82 */ /* 0x000fe20008000000 */
        /* <DEDUP_REMOVED lines=14> */
[----:B------:R-:W-:Y:S04]  /*d6d0*/  HGMMA.64x64x8.F32.TF32 R56, gdesc[UR44], R56 ;  /* 0x04e000002c3879f0 */ /* 0x000fe80008702838 */
        /* <DEDUP_REMOVED lines=12> */
[----:B------:R-:W-:Y:S01]  /*d7a0*/  UIADD3.64 UR4, UR12, 0x600, URZ ;  /* 0x000006000c047897 */ /* 0x000fe2000fffe03f */
[----:B------:R-:W-:Y:S01]  /*d7b0*/  UMOV UR6, UR14 ;  /* 0x0000000e00067c82 */ /* 0x000fe20008000000 */
[----:B------:R-:W-:Y:S01]  /*d7c0*/  UMOV UR7, UR15 ;  /* 0x0000000f00077c82 */ /* 0x000fe20008000000 */
[----:B------:R-:W-:Y:S01]  /*d7d0*/  UIADD3.64 UR12, UR12, 0xe04, URZ ;  /* 0x00000e040c0c7897 */ /* 0x000fe2000fffe03f */
[----:B------:R-:W-:Y:S01]  /*d7e0*/  UMOV UR14, UR22 ;  /* 0x00000016000e7c82 */ /* 0x000fe20008000000 */
[----:B------:R-:W-:-:S04]  /*d7f0*/  UMOV UR15, UR23 ;  /* 0x00000017000f7c82 */ /* 0x000fc80008000000 */
[----:B------:R-:W-:Y:S04]  /*d800*/  HGMMA.64x64x8.F32.TF32 R24, gdesc[UR4], R24 ;  /* 0x04e00000041879f0 */ /* 0x000fe80008702818 */
[----:B------:R-:W-:Y:S04]  /*d810*/  HGMMA.64x64x8.F32.TF32 R24, gdesc[UR40], R24 ;  /* 0x04e00000281879f0 */ /* 0x000fe80008702818 */
[----:B------:R-:W-:Y:S04]  /*d820*/  HGMMA.64x64x8.F32.TF32 R24, gdesc[UR36], R24 ;  /* 0x04e00000241879f0 */ /* 0x000fe80008702818 */
[----:B------:R-:W-:Y:S04]  /*d830*/  HGMMA.64x64x8.F32.TF32 R24, gdesc[UR32], R24 ;  /* 0x04e00000201879f0 */ /* 0x000fe80008702818 */
[----:B------:R-:W-:Y:S04]  /*d840*/  HGMMA.64x64x8.F32.TF32 R24, gdesc[UR28], R24 ;  /* 0x04e000001c1879f0 */ /* 0x000fe80008702818 */
[----:B------:R-:W-:Y:S04]  /*d850*/  HGMMA.64x64x8.F32.TF32 R24, gdesc[UR24], R24 ;  /* 0x04e00000181879f0 */ /* 0x000fe80008702818 */
[----:B------:R-:W-:Y:S01]  /*d860*/  HGMMA.64x64x8.F32.TF32 R24, gdesc[UR12], R24, gsb0 ;  /* 0x04e000000c1879f0 */ /* 0x000fe20008002818 */
[----:B------:R-:W-:-:S04]  /*d870*/  SEL R190, RZ, 0x4, !P1 ;  /* 0x00000004ffbe7807 */ /* 0x000fc80004800000 */
[----:B------:R-:W-:Y:S02]  /*d880*/  SEL R190, R190, RZ, !P0 ;  /* 0x000000ffbebe7207 */ /* 0x000fe40004000000 */
[----:B------:R-:W-:Y:S02]  /*d890*/  IADD3 R4, P1, R4, R184, RZ ;  /* 0x000000b804047210 */ /* 0x000fe40007f3e0ff */
[----:B------:R-:W-:Y:S01]  /*d8a0*/  ISETP.NE.U32.AND P2, PT, R190, RZ, PT ;  /* 0x000000ffbe00720c */ /* 0x000fe20003f45070 */
[----:B------:R-:W-:Y:S01]  /*d8b0*/  ULEA UR4, UR10, UR8, 0x10 ;  /* 0x000000080a047291 */ /* 0x000fe2000f8e803f */
[----:B------:R-:W-:Y:S01]  /*d8c0*/  IADD3.X R6, R6, R183, RZ, P1, !PT ;  /* 0x000000b706067210 */ /* 0x000fe20000ffe4ff */
[----:B------:R-:W-:Y:S01]  /*d8d0*/  IMAD.MOV.U32 R190, RZ, RZ, R4 ;  /* 0x000000ffffbe7224 */ /* 0x000fe200078e0004 */
[----:B------:R-:W-:Y:S02]  /*d8e0*/  ISETP.GT.AND P1, PT, R181, 0x1, PT ;  /* 0x00000001b500780c */ /* 0x000fe40003f24270 */
[----:B------:R-:W-:Y:S01]  /*d8f0*/  MOV R191, R6 ;  /* 0x0000000600bf7202 */ /* 0x000fe20000000f00 */
[----:B------:R-:W-:Y:S01]  /*d900*/  VIADD R222, R2, UR4 ;  /* 0x0000000402de7c36 */ /* 0x000fe20008000000 */
[----:B------:R-:W-:Y:S01]  /*d910*/  IADD3 R13, P4, R13, R184, RZ ;  /* 0x000000b80d0d7210 */ /* 0x000fe20007f9e0ff */
[----:B------:R-:W-:Y:S01]  /*d920*/  IMAD.X R12, R12, 0x1, R183, P3 ;  /* 0x000000010c0c7824 */ /* 0x000fe200018e06b7 */
[----:B------:R-:W-:-:S02]  /*d930*/  WARPGROUP.DEPBAR.LE gsb0, 0x1 ;  /* 0x00008000000079c5 */ /* 0x000fc40000010100 */
[----:B------:R-:W-:Y:S06]  /*d940*/  BAR.SYNC.DEFER_BLOCKING 0x0 ;  /* 0x0000000000007b1d */ /* 0x000fec0000010000 */
[----:B------:R-:W-:Y:S01]  /*d950*/  @!PT LDS RZ, [RZ] ;  /* 0x00000000fffff984 */ /* 0x000fe20000000800 */
[----:B------:R-:W-:Y:S01]  /*d960*/  @!PT LDS RZ, [RZ] ;  /* 0x00000000fffff984 */ /* 0x000fe20000000800 */
[----:B------:R-:W-:Y:S01]  /*d970*/  @!PT LDS RZ, [RZ] ;  /* 0x00000000fffff984 */ /* 0x000fe20000000800 */
[----:B------:R1:W-:Y:S02]  /*d980*/  LDGSTS.E [R222], desc[UR16][R190.64], P2 ;  /* 0x00000000bede7fae */ /* 0x0003e40009121850 */
[----:B-1----:R-:W-:-:S04]  /*d990*/  SEL R190, RZ, 0x4, !P1 ;  /* 0x00000004ffbe7807 */ /* 0x002fc80004800000 */
[----:B------:R-:W-:Y:S01]  /*d9a0*/  SEL R190, R190, RZ, !P0 ;  /* 0x000000ffbebe7207 */ /* 0x000fe20004000000 */
[----:B------:R-:W-:-:S03]  /*d9b0*/  IMAD.MOV.U32 R191, RZ, RZ, R8 ;  /* 0x000000ffffbf7224 */ /* 0x000fc600078e0008 */
[----:B------:R-:W-:Y:S02]  /*d9c0*/  ISETP.NE.U32.AND P1, PT, R190, RZ, PT ;  /* 0x000000ffbe00720c */ /* 0x000fe40003f25070 */
[----:B------:R-:W-:-:S05]  /*d9d0*/  MOV R190, R7 ;  /* 0x0000000700be7202 */ /* 0x000fca0000000f00 */
[----:B------:R1:W-:Y:S01]  /*d9e0*/  LDGSTS.E [R222+0x4000], desc[UR16][R190.64], P2 ;  /* 0x04000000bede7fae */ /* 0x0003e20009121850 */
[----:B------:R-:W-:Y:S01]  /*d9f0*/  ISETP.GT.AND P2, PT, R181, 0x2, PT ;  /* 0x00000002b500780c */ /* 0x000fe20003f44270 */
[----:B-1----:R-:W-:Y:S01]  /*da00*/  IMAD.MOV.U32 R190, RZ, RZ, R9 ;  /* 0x000000ffffbe7224 */ /* 0x002fe200078e0009 */
[----:B------:R-:W-:-:S05]  /*da10*/  MOV R191, R10 ;  /* 0x0000000a00bf7202 */ /* 0x000fca0000000f00 */
[----:B------:R1:W-:Y:S01]  /*da20*/  LDGSTS.E [R222+0x4], desc[UR16][R190.64], P1 ;  /* 0x00004000bede7fae */ /* 0x0003e20008921850 */
[----:B------:R-:W-:Y:S01]  /*da30*/  IMAD.X R14, R14, 0x1, R183, P4 ;  /* 0x000000010e0e7824 */ /* 0x000fe200020e06b7 */
[----:B-1----:R-:W-:-:S04]  /*da40*/  SEL R190, RZ, 0x4, !P2 ;  /* 0x00000004ffbe7807 */ /* 0x002fc80005000000 */
[----:B------:R-:W-:Y:S01]  /*da50*/  SEL R190, R190, RZ, !P0 ;  /* 0x000000ffbebe7207 */ /* 0x000fe20004000000 */
[----:B------:R-:W-:-:S03]  /*da60*/  IMAD.MOV.U32 R191, RZ, RZ, R12 ;  /* 0x000000ffffbf7224 */ /* 0x000fc600078e000c */
[----:B------:R-:W-:Y:S02]  /*da70*/  ISETP.NE.U32.AND P2, PT, R190, RZ, PT ;  /* 0x000000ffbe00720c */ /* 0x000fe40003f45070 */
[----:B------:R-:W-:-:S05]  /*da80*/  MOV R190, R11 ;  /* 0x0000000b00be7202 */ /* 0x000fca0000000f00 */
[----:B------:R1:W-:Y:S01]  /*da90*/  LDGSTS.E [R222+0x4004], desc[UR16][R190.64], P1 ;  /* 0x04004000bede7fae */ /* 0x0003e20008921850 */
[----:B------:R-:W-:Y:S02]  /*daa0*/  ISETP.GT.AND P1, PT, R181, 0x3, PT ;  /* 0x00000003b500780c */ /* 0x000fe40003f24270 */
[----:B------:R-:W-:Y:S01]  /*dab0*/  IADD3 R15, P3, R15, R184, RZ ;  /* 0x000000b80f0f7210 */ /* 0x000fe20007f7e0ff */
[----:B-1----:R-:W-:Y:S01]  /*dac0*/  IMAD.MOV.U32 R190, RZ, RZ, R13 ;  /* 0x000000ffffbe7224 */ /* 0x002fe200078e000d */
[----:B------:R-:W-:-:S05]  /*dad0*/  MOV R191, R14 ;  /* 0x0000000e00bf7202 */ /* 0x000fca0000000f00 */
[----:B------:R1:W-:Y:S01]  /*dae0*/  LDGSTS.E [R222+0x8], desc[UR16][R190.64], P2 ;  /* 0x00008000bede7fae */ /* 0x0003e20009121850 */
[----:B------:R-:W-:Y:S01]  /*daf0*/  IADD3 R17, P4, R17, R184, RZ ;  /* 0x000000b811117210 */ /* 0x000fe20007f9e0ff */
[----:B------:R-:W-:Y:S01]  /*db00*/  IMAD.X R16, R16, 0x1, R183, P3 ;  /* 0x0000000110107824 */ /* 0x000fe200018e06b7 */
[----:B-1----:R-:W-:-:S04]  /*db10*/  SEL R190, RZ, 0x4, !P1 ;  /* 0x00000004ffbe7807 */ /* 0x002fc80004800000 */
[----:B------:R-:W-:Y:S01]  /*db20*/  SEL R190, R190, RZ, !P0 ;  /* 0x000000ffbebe7207 */ /* 0x000fe20004000000 */
[----:B------:R-:W-:-:S03]  /*db30*/  IMAD.MOV.U32 R191, RZ, RZ, R16 ;  /* 0x000000ffffbf7224 */ /* 0x000fc600078e0010 */
[----:B------:R-:W-:Y:S01]  /*db40*/  ISETP.NE.U32.AND P1, PT, R190, RZ, PT ;  /* 0x000000ffbe00720c */ /* 0x000fe20003f25070 */
[----:B------:R-:W-:Y:S01]  /*db50*/  IMAD.X R18, R18, 0x1, R183, P4 ;  /* 0x0000000112127824 */ /* 0x000fe200020e06b7 */
[----:B------:R-:W-:Y:S01]  /*db60*/  MOV R190, R15 ;  /* 0x0000000f00be7202 */ /* 0x000fe20000000f00 */
[----:B------:R-:W-:Y:S04]  /*db70*/  STL [R1+0x438], R182 ;  /* 0x000438b601007387 */ /* 0x000fe80000100800 */
[----:B------:R1:W-:Y:S01]  /*db80*/  LDGSTS.E [R222+0x4008], desc[UR16][R190.64], P2 ;  /* 0x04008000bede7fae */ /* 0x0003e20009121850 */
[----:B------:R-:W-:-:S03]  /*db90*/  ISETP.GT.AND P2, PT, R181, 0x20, PT ;  /* 0x00000020b500780c */ /* 0x000fc60003f44270 */
[----:B------:R2:W-:Y:S01]  /*dba0*/  STL [R1+0x43c], R2 ;  /* 0x00043c0201007387 */ /* 0x0005e20000100800 */
[----:B------:R-:W-:Y:S01]  /*dbb0*/  IADD3 R19, P3, R19, R184, RZ ;  /* 0x000000b813137210 */ /* 0x000fe20007f7e0ff */
[----:B-1----:R-:W-:Y:S01]  /*dbc0*/  IMAD.MOV.U32 R190, RZ, RZ, R17 ;  /* 0x000000ffffbe7224 */ /* 0x002fe200078e0011 */
[----:B------:R-:W-:Y:S01]  /*dbd0*/  MOV R191, R18 ;  /* 0x0000001200bf7202 */ /* 0x000fe20000000f00 */
[----:B--2---:R-:W2:Y:S04]  /*dbe0*/  LDL.LU R2, [R1+0x54] ;  /* 0x0000540001027983 */ /* 0x004ea80000300800 */
[----:B------:R1:W-:Y:S01]  /*dbf0*/  LDGSTS.E [R222+0xc], desc[UR16][R190.64], P1 ;  /* 0x0000c000bede7fae */ /* 0x0003e20008921850 */
[----:B----4-:R-:W-:Y:S01]  /*dc00*/  IADD3 R0, P4, R0, R184, RZ ;  /* 0x000000b800007210 */ /* 0x010fe20007f9e0ff */
[----:B------:R-:W-:Y:S01]  /*dc10*/  IMAD.X R20, R20, 0x1, R183, P3 ;  /* 0x0000000114147824 */ /* 0x000fe200018e06b7 */
[----:B-1----:R-:W-:-:S04]  /*dc20*/  SEL R190, RZ, 0x4, !P2 ;  /* 0x00000004ffbe7807 */ /* 0x002fc80005000000 */
[----:B------:R-:W-:Y:S01]  /*dc30*/  SEL R190, R190, RZ, !P0 ;  /* 0x000000ffbebe7207 */ /* 0x000fe20004000000 */
[----:B---3--:R-:W-:Y:S02]  /*dc40*/  IMAD.X R3, R3, 0x1, R183, P4 ;  /* 0x0000000103037824 */ /* 0x008fe400020e06b7 */
[----:B------:R-:W-:Y:S01]  /*dc50*/  IMAD.MOV.U32 R191, RZ, RZ, R20 ;  /* 0x000000ffffbf7224 */ /* 0x000fe200078e0014 */
[----:B------:R-:W-:Y:S02]  /*dc60*/  ISETP.NE.U32.AND P2, PT, R190, RZ, PT ;  /* 0x000000ffbe00720c */ /* 0x000fe40003f45070 */
[----:B------:R-:W-:Y:S01]  /*dc70*/  MOV R190, R19 ;  /* 0x0000001300be7202 */ /* 0x000fe20000000f00 */
[----:B------:R-:W-:Y:S04]  /*dc80*/  STL [R1+0x50], R0 ;  /* 0x0000500001007387 */ /* 0x000fe80000100800 */
[----:B------:R1:W-:Y:S04]  /*dc90*/  LDGSTS.E [R222+0x400c], desc[UR16][R190.64], P1 ;  /* 0x0400c000bede7fae */ /* 0x0003e80008921850 */
[----:B------:R3:W-:Y:S04]  /*dca0*/  STL [R1+0x4c], R3 ;  /* 0x00004c0301007387 */ /* 0x0007e80000100800 */
[----:B------:R-:W4:Y:S01]  /*dcb0*/  LDL.LU R182, [R1+0x64] ;  /* 0x0000640001b67983 */ /* 0x000f220000300800 */
[----:B-1----:R-:W-:-:S03]  /*dcc0*/  MOV R191, R3 ;  /* 0x0000000300bf7202 */ /* 0x002fc60000000f00 */
[----:B---3--:R-:W3:Y:S01]  /*dcd0*/  LDL.LU R3, [R1+0x68] ;  /* 0x0000680001037983 */ /* 0x008ee20000300800 */
[----:B------:R-:W-:-:S03]  /*dce0*/  IMAD.MOV.U32 R190, RZ, RZ, R0 ;  /* 0x000000ffffbe7224 */ /* 0x000fc600078e0000 */
[----:B------:R-:W4:Y:S04]  /*dcf0*/  LDL.LU R189, [R1+0x6c] ;  /* 0x00006c0001bd7983 */ /* 0x000f280000300800 */
[----:B------:R-:W4:Y:S01]  /*dd00*/  LDL.LU R0, [R1+0x70] ;  /* 0x0000700001007983 */ /* 0x000f220000300800 */
[----:B------:R-:W-:Y:S02]  /*dd10*/  ISETP.GT.AND P1, PT, R181, 0x21, PT ;  /* 0x00000021b500780c */ /* 0x000fe40003f24270 */
[-C--:B------:R-:W-:Y:S01]  /*dd20*/  IADD3 R188, P3, R188, R184.reuse, RZ ;  /* 0x000000b8bcbc7210 */ /* 0x080fe20007f7e0ff */
[----:B------:R1:W-:Y:S01]  /*dd30*/  LDGSTS.E [R222+0x8000], desc[UR16][R190.64], P2 ;  /* 0x08000000bede7fae */ /* 0x0003e20009121850 */
[----:B------:R-:W-:Y:S02]  /*dd40*/  IADD3 R5, P4, R5, R184, RZ ;  /* 0x000000b805057210 */ /* 0x000fe40007f9e0ff */
[----:B-1----:R-:W-:-:S04]  /*dd50*/  SEL R190, RZ, 0x4, !P1 ;  /* 0x00000004ffbe7807 */ /* 0x002fc80004800000 */
[----:B------:R-:W-:Y:S01]  /*dd60*/  SEL R190, R190, RZ, !P0 ;  /* 0x000000ffbebe7207 */ /* 0x000fe20004000000 */
[----:B------:R-:W-:-:S03]  /*dd70*/  IMAD.X R185, R185, 0x1, R183, P4 ;  /* 0x00000001b9b97824 */ /* 0x000fc600020e06b7 */
[----:B------:R-:W-:Y:S02]  /*dd80*/  ISETP.NE.U32.AND P1, PT, R190, RZ, PT ;  /* 0x000000ffbe00720c */ /* 0x000fe40003f25070 */
[----:B------:R-:W-:Y:S01]  /*dd90*/  MOV R190, R188 ;  /* 0x000000bc00be7202 */ /* 0x000fe20000000f00 */
[----:B------:R1:W-:Y:S01]  /*dda0*/  STL [R1+0x58], R188 ;  /* 0x000058bc01007387 */ /* 0x0003e20000100800 */
[----:B--2---:R-:W-:-:S04]  /*ddb0*/  IMAD.X R2, R2, 0x1, R183, P3 ;  /* 0x0000000102027824 */ /* 0x004fc800018e06b7 */
[----:B------:R-:W-:Y:S01]  /*ddc0*/  IMAD.MOV.U32 R191, RZ, RZ, R2 ;  /* 0x000000ffffbf7224 */ /* 0x000fe200078e0002 */
[----:B------:R-:W-:Y:S04]  /*ddd0*/  STL [R1+0x54], R2 ;  /* 0x0000540201007387 */ /* 0x000fe80000100800 */
[----:B------:R-:W-:Y:S04]  /*dde0*/  STL [R1+0x60], R5 ;  /* 0x0000600501007387 */ /* 0x000fe80000100800 */
[----:B------:R2:W-:Y:S04]  /*ddf0*/  LDGSTS.E [R222+0xc000], desc[UR16][R190.64], P2 ;  /* 0x0c000000bede7fae */ /* 0x0005e80009121850 */
[----:B------:R2:W-:Y:S04]  /*de00*/  STL [R1+0x5c], R185 ;  /* 0x00005cb901007387 */ /* 0x0005e80000100800 */
[----:B-1----:R-:W4:Y:S01]  /*de10*/  LDL.LU R188, [R1+0x74] ;  /* 0x0000740001bc7983 */ /* 0x002f220000300800 */
[----:B--2---:R-:W-:-:S03]  /*de20*/  MOV R191, R185 ;  /* 0x000000b900bf7202 */ /* 0x004fc60000000f00 */
[----:B------:R-:W2:Y:S01]  /*de30*/  LDL.LU R185, [R1+0x78] ;  /* 0x0000780001b97983 */ /* 0x000ea20000300800 */
[----:B------:R-:W-:Y:S01]  /*de40*/  IMAD.MOV.U32 R190, RZ, RZ, R5 ;  /* 0x000000ffffbe7224 */ /* 0x000fe200078e0005 */
[----:B------:R-:W-:Y:S02]  /*de50*/  ISETP.GT.AND P2, PT, R181, 0x22, PT ;  /* 0x00000022b500780c */ /* 0x000fe40003f44270 */
[----:B------:R-:W2:Y:S04]  /*de60*/  LDL.LU R5, [R1+0x80] ;  /* 0x0000800001057983 */ /* 0x000ea80000300800 */
[----:B------:R1:W-:Y:S04]  /*de70*/  LDGSTS.E [R222+0x8004], desc[UR16][R190.64], P1 ;  /* 0x08004000bede7fae */ /* 0x0003e80008921850 */
[----:B------:R-:W2:Y:S01]  /*de80*/  LDL.LU R2, [R1+0x88] ;  /* 0x0000880001027983 */ /* 0x000ea20000300800 */
[----:B---3--:R-:W-:-:S02]  /*de90*/  IADD3 R3, P3, R3, R184, RZ ;  /* 0x000000b803037210 */ /* 0x008fc40007f7e0ff */
[----:B-1----:R-:W-:-:S03]  /*dea0*/  SEL R190, RZ, 0x4, !P2 ;  /* 0x00000004ffbe7807 */ /* 0x002fc60005000000 */
[--C-:B----4-:R-:W-:Y:S01]  /*deb0*/  IMAD.X R182, R182, 0x1, R183.reuse, P3 ;  /* 0x00000001b6b67824 */ /* 0x110fe200018e06b7 */
[----:B------:R-:W-:Y:S01]  /*dec0*/  IADD3 R0, P4, R0, R184, RZ ;  /* 0x000000b800007210 */ /* 0x000fe20007f9e0ff */
[----:B------:R-:W-:Y:S01]  /*ded0*/  STL [R1+0x68], R3 ;  /* 0x0000680301007387 */ /* 0x000fe20000100800 */
[----:B------:R-:W-:Y:S01]  /*dee0*/  SEL R190, R190, RZ, !P0 ;  /* 0x000000ffbebe7207 */ /* 0x000fe20004000000 */
[----:B------:R-:W-:Y:S02]  /*def0*/  IMAD.MOV.U32 R191, RZ, RZ, R182 ;  /* 0x000000ffffbf7224 */ /* 0x000fe400078e00b6 */
[----:B------:R1:W-:Y:S01]  /*df00*/  STL [R1+0x64], R182 ;  /* 0x000064b601007387 */ /* 0x0003e20000100800 */
[----:B------:R-:W-:-:S03]  /*df10*/  IMAD.X R189, R189, 0x1, R183, P4 ;  /* 0x00000001bdbd7824 */ /* 0x000fc600020e06b7 */
[----:B------:R3:W-:Y:S01]  /*df20*/  STL [R1+0x70], R0 ;  /* 0x0000700001007387 */ /* 0x0007e20000100800 */
[----:B------:R-:W-:-:S03]  /*df30*/  ISETP.NE.U32.AND P2, PT, R190, RZ, PT ;  /* 0x000000ffbe00720c */ /* 0x000fc60003f45070 */
[----:B-1----:R-:W4:Y:S01]  /*df40*/  LDL.LU R182, [R1+0x7c] ;  /* 0x00007c0001b67983 */ /* 0x002f220000300800 */
[----:B------:R-:W-:-:S03]  /*df50*/  MOV R190, R3 ;  /* 0x0000000300be7202 */ /* 0x000fc60000000f00 */
[----:B------:R-:W-:Y:S04]  /*df60*/  STL [R1+0x6c], R189 ;  /* 0x00006cbd01007387 */ /* 0x000fe80000100800 */
[----:B------:R-:W4:Y:S04]  /*df70*/  LDL.LU R3, [R1+0x84] ;  /* 0x0000840001037983 */ /* 0x000f280000300800 */
[----:B------:R1:W-:Y:S02]  /*df80*/  LDGSTS.E [R222+0xc004], desc[UR16][R190.64], P1 ;  /* 0x0c004000bede7fae */ /* 0x0003e40008921850 */
[----:B-1----:R-:W-:-:S02]  /*df90*/  IMAD.MOV.U32 R190, RZ, RZ, R0 ;  /* 0x000000ffffbe7224 */ /* 0x002fc400078e0000 */
[----:B---3--:R-:W3:Y:S01]  /*dfa0*/  LDL R0, [R1+0x420] ;  /* 0x0004200001007983 */ /* 0x008ee20000100800 */
[----:B------:R-:W-:Y:S02]  /*dfb0*/  MOV R191, R189 ;  /* 0x000000bd00bf7202 */ /* 0x000fe40000000f00 */
[----:B------:R-:W-:-:S03]  /*dfc0*/  ISETP.GT.AND P1, PT, R181, 0x23, PT ;  /* 0x00000023b500780c */ /* 0x000fc60003f24270 */
[----:B------:R1:W-:Y:S02]  /*dfd0*/  LDGSTS.E [R222+0x8008], desc[UR16][R190.64], P2 ;  /* 0x08008000bede7fae */ /* 0x0003e40009121850 */
[----:B-1----:R-:W-:-:S04]  /*dfe0*/  SEL R190, RZ, 0x4, !P1 ;  /* 0x00000004ffbe7807 */ /* 0x002fc80004800000 */
[----:B------:R-:W-:-:S04]  /*dff0*/  SEL R190, R190, RZ, !P0 ;  /* 0x000000ffbebe7207 */ /* 0x000fc80004000000 */
[----:B------:R-:W-:Y:S02]  /*e000*/  ISETP.NE.U32.AND P1, PT, R190, RZ, PT ;  /* 0x000000ffbe00720c */ /* 0x000fe40003f25070 */
[----:B--2---:R-:W-:-:S05]  /*e010*/  IADD3 R185, P3, R185, R184, RZ ;  /* 0x000000b8b9b97210 */ /* 0x004fca0007f7e0ff */
[----:B------:R-:W-:Y:S02]  /*e020*/  IMAD.X R188, R188, 0x1, R183, P3 ;  /* 0x00000001bcbc7824 */ /* 0x000fe400018e06b7 */
[----:B------:R-:W-:-:S03]  /*e030*/  IMAD.MOV.U32 R190, RZ, RZ, R185 ;  /* 0x000000ffffbe7224 */ /* 0x000fc600078e00b9 */
[----:B------:R-:W-:-:S05]  /*e040*/  MOV R191, R188 ;  /* 0x000000bc00bf7202 */ /* 0x000fca0000000f00 */
[----:B------:R1:W-:Y:S01]  /*e050*/  LDGSTS.E [R222+0xc008], desc[UR16][R190.64], P2 ;  /* 0x0c008000bede7fae */ /* 0x0003e20009121850 */
[-C--:B------:R-:W-:Y:S02]  /*e060*/  IADD3 R5, P2, R5, R184.reuse, RZ ;  /* 0x000000b805057210 */ /* 0x080fe40007f5e0ff */
[----:B------:R-:W-:Y:S01]  /*e070*/  IADD3 R2, P3, R2, R184, RZ ;  /* 0x000000b802027210 */ /* 0x000fe20007f7e0ff */
[----:B------:R-:W-:Y:S01]  /*e080*/  STL [R1+0x78], R185 ;  /* 0x000078b901007387 */ /* 0x000fe20000100800 */
[----:B-1----:R-:W-:-:S03]  /*e090*/  MOV R190, R5 ;  /* 0x0000000500be7202 */ /* 0x002fc60000000f00 */
[----:B------:R-:W-:Y:S01]  /*e0a0*/  STL [R1+0x74], R188 ;  /* 0x000074bc01007387 */ /* 0x000fe20000100800 */
[----:B----4-:R-:W-:-:S04]  /*e0b0*/  IMAD.X R182, R182, 0x1, R183, P2 ;  /* 0x00000001b6b67824 */ /* 0x010fc800010e06b7 */
[----:B------:R-:W-:Y:S02]  /*e0c0*/  IMAD.MOV.U32 R191, RZ, RZ, R182 ;  /* 0x000000ffffbf7224 */ /* 0x000fe400078e00b6 */
[----:B------:R-:W-:-:S03]  /*e0d0*/  IMAD.X R3, R3, 0x1, R183, P3 ;  /* 0x0000000103037824 */ /* 0x000fc600018e06b7 */
[----:B------:R1:W-:Y:S04]  /*e0e0*/  LDGSTS.E [R222+0x800c], desc[UR16][R190.64], P1 ;  /* 0x0800c000bede7fae */ /* 0x0003e80008921850 */
[----:B------:R-:W-:Y:S04]  /*e0f0*/  STL [R1+0x80], R5 ;  /* 0x0000800501007387 */ /* 0x000fe80000100800 */
[----:B------:R-:W-:Y:S01]  /*e100*/  STL [R1+0x7c], R182 ;  /* 0x00007cb601007387 */ /* 0x000fe20000100800 */
[----:B-1----:R-:W-:Y:S01]  /*e110*/  IMAD.MOV.U32 R190, RZ, RZ, R2 ;  /* 0x000000ffffbe7224 */ /* 0x002fe200078e0002 */
[----:B------:R-:W-:-:S02]  /*e120*/  MOV R191, R3 ;  /* 0x0000000300bf7202 */ /* 0x000fc40000000f00 */
[----:B------:R-:W-:Y:S04]  /*e130*/  STL [R1+0x88], R2 ;  /* 0x0000880201007387 */ /* 0x000fe80000100800 */
[----:B------:R1:W-:Y:S04]  /*e140*/  STL [R1+0x84], R3 ;  /* 0x0000840301007387 */ /* 0x0003e80000100800 */
[----:B------:R3:W-:Y:S04]  /*e150*/  LDGSTS.E [R222+0xc00c], desc[UR16][R190.64], P1 ;  /* 0x0c00c000bede7fae */ /* 0x0007e80008921850 */
[----:B-1----:R-:W2:Y:S01]  /*e160*/  LDL.LU R3, [R1+0x8c] ;  /* 0x00008c0001037983 */ /* 0x002ea20000300800 */
[----:B---3--:R-:W-:-:S03]  /*e170*/  VIADD R222, R0, UR4 ;  /* 0x0000000400de7c36 */ /* 0x008fc60008000000 */
[----:B------:R-:W3:Y:S01]  /*e180*/  LDL.LU R0, [R1+0x90] ;  /* 0x0000900001007983 */ /* 0x000ee20000300800 */
[----:B------:R-:W-:Y:S02]  /*e190*/  ISETP.GT.AND P1, PT, R181, 0x4, PT ;  /* 0x00000004b500780c */ /* 0x000fe40003f24270 */
[-C--:B------:R-:W-:Y:S01]  /*e1a0*/  IADD3 R23, P3, R23, R184.reuse, RZ ;  /* 0x000000b817177210 */ /* 0x080fe20007f7e0ff */
[----:B------:R-:W4:Y:S01]  /*e1b0*/  LDL.LU R188, [R1+0x94] ;  /* 0x0000940001bc7983 */ /* 0x000f220000300800 */
[----:B------:R-:W-:Y:S02]  /*e1c0*/  SEL R190, RZ, 0x4, !P1 ;  /* 0x00000004ffbe7807 */ /* 0x000fe40004800000 */
[-C--:B------:R-:W-:Y:S01]  /*e1d0*/  IADD3 R153, P4, R153, R184.reuse, RZ ;  /* 0x000000b899997210 */ /* 0x080fe20007f9e0ff */
[----:B------:R-:W-:Y:S01]  /*e1e0*/  IMAD.X R152, R152, 0x1, R183, P3 ;  /* 0x0000000198987824 */ /* 0x000fe200018e06b7 */
[----:B------:R-:W-:Y:S01]  /*e1f0*/  SEL R190, R190, RZ, !P0 ;  /* 0x000000ffbebe7207 */ /* 0x000fe20004000000 */
[----:B------:R-:W4:Y:S01]  /*e200*/  LDL.LU R185, [R1+0x98] ;  /* 0x0000980001b97983 */ /* 0x000f220000300800 */
[----:B------:R-:W-:-:S02]  /*e210*/  IADD3 R21, P1, R21, R184, RZ ;  /* 0x000000b815157210 */ /* 0x000fc40007f3e0ff */
[----:B------:R-:W-:Y:S01]  /*e220*/  ISETP.NE.U32.AND P2, PT, R190, RZ, PT ;  /* 0x000000ffbe00720c */ /* 0x000fe20003f45070 */
[----:B------:R-:W4:Y:S02]  /*e230*/  LDL.LU R5, [R1+0x9c] ;  /* 0x00009c0001057983 */ /* 0x000f240000300800 */
[----:B------:R-:W-:Y:S01]  /*e240*/  IMAD.X R22, R22, 0x1, R183, P1 ;  /* 0x0000000116167824 */ /* 0x000fe200008e06b7 */
[----:B------:R-:W-:Y:S01]  /*e250*/  MOV R190, R21 ;  /* 0x0000001500be7202 */ /* 0x000fe20000000f00 */
[----:B------:R-:W4:Y:S02]  /*e260*/  LDL.LU R2, [R1+0xa0] ;  /* 0x0000a00001027983 */ /* 0x000f240000300800 */
[----:B------:R-:W-:Y:S01]  /*e270*/  IMAD.MOV.U32 R191, RZ, RZ, R22 ;  /* 0x000000ffffbf7224 */ /* 0x000fe200078e0016 */
[----:B------:R-:W-:-:S05]  /*e280*/  ISETP.GT.AND P1, PT, R181, 0x5, PT ;  /* 0x00000005b500780c */ /* 0x000fca0003f24270 */
[----:B------:R1:W-:Y:S01]  /*e290*/  LDGSTS.E [R222], desc[UR16][R190.64], P2 ;  /* 0x00000000bede7fae */ /* 0x0003e20009121850 */
[----:B------:R-:W-:Y:S02]  /*e2a0*/  IADD3.X R154, R154, R183, RZ, P4, !PT ;  /* 0x000000b79a9a7210 */ /* 0x000fe400027fe4ff */
[----:B-1----:R-:W-:-:S04]  /*e2b0*/  SEL R190, RZ, 0x4, !P1 ;  /* 0x00000004ffbe7807 */ /* 0x002fc80004800000 */
[----:B------:R-:W-:Y:S01]  /*e2c0*/  SEL R190, R190, RZ, !P0 ;  /* 0x000000ffbebe7207 */ /* 0x000fe20004000000 */
[----:B------:R-:W-:-:S03]  /*e2d0*/  IMAD.MOV.U32 R191, RZ, RZ, R152 ;  /* 0x000000ffffbf7224 */ /* 0x000fc600078e0098 */
[----:B------:R-:W-:Y:S01]  /*e2e0*/  ISETP.NE.U32.AND P1, PT, R190, RZ, PT ;  /* 0x000000ffbe00720c */ /* 0x000fe20003f25070 */
[----:B------:R-:W-:-:S05]  /*e2f0*/  IMAD.MOV.U32 R190, RZ, RZ, R23 ;  /* 0x000000ffffbe7224 */ /* 0x000fca00078e0017 */
[----:B------:R1:W-:Y:S01]  /*e300*/  LDGSTS.E [R222+0x4000], desc[UR16][R190.64], P2 ;  /* 0x04000000bede7fae */ /* 0x0003e20009121850 */
[----:B------:R-:W-:Y:S02]  /*e310*/  ISETP.GT.AND P2, PT, R181, 0x6, PT ;  /* 0x00000006b500780c */ /* 0x000fe40003f44270 */
[----:B------:R-:W-:Y:S02]  /*e320*/  IADD3 R155, P3, R155, R184, RZ ;  /* 0x000000b89b9b7210 */ /* 0x000fe40007f7e0ff */
[----:B-1----:R-:W-:Y:S01]  /*e330*/  MOV R190, R153 ;  /* 0x0000009900be7202 */ /* 0x002fe20000000f00 */
[----:B------:R-:W-:-:S05]  /*e340*/  IMAD.MOV.U32 R191, RZ, RZ, R154 ;  /* 0x000000ffffbf7224 */ /* 0x000fca00078e009a */
[----:B------:R1:W-:Y:S01]  /*e350*/  LDGSTS.E [R222+0x4], desc[UR16][R190.64], P1 ;  /* 0x00004000bede7fae */ /* 0x0003e20008921850 */
[----:B------:R-:W-:Y:S01]  /*e360*/  IMAD.X R156, R156, 0x1, R183, P3 ;  /* 0x000000019c9c7824 */ /* 0x000fe200018e06b7 */
[----:B------:R-:W-:Y:S02]  /*e370*/  IADD3 R157, P4, R157, R184, RZ ;  /* 0x000000b89d9d7210 */ /* 0x000fe40007f9e0ff */
[----:B-1----:R-:W-:-:S04]  /*e380*/  SEL R190, RZ, 0x4, !P2 ;  /* 0x00000004ffbe7807 */ /* 0x002fc80005000000 */
[----:B------:R-:W-:Y:S01]  /*e390*/  SEL R190, R190, RZ, !P0 ;  /* 0x000000ffbebe7207 */ /* 0x000fe20004000000 */
[----:B------:R-:W-:-:S03]  /*e3a0*/  IMAD.MOV.U32 R191, RZ, RZ, R156 ;  /* 0x000000ffffbf7224 */ /* 0x000fc600078e009c */
[----:B------:R-:W-:Y:S01]  /*e3b0*/  ISETP.NE.U32.AND P2, PT, R190, RZ, PT ;  /* 0x000000ffbe00720c */ /* 0x000fe20003f45070 */
[----:B------:R-:W-:Y:S01]  /*e3c0*/  IMAD.MOV.U32 R190, RZ, RZ, R155 ;  /* 0x000000ffffbe7224 */ /* 0x000fe200078e009b */
[----:B------:R-:W-:-:S04]  /*e3d0*/  IADD3.X R158, R158, R183, RZ, P4, !PT ;  /* 0x000000b79e9e7210 */ /* 0x000fc800027fe4ff */
        /* <DEDUP_REMOVED lines=21> */
[----:B-1----:R-:W-:-:S04]  /*e530*/  SEL R190, RZ, 0x4, !P2 ;  /* 0x00000004ffbe7807 */ /* 0x002fc80005000000 */
[----:B------:R-:W-:Y:S01]  /*e540*/  SEL R190, R190, RZ, !P0 ;  /* 0x000000ffbebe7207 */ /* 0x000fe20004000000 */
[----:B------:R-:W-:-:S03]  /*e550*/  IMAD.MOV.U32 R191, RZ, RZ, R164 ;  /* 0x000000ffffbf7224 */ /* 0x000fc600078e00a4 */
[----:B------:R-:W-:Y:S01]  /*e560*/  ISETP.NE.U32.AND P2, PT, R190, RZ, PT ;  /* 0x000000ffbe00720c */ /* 0x000fe20003f45070 */
[----:B------:R-:W-:-:S05]  /*e570*/  IMAD.MOV.U32 R190, RZ, RZ, R163 ;  /* 0x000000ffffbe7224 */ /* 0x000fca00078e00a3 */
[----:B------:R1:W-:Y:S01]  /*e580*/  LDGSTS.E [R222+0x400c], desc[UR16][R190.64], P1 ;  /* 0x0400c000bede7fae */ /* 0x0003e20008921850 */
[----:B---3--:R-:W-:-:S04]  /*e590*/  IADD3 R0, P4, R0, R184, RZ ;  /* 0x000000b800007210 */ /* 0x008fc80007f9e0ff */
[----:B--2---:R-:W-:Y:S01]  /*e5a0*/  IADD3.X R3, R3, R183, RZ, P4, !PT ;  /* 0x000000b703037210 */ /* 0x004fe200027fe4ff */
[----:B------:R-:W-:Y:S04]  /*e5b0*/  STL [R1+0x90], R0 ;  /* 0x0000900001007387 */ /* 0x000fe80000100800 */
[----:B------:R2:W-:Y:S01]  /*e5c0*/  STL [R1+0x8c], R3 ;  /* 0x00008c0301007387 */ /* 0x0005e20000100800 */
[----:B-1----:R-:W-:-:S03]  /*e5d0*/  IMAD.MOV.U32 R191, RZ, RZ, R3 ;  /* 0x000000ffffbf7224 */ /* 0x002fc600078e0003 */
[----:B------:R-:W3:Y:S01]  /*e5e0*/  LDL.LU R182, [R1+0xa4] ;  /* 0x0000a40001b67983 */ /* 0x000ee20000300800 */
[----:B------:R-:W-:-:S03]  /*e5f0*/  MOV R190, R0 ;  /* 0x0000000000be7202 */ /* 0x000fc60000000f00 */
[----:B--2---:R-:W2:Y:S04]  /*e600*/  LDL.LU R3, [R1+0xa8] ;  /* 0x0000a80001037983 */ /* 0x004ea80000300800 */
[----:B------:R-:W3:Y:S04]  /*e610*/  LDL.LU R189, [R1+0xac] ;  /* 0x0000ac0001bd7983 */ /* 0x000ee80000300800 */
[----:B------:R-:W3:Y:S01]  /*e620*/  LDL.LU R0, [R1+0xb0] ;  /* 0x0000b00001007983 */ /* 0x000ee20000300800 */
[----:B------:R-:W-:Y:S02]  /*e630*/  ISETP.GT.AND P1, PT, R181, 0x25, PT ;  /* 0x00000025b500780c */ /* 0x000fe40003f24270 */
[-C--:B----4-:R-:W-:Y:S01]  /*e640*/  IADD3 R185, P3, R185, R184.reuse, RZ ;  /* 0x000000b8b9b97210 */ /* 0x090fe20007f7e0ff */
[----:B------:R1:W-:Y:S01]  /*e650*/  LDGSTS.E [R222+0x8000], desc[UR16][R190.64], P2 ;  /* 0x08000000bede7fae */ /* 0x0003e20009121850 */
[----:B------:R-:W-:-:S03]  /*e660*/  IADD3 R2, P4, R2, R184, RZ ;  /* 0x000000b802027210 */ /* 0x000fc60007f9e0ff */
[----:B------:R-:W-:Y:S01]  /*e670*/  IMAD.X R188, R188, 0x1, R183, P3 ;  /* 0x00000001bcbc7824 */ /* 0x000fe200018e06b7 */
[----:B------:R-:W-:Y:S01]  /*e680*/  IADD3.X R5, R5, R183, RZ, P4, !PT ;  /* 0x000000b705057210 */ /* 0x000fe200027fe4ff */
[----:B------:R-:W-:Y:S01]  /*e690*/  STL [R1+0x98], R185 ;  /* 0x000098b901007387 */ /* 0x000fe20000100800 */
[----:B-1----:R-:W-:-:S03]  /*e6a0*/  SEL R190, RZ, 0x4, !P1 ;  /* 0x00000004ffbe7807 */ /* 0x002fc60004800000 */
[----:B------:R1:W-:Y:S01]  /*e6b0*/  STL [R1+0x94], R188 ;  /* 0x000094bc01007387 */ /* 0x0003e20000100800 */
[----:B------:R-:W-:-:S03]  /*e6c0*/  SEL R190, R190, RZ, !P0 ;  /* 0x000000ffbebe7207 */ /* 0x000fc60004000000 */
[----:B------:R-:W-:Y:S01]  /*e6d0*/  STL [R1+0xa0], R2 ;  /* 0x0000a00201007387 */ /* 0x000fe20000100800 */
[----:B------:R-:W-:Y:S01]  /*e6e0*/  IMAD.MOV.U32 R191, RZ, RZ, R188 ;  /* 0x000000ffffbf7224 */ /* 0x000fe200078e00bc */
[----:B------:R-:W-:Y:S02]  /*e6f0*/  ISETP.NE.U32.AND P1, PT, R190, RZ, PT ;  /* 0x000000ffbe00720c */ /* 0x000fe40003f25070 */
[----:B------:R4:W-:Y:S01]  /*e700*/  STL [R1+0x9c], R5 ;  /* 0x00009c0501007387 */ /* 0x0009e20000100800 */
[----:B------:R-:W-:-:S03]  /*e710*/  IMAD.MOV.U32 R190, RZ, RZ, R185 ;  /* 0x000000ffffbe7224 */ /* 0x000fc600078e00b9 */
[----:B-1----:R-:W3:Y:S04]  /*e720*/  LDL.LU R188, [R1+0xb4] ;  /* 0x0000b40001bc7983 */ /* 0x002ee80000300800 */
[----:B------:R-:W3:Y:S04]  /*e730*/  LDL.LU R185, [R1+0xb8] ;  /* 0x0000b80001b97983 */ /* 0x000ee80000300800 */
[----:B------:R1:W-:Y:S01]  /*e740*/  LDGSTS.E [R222+0xc000], desc[UR16][R190.64], P2 ;  /* 0x0c000000bede7fae */ /* 0x0003e20009121850 */
[----:B------:R-:W-:Y:S02]  /*e750*/  ISETP.GT.AND P2, PT, R181, 0x26, PT ;  /* 0x00000026b500780c */ /* 0x000fe40003f44270 */
[----:B-1----:R-:W-:Y:S01]  /*e760*/  MOV R190, R2 ;  /* 0x0000000200be7202 */ /* 0x002fe20000000f00 */
[----:B------:R-:W-:-:S02]  /*e770*/  IMAD.MOV.U32 R191, RZ, RZ, R5 ;  /* 0x000000ffffbf7224 */ /* 0x000fc400078e0005 */
[----:B----4-:R-:W4:Y:S04]  /*e780*/  LDL.LU R5, [R1+0xc0] ;  /* 0x0000c00001057983 */ /* 0x010f280000300800 */
[----:B------:R1:W-:Y:S04]  /*e790*/  LDGSTS.E [R222+0x8004], desc[UR16][R190.64], P1 ;  /* 0x08004000bede7fae */ /* 0x0003e80008921850 */
[----:B------:R-:W4:Y:S01]  /*e7a0*/  LDL.LU R2, [R1+0xc8] ;  /* 0x0000c80001027983 */ /* 0x000f220000300800 */
[----:B-1----:R-:W-:-:S04]  /*e7b0*/  SEL R190, RZ, 0x4, !P2 ;  /* 0x00000004ffbe7807 */ /* 0x002fc80005000000 */
[----:B------:R-:W-:-:S04]  /*e7c0*/  SEL R190, R190, RZ, !P0 ;  /* 0x000000ffbebe7207 */ /* 0x000fc80004000000 */
[----:B------:R-:W-:Y:S02]  /*e7d0*/  ISETP.NE.U32.AND P2, PT, R190, RZ, PT ;  /* 0x000000ffbe00720c */ /* 0x000fe40003f45070 */
[----:B--2---:R-:W-:-:S05]  /*e7e0*/  IADD3 R3, P3, R3, R184, RZ ;  /* 0x000000b803037210 */ /* 0x004fca0007f7e0ff */
[----:B---3--:R-:W-:Y:S01]  /*e7f0*/  IMAD.X R182, R182, 0x1, R183, P3 ;  /* 0x00000001b6b67824 */ /* 0x008fe200018e06b7 */
[----:B------:R-:W-:Y:S01]  /*e800*/  IADD3 R0, P4, R0, R184, RZ ;  /* 0x000000b800007210 */ /* 0x000fe20007f9e0ff */
[----:B------:R-:W-:Y:S02]  /*e810*/  STL [R1+0xa8], R3 ;  /* 0x0000a80301007387 */ /* 0x000fe40000100800 */
[----:B------:R-:W-:Y:S01]  /*e820*/  IMAD.MOV.U32 R191, RZ, RZ, R182 ;  /* 0x000000ffffbf7224 */ /* 0x000fe200078e00b6 */
[----:B------:R-:W-:Y:S01]  /*e830*/  IADD3.X R189, R189, R183, RZ, P4, !PT ;  /* 0x000000b7bdbd7210 */ /* 0x000fe200027fe4ff */
[----:B------:R1:W-:Y:S04]  /*e840*/  STL [R1+0xa4], R182 ;  /* 0x0000a4b601007387 */ /* 0x0003e80000100800 */
[----:B------:R2:W-:Y:S01]  /*e850*/  STL [R1+0xb0], R0 ;  /* 0x0000b00001007387 */ /* 0x0005e20000100800 */
[----:B------:R-:W-:-:S03]  /*e860*/  IMAD.MOV.U32 R190, RZ, RZ, R3 ;  /* 0x000000ffffbe7224 */ /* 0x000fc600078e0003 */
[----:B-1----:R-:W3:Y:S04]  /*e870*/  LDL.LU R182, [R1+0xbc] ;  /* 0x0000bc0001b67983 */ /* 0x002ee80000300800 */
[----:B------:R-:W-:Y:S04]  /*e880*/  STL [R1+0xac], R189 ;  /* 0x0000acbd01007387 */ /* 0x000fe80000100800 */
[----:B------:R-:W3:Y:S04]  /*e890*/  LDL.LU R3, [R1+0xc4] ;  /* 0x0000c40001037983 */ /* 0x000ee80000300800 */
[----:B------:R1:W-:Y:S02]  /*e8a0*/  LDGSTS.E [R222+0xc004], desc[UR16][R190.64], P1 ;  /* 0x0c004000bede7fae */ /* 0x0003e40008921850 */
[----:B-1----:R-:W-:-:S02]  /*e8b0*/  MOV R190, R0 ;  /* 0x0000000000be7202 */ /* 0x002fc40000000f00 */
[----:B--2---:R-:W2:Y:S01]  /*e8c0*/  LDL R0, [R1+0x41c] ;  /* 0x00041c0001007983 */ /* 0x004ea20000100800 */
[----:B------:R-:W-:Y:S01]  /*e8d0*/  IMAD.MOV.U32 R191, RZ, RZ, R189 ;  /* 0x000000ffffbf7224 */ /* 0x000fe200078e00bd */
[----:B------:R-:W-:Y:S02]  /*e8e0*/  ISETP.GT.AND P1, PT, R181, 0x27, PT ;  /* 0x00000027b500780c */ /* 0x000fe40003f24270 */
[----:B------:R-:W-:Y:S02]  /*e8f0*/  IADD3 R185, P3, R185, R184, RZ ;  /* 0x000000b8b9b97210 */ /* 0x000fe40007f7e0ff */
[----:B------:R1:W-:Y:S03]  /*e900*/  LDGSTS.E [R222+0x8008], desc[UR16][R190.64], P2 ;  /* 0x08008000bede7fae */ /* 0x0003e60009121850 */
[----:B------:R-:W-:Y:S01]  /*e910*/  IMAD.X R188, R188, 0x1, R183, P3 ;  /* 0x00000001bcbc7824 */ /* 0x000fe200018e06b7 */
[----:B-1----:R-:W-:-:S04]  /*e920*/  SEL R190, RZ, 0x4, !P1 ;  /* 0x00000004ffbe7807 */ /* 0x002fc80004800000 */
[----:B------:R-:W-:Y:S01]  /*e930*/  SEL R190, R190, RZ, !P0 ;  /* 0x000000ffbebe7207 */ /* 0x000fe20004000000 */
[----:B------:R-:W-:-:S03]  /*e940*/  IMAD.MOV.U32 R191, RZ, RZ, R188 ;  /* 0x000000ffffbf7224 */ /* 0x000fc600078e00bc */
[----:B------:R-:W-:Y:S02]  /*e950*/  ISETP.NE.U32.AND P1, PT, R190, RZ, PT ;  /* 0x000000ffbe00720c */ /* 0x000fe40003f25070 */
[----:B------:R-:W-:-:S05]  /*e960*/  MOV R190, R185 ;  /* 0x000000b900be7202 */ /* 0x000fca0000000f00 */
[----:B------:R1:W-:Y:S01]  /*e970*/  LDGSTS.E [R222+0xc008], desc[UR16][R190.64], P2 ;  /* 0x0c008000bede7fae */ /* 0x0003e20009121850 */
[-C--:B----4-:R-:W-:Y:S02]  /*e980*/  IADD3 R5, P2, R5, R184.reuse, RZ ;  /* 0x000000b805057210 */ /* 0x090fe40007f5e0ff */
[----:B------:R-:W-:Y:S01]  /*e990*/  IADD3 R2, P3, R2, R184, RZ ;  /* 0x000000b802027210 */ /* 0x000fe20007f7e0ff */
[----:B------:R-:W-:Y:S02]  /*e9a0*/  STL [R1+0xb8], R185 ;  /* 0x0000b8b901007387 */ /* 0x000fe40000100800 */
[----:B-1----:R-:W-:Y:S02]  /*e9b0*/  IMAD.MOV.U32 R190, RZ, RZ, R5 ;  /* 0x000000ffffbe7224 */ /* 0x002fe400078e0005 */
[----:B------:R-:W-:Y:S04]  /*e9c0*/  STL [R1+0xb4], R188 ;  /* 0x0000b4bc01007387 */ /* 0x000fe80000100800 */
[----:B------:R-:W-:Y:S01]  /*e9d0*/  STL [R1+0xc0], R5 ;  /* 0x0000c00501007387 */ /* 0x000fe20000100800 */
[----:B---3--:R-:W-:-:S04]  /*e9e0*/  IMAD.X R182, R182, 0x1, R183, P2 ;  /* 0x00000001b6b67824 */ /* 0x008fc800010e06b7 */
[----:B------:R-:W-:Y:S01]  /*e9f0*/  IMAD.MOV.U32 R191, RZ, RZ, R182 ;  /* 0x000000ffffbf7224 */ /* 0x000fe200078e00b6 */
[----:B------:R-:W-:-:S04]  /*ea00*/  IADD3.X R3, R3, R183, RZ, P3, !PT ;  /* 0x000000b703037210 */ /* 0x000fc80001ffe4ff */
[----:B------:R1:W-:Y:S04]  /*ea10*/  LDGSTS.E [R222+0x800c], desc[UR16][R190.64], P1 ;  /* 0x0800c000bede7fae */ /* 0x0003e80008921850 */
[----:B------:R-:W-:Y:S04]  /*ea20*/  STL [R1+0xbc], R182 ;  /* 0x0000bcb601007387 */ /* 0x000fe80000100800 */
[----:B------:R-:W-:Y:S01]  /*ea30*/  STL [R1+0xc8], R2 ;  /* 0x0000c80201007387 */ /* 0x000fe20000100800 */
[----:B-1----:R-:W-:Y:S01]  /*ea40*/  MOV R190, R2 ;  /* 0x0000000200be7202 */ /* 0x002fe20000000f00 */
[----:B------:R-:W-:-:S02]  /*ea50*/  IMAD.MOV.U32 R191, RZ, RZ, R3 ;  /* 0x000000ffffbf7224 */ /* 0x000fc400078e0003 */
[----:B------:R1:W-:Y:S04]  /*ea60*/  STL [R1+0xc4], R3 ;  /* 0x0000c40301007387 */ /* 0x0003e80000100800 */
[----:B------:R2:W-:Y:S04]  /*ea70*/  LDGSTS.E [R222+0xc00c], desc[UR16][R190.64], P1 ;  /* 0x0c00c000bede7fae */ /* 0x0005e80008921850 */
[----:B-1----:R-:W3:Y:S01]  /*ea80*/  LDL.LU R3, [R1+0xcc] ;  /* 0x0000cc0001037983 */ /* 0x002ee20000300800 */
[----:B--2---:R-:W-:-:S03]  /*ea90*/  IADD3 R222, R0, UR4, RZ ;  /* 0x0000000400de7c10 */ /* 0x004fc6000fffe0ff */
[----:B------:R-:W2:Y:S01]  /*eaa0*/  LDL.LU R0, [R1+0xd0] ;  /* 0x0000d00001007983 */ /* 0x000ea20000300800 */
[----:B------:R-:W-:Y:S02]  /*eab0*/  ISETP.GT.AND P1, PT, R181, 0x8, PT ;  /* 0x00000008b500780c */ /* 0x000fe40003f24270 */
[-C--:B------:R-:W-:Y:S01]  /*eac0*/  IADD3 R180, P3, R180, R184.reuse, RZ ;  /* 0x000000b8b4b47210 */ /* 0x080fe20007f7e0ff */
[----:B------:R-:W4:Y:S01]  /*ead0*/  LDL.LU R188, [R1+0xd4] ;  /* 0x0000d40001bc7983 */ /* 0x000f220000300800 */
[----:B------:R-:W-:Y:S02]  /*eae0*/  SEL R190, RZ, 0x4, !P1 ;  /* 0x00000004ffbe7807 */ /* 0x000fe40004800000 */
[----:B------:R-:W-:Y:S01]  /*eaf0*/  IADD3.X R168, R168, R183, RZ, P3, !PT ;  /* 0x000000b7a8a87210 */ /* 0x000fe20001ffe4ff */
[----:B------:R-:W4:Y:S01]  /*eb00*/  LDL.LU R185, [R1+0xd8] ;  /* 0x0000d80001b97983 */ /* 0x000f220000300800 */
[----:B------:R-:W-:Y:S02]  /*eb10*/  SEL R190, R190, RZ, !P0 ;  /* 0x000000ffbebe7207 */ /* 0x000fe40004000000 */
[----:B------:R-:W-:Y:S01]  /*eb20*/  IADD3 R187, P1, R187, R184, RZ ;  /* 0x000000b8bbbb7210 */ /* 0x000fe20007f3e0ff */
[----:B------:R-:W4:Y:S01]  /*eb30*/  LDL.LU R5, [R1+0xdc] ;  /* 0x0000dc0001057983 */ /* 0x000f220000300800 */
[----:B------:R-:W-:-:S03]  /*eb40*/  ISETP.NE.U32.AND P2, PT, R190, RZ, PT ;  /* 0x000000ffbe00720c */ /* 0x000fc60003f45070 */
[----:B------:R-:W-:Y:S01]  /*eb50*/  IMAD.X R165, R165, 0x1, R183, P1 ;  /* 0x00000001a5a57824 */ /* 0x000fe200008e06b7 */
[-C--:B------:R-:W-:Y:S01]  /*eb60*/  IADD3 R169, P3, R169, R184.reuse, RZ ;  /* 0x000000b8a9a97210 */ /* 0x080fe20007f7e0ff */
[----:B------:R-:W-:Y:S01]  /*eb70*/  IMAD.MOV.U32 R190, RZ, RZ, R187 ;  /* 0x000000ffffbe7224 */ /* 0x000fe200078e00bb */
[----:B------:R-:W-:Y:S01]  /*eb80*/  IADD3 R166, P4, R166, R184, RZ ;  /* 0x000000b8a6a67210 */ /* 0x000fe20007f9e0ff */
[----:B------:R-:W-:Y:S01]  /*eb90*/  IMAD.MOV.U32 R191, RZ, RZ, R165 ;  /* 0x000000ffffbf7224 */ /* 0x000fe200078e00a5 */
[----:B------:R-:W-:Y:S01]  /*eba0*/  ISETP.GT.AND P1, PT, R181, 0x9, PT ;  /* 0x00000009b500780c */ /* 0x000fe20003f24270 */
[----:B------:R-:W4:Y:S04]  /*ebb0*/  LDL.LU R2, [R1+0xe0] ;  /* 0x0000e00001027983 */ /* 0x000f280000300800 */
[----:B------:R1:W-:Y:S02]  /*ebc0*/  LDGSTS.E [R222], desc[UR16][R190.64], P2 ;  /* 0x00000000bede7fae */ /* 0x0003e40009121850 */
[----:B-1----:R-:W-:-:S04]  /*ebd0*/  SEL R190, RZ, 0x4, !P1 ;  /* 0x00000004ffbe7807 */ /* 0x002fc80004800000 */
[----:B------:R-:W-:Y:S02]  /*ebe0*/  SEL R190, R190, RZ, !P0 ;  /* 0x000000ffbebe7207 */ /* 0x000fe40004000000 */
[----:B------:R-:W-:Y:S02]  /*ebf0*/  MOV R191, R168 ;  /* 0x000000a800bf7202 */ /* 0x000fe40000000f00 */
[----:B------:R-:W-:Y:S01]  /*ec00*/  ISETP.NE.U32.AND P1, PT, R190, RZ, PT ;  /* 0x000000ffbe00720c */ /* 0x000fe20003f25070 */
[----:B------:R-:W-:-:S05]  /*ec10*/  IMAD.MOV.U32 R190, RZ, RZ, R180 ;  /* 0x000000ffffbe7224 */ /* 0x000fca00078e00b4 */
[----:B------:R1:W-:Y:S01]  /*ec20*/  LDGSTS.E [R222+0x4000], desc[UR16][R190.64], P2 ;  /* 0x04000000bede7fae */ /* 0x0003e20009121850 */
[----:B------:R-:W-:Y:S01]  /*ec30*/  ISETP.GT.AND P2, PT, R181, 0xa, PT ;  /* 0x0000000ab500780c */ /* 0x000fe20003f44270 */
[--C-:B------:R-:W-:Y:S02]  /*ec40*/  IMAD.X R172, R172, 0x1, R183.reuse, P3 ;  /* 0x00000001acac7824 */ /* 0x100fe400018e06b7 */
[----:B------:R-:W-:-:S05]  /*ec50*/  IMAD.X R167, R167, 0x1, R183, P4 ;  /* 0x00000001a7a77824 */ /* 0x000fca00020e06b7 */
[----:B------:R-:W-:Y:S01]  /*ec60*/  LDGSTS.E [R222+0x4], desc[UR16][R166.64], P1 ;  /* 0x00004000a6de7fae */ /* 0x000fe20008921850 */
[----:B-1----:R-:W-:-:S04]  /*ec70*/  SEL R190, RZ, 0x4, !P2 ;  /* 0x00000004ffbe7807 */ /* 0x002fc80005000000 */
[----:B------:R-:W-:Y:S01]  /*ec80*/  SEL R190, R190, RZ, !P0 ;  /* 0x000000ffbebe7207 */ /* 0x000fe20004000000 */
[----:B------:R-:W-:-:S03]  /*ec90*/  IMAD.MOV.U32 R191, RZ, RZ, R172 ;  /* 0x000000ffffbf7224 */ /* 0x000fc600078e00ac */
[----:B------:R-:W-:Y:S02]  /*eca0*/  ISETP.NE.U32.AND P2, PT, R190, RZ, PT ;  /* 0x000000ffbe00720c */ /* 0x000fe40003f45070 */
[----:B------:R-:W-:-:S05]  /*ecb0*/  MOV R190, R169 ;  /* 0x000000a900be7202 */ /* 0x000fca0000000f00 */
[----:B------:R1:W-:Y:S01]  /*ecc0*/  LDGSTS.E [R222+0x4004], desc[UR16][R190.64], P1 ;  /* 0x04004000bede7fae */ /* 0x0003e20008921850 */
[----:B------:R-:W-:Y:S02]  /*ecd0*/  ISETP.GT.AND P1, PT, R181, 0xb, PT ;  /* 0x0000000bb500780c */ /* 0x000fe40003f24270 */
[-C--:B------:R-:W-:Y:S02]  /*ece0*/  IADD3 R173, P3, R173, R184.reuse, RZ ;  /* 0x000000b8adad7210 */ /* 0x080fe40007f7e0ff */
[----:B------:R-:W-:Y:S02]  /*ecf0*/  IADD3 R170, P4, R170, R184, RZ ;  /* 0x000000b8aaaa7210 */ /* 0x000fe40007f9e0ff */
[----:B-1----:R-:W-:Y:S01]  /*ed00*/  SEL R190, RZ, 0x4, !P1 ;  /* 0x00000004ffbe7807 */ /* 0x002fe20004800000 */
[----:B------:R-:W-:-:S03]  /*ed10*/  IMAD.X R176, R176, 0x1, R183, P3 ;  /* 0x00000001b0b07824 */ /* 0x000fc600018e06b7 */
[----:B------:R-:W-:Y:S01]  /*ed20*/  SEL R190, R190, RZ, !P0 ;  /* 0x000000ffbebe7207 */ /* 0x000fe20004000000 */
[----:B------:R-:W-:Y:S02]  /*ed30*/  IMAD.X R171, R171, 0x1, R183, P4 ;  /* 0x00000001abab7824 */ /* 0x000fe400020e06b7 */
[----:B------:R-:W-:Y:S01]  /*ed40*/  IMAD.MOV.U32 R191, RZ, RZ, R176 ;  /* 0x000000ffffbf7224 */ /* 0x000fe200078e00b0 */
[----:B------:R-:W-:Y:S01]  /*ed50*/  ISETP.NE.U32.AND P1, PT, R190, RZ, PT ;  /* 0x000000ffbe00720c */ /* 0x000fe20003f25070 */
[----:B------:R-:W-:Y:S01]  /*ed60*/  IMAD.MOV.U32 R190, RZ, RZ, R173 ;  /* 0x000000ffffbe7224 */ /* 0x000fe200078e00ad */
[----:B------:R-:W-:Y:S04]  /*ed70*/  LDGSTS.E [R222+0x8], desc[UR16][R170.64], P2 ;  /* 0x00008000aade7fae */ /* 0x000fe80009121850 */
[----:B------:R1:W-:Y:S01]  /*ed80*/  LDGSTS.E [R222+0x4008], desc[UR16][R190.64], P2 ;  /* 0x04008000bede7fae */ /* 0x0003e20009121850 */
[----:B------:R-:W-:-:S02]  /*ed90*/  ISETP.GT.AND P2, PT, R181, 0x28, PT ;  /* 0x00000028b500780c */ /* 0x000fc40003f44270 */
[-C--:B------:R-:W-:Y:S02]  /*eda0*/  IADD3 R174, P4, R174, R184.reuse, RZ ;  /* 0x000000b8aeae7210 */ /* 0x080fe40007f9e0ff */
[----:B------:R-:W-:Y:S02]  /*edb0*/  IADD3 R177, P3, R177, R184, RZ ;  /* 0x000000b8b1b17210 */ /* 0x000fe40007f7e0ff */
[----:B------:R-:W-:Y:S02]  /*edc0*/  IADD3.X R175, R175, R183, RZ, P4, !PT ;  /* 0x000000b7afaf7210 */ /* 0x000fe400027fe4ff */
[----:B-1----:R-:W-:-:S03]  /*edd0*/  SEL R190, RZ, 0x4, !P2 ;  /* 0x00000004ffbe7807 */ /* 0x002fc60005000000 */
[----:B------:R-:W-:Y:S01]  /*ede0*/  LDGSTS.E [R222+0xc], desc[UR16][R174.64], P1 ;  /* 0x0000c000aede7fae */ /* 0x000fe20008921850 */
[----:B------:R-:W-:Y:S02]  /*edf0*/  IADD3.X R179, R179, R183, RZ, P3, !PT ;  /* 0x000000b7b3b37210 */ /* 0x000fe40001ffe4ff */
[----:B------:R-:W-:Y:S02]  /*ee00*/  SEL R190, R190, RZ, !P0 ;  /* 0x000000ffbebe7207 */ /* 0x000fe40004000000 */
[----:B------:R-:W-:Y:S02]  /*ee10*/  MOV R191, R179 ;  /* 0x000000b300bf7202 */ /* 0x000fe40000000f00 */
[----:B------:R-:W-:Y:S01]  /*ee20*/  ISETP.NE.U32.AND P2, PT, R190, RZ, PT ;  /* 0x000000ffbe00720c */ /* 0x000fe20003f45070 */
[----:B------:R-:W-:-:S05]  /*ee30*/  IMAD.MOV.U32 R190, RZ, RZ, R177 ;  /* 0x000000ffffbe7224 */ /* 0x000fca00078e00b1 */
[----:B------:R1:W-:Y:S01]  /*ee40*/  LDGSTS.E [R222+0x400c], desc[UR16][R190.64], P1 ;  /* 0x0400c000bede7fae */ /* 0x0003e20008921850 */
[----:B--2---:R-:W-:-:S05]  /*ee50*/  IADD3 R0, P4, R0, R184, RZ ;  /* 0x000000b800007210 */ /* 0x004fca0007f9e0ff */
[----:B---3--:R-:W-:Y:S01]  /*ee60*/  IMAD.X R3, R3, 0x1, R183, P4 ;  /* 0x0000000103037824 */ /* 0x008fe200020e06b7 */
[----:B------:R-:W-:Y:S03]  /*ee70*/  STL [R1+0xd0], R0 ;  /* 0x0000d00001007387 */ /* 0x000fe60000100800 */
[----:B-1----:R-:W-:Y:S01]  /*ee80*/  IMAD.MOV.U32 R191, RZ, RZ, R3 ;  /* 0x000000ffffbf7224 */ /* 0x002fe200078e0003 */
[----:B------:R1:W-:Y:S04]  /*ee90*/  STL [R1+0xcc], R3 ;  /* 0x0000cc0301007387 */ /* 0x0003e80000100800 */
[----:B------:R-:W2:Y:S01]  /*eea0*/  LDL.LU R182, [R1+0xe4] ;  /* 0x0000e40001b67983 */ /* 0x000ea20000300800 */
[----:B------:R-:W-:-:S03]  /*eeb0*/  IMAD.MOV.U32 R190, RZ, RZ, R0 ;  /* 0x000000ffffbe7224 */ /* 0x000fc600078e0000 */
[----:B-1----:R-:W3:Y:S04]  /*eec0*/  LDL.LU R3, [R1+0xe8] ;  /* 0x0000e80001037983 */ /* 0x002ee80000300800 */
[----:B------:R-:W2:Y:S04]  /*eed0*/  LDL.LU R189, [R1+0xec] ;  /* 0x0000ec0001bd7983 */ /* 0x000ea80000300800 */
[----:B------:R-:W2:Y:S01]  /*eee0*/  LDL.LU R0, [R1+0xf0] ;  /* 0x0000f00001007983 */ /* 0x000ea20000300800 */
[----:B------:R-:W-:Y:S02]  /*eef0*/  ISETP.GT.AND P1, PT, R181, 0x29, PT ;  /* 0x00000029b500780c */ /* 0x000fe40003f24270 */
[-C--:B----4-:R-:W-:Y:S01]  /*ef00*/  IADD3 R185, P3, R185, R184.reuse, RZ ;  /* 0x000000b8b9b97210 */ /* 0x090fe20007f7e0ff */
[----:B------:R1:W-:Y:S01]  /*ef10*/  LDGSTS.E [R222+0x8000], desc[UR16][R190.64], P2 ;  /* 0x08000000bede7fae */ /* 0x0003e20009121850 */
[----:B------:R-:W-:-:S02]  /*ef20*/  IADD3 R2, P4, R2, R184, RZ ;  /* 0x000000b802027210 */ /* 0x000fc40007f9e0ff */
[----:B------:R-:W-:Y:S01]  /*ef30*/  IADD3.X R188, R188, R183, RZ, P3, !PT ;  /* 0x000000b7bcbc7210 */ /* 0x000fe20001ffe4ff */
[----:B------:R-:W-:Y:S02]  /*ef40*/  STL [R1+0xd8], R185 ;  /* 0x0000d8b901007387 */ /* 0x000fe40000100800 */
[----:B------:R-:W-:Y:S01]  /*ef50*/  IMAD.X R5, R5, 0x1, R183, P4 ;  /* 0x0000000105057824 */ /* 0x000fe200020e06b7 */
[----:B-1----:R-:W-:Y:S01]  /*ef60*/  SEL R190, RZ, 0x4, !P1 ;  /* 0x00000004ffbe7807 */ /* 0x002fe20004800000 */
[----:B------:R1:W-:Y:S03]  /*ef70*/  STL [R1+0xd4], R188 ;  /* 0x0000d4bc01007387 */ /* 0x0003e60000100800 */
[----:B------:R-:W-:Y:S01]  /*ef80*/  SEL R190, R190, RZ, !P0 ;  /* 0x000000ffbebe7207 */ /* 0x000fe20004000000 */
[----:B------:R-:W-:Y:S01]  /*ef90*/  STL [R1+0xe0], R2 ;  /* 0x0000e00201007387 */ /* 0x000fe20000100800 */
[----:B------:R-:W-:-:S02]  /*efa0*/  MOV R191, R188 ;  /* 0x000000bc00bf7202 */ /* 0x000fc40000000f00 */
[----:B------:R-:W-:Y:S01]  /*efb0*/  ISETP.NE.U32.AND P1, PT, R190, RZ, PT ;  /* 0x000000ffbe00720c */ /* 0x000fe20003f25070 */
[----:B------:R4:W-:Y:S01]  /*efc0*/  STL [R1+0xdc], R5 ;  /* 0x0000dc0501007387 */ /* 0x0009e20000100800 */
[----:B------:R-:W-:-:S03]  /*efd0*/  IMAD.MOV.U32 R190, RZ, RZ, R185 ;  /* 0x000000ffffbe7224 */ /* 0x000fc600078e00b9 */
[----:B-1----:R-:W2:Y:S04]  /*efe0*/  LDL.LU R188, [R1+0xf4] ;  /* 0x0000f40001bc7983 */ /* 0x002ea80000300800 */
[----:B------:R-:W2:Y:S04]  /*eff0*/  LDL.LU R185, [R1+0xf8] ;  /* 0x0000f80001b97983 */ /* 0x000ea80000300800 */
[----:B------:R1:W-:Y:S01]  /*f000*/  LDGSTS.E [R222+0xc000], desc[UR16][R190.64], P2 ;  /* 0x0c000000bede7fae */ /* 0x0003e20009121850 */
[----:B------:R-:W-:Y:S01]  /*f010*/  ISETP.GT.AND P2, PT, R181, 0x2a, PT ;  /* 0x0000002ab500780c */ /* 0x000fe20003f44270 */
[----:B-1----:R-:W-:-:S02]  /*f020*/  IMAD.MOV.U32 R190, RZ, RZ, R2 ;  /* 0x000000ffffbe7224 */ /* 0x002fc400078e0002 */
[----:B------:R-:W-:Y:S02]  /*f030*/  IMAD.MOV.U32 R191, RZ, RZ, R5 ;  /* 0x000000ffffbf7224 */ /* 0x000fe400078e0005 */
[----:B----4-:R-:W4:Y:S04]  /*f040*/  LDL.LU R5, [R1+0x100] ;  /* 0x0001000001057983 */ /* 0x010f280000300800 */
[----:B------:R1:W-:Y:S04]  /*f050*/  LDGSTS.E [R222+0x8004], desc[UR16][R190.64], P1 ;  /* 0x08004000bede7fae */ /* 0x0003e80008921850 */
[----:B------:R-:W4:Y:S01]  /*f060*/  LDL.LU R2, [R1+0x108] ;  /* 0x0001080001027983 */ /* 0x000f220000300800 */
[----:B-1----:R-:W-:-:S04]  /*f070*/  SEL R190, RZ, 0x4, !P2 ;  /* 0x00000004ffbe7807 */ /* 0x002fc80005000000 */
[----:B------:R-:W-:-:S04]  /*f080*/  SEL R190, R190, RZ, !P0 ;  /* 0x000000ffbebe7207 */ /* 0x000fc80004000000 */
[----:B------:R-:W-:Y:S02]  /*f090*/  ISETP.NE.U32.AND P2, PT, R190, RZ, PT ;  /* 0x000000ffbe00720c */ /* 0x000fe40003f45070 */
[----:B---3--:R-:W-:-:S04]  /*f0a0*/  IADD3 R3, P3, R3, R184, RZ ;  /* 0x000000b803037210 */ /* 0x008fc80007f7e0ff */
[----:B--2---:R-:W-:Y:S01]  /*f0b0*/  IADD3.X R182, R182, R183, RZ, P3, !PT ;  /* 0x000000b7b6b67210 */ /* 0x004fe20001ffe4ff */
[----:B------:R-:W-:Y:S01]  /*f0c0*/  STL [R1+0xe8], R3 ;  /* 0x0000e80301007387 */ /* 0x000fe20000100800 */
[----:B------:R-:W-:-:S03]  /*f0d0*/  IADD3 R0, P4, R0, R184, RZ ;  /* 0x000000b800007210 */ /* 0x000fc60007f9e0ff */
[----:B------:R1:W-:Y:S01]  /*f0e0*/  STL [R1+0xe4], R182 ;  /* 0x0000e4b601007387 */ /* 0x0003e20000100800 */
[----:B------:R-:W-:-:S03]  /*f0f0*/  MOV R191, R182 ;  /* 0x000000b600bf7202 */ /* 0x000fc60000000f00 */
[----:B------:R2:W-:Y:S01]  /*f100*/  STL [R1+0xf0], R0 ;  /* 0x0000f00001007387 */ /* 0x0005e20000100800 */
[----:B------:R-:W-:-:S03]  /*f110*/  IMAD.X R189, R189, 0x1, R183, P4 ;  /* 0x00000001bdbd7824 */ /* 0x000fc600020e06b7 */
[----:B-1----:R-:W3:Y:S01]  /*f120*/  LDL.LU R182, [R1+0xfc] ;  /* 0x0000fc0001b67983 */ /* 0x002ee20000300800 */
[----:B------:R-:W-:-:S03]  /*f130*/  IMAD.MOV.U32 R190, RZ, RZ, R3 ;  /* 0x000000ffffbe7224 */ /* 0x000fc600078e0003 */
[----:B------:R-:W-:Y:S04]  /*f140*/  STL [R1+0xec], R189 ;  /* 0x0000ecbd01007387 */ /* 0x000fe80000100800 */
[----:B------:R-:W3:Y:S04]  /*f150*/  LDL.LU R3, [R1+0x104] ;  /* 0x0001040001037983 */ /* 0x000ee80000300800 */
[----:B------:R1:W-:Y:S02]  /*f160*/  LDGSTS.E [R222+0xc004], desc[UR16][R190.64], P1 ;  /* 0x0c004000bede7fae */ /* 0x0003e40008921850 */
[----:B-1----:R-:W-:-:S02]  /*f170*/  IMAD.MOV.U32 R190, RZ, RZ, R0 ;  /* 0x000000ffffbe7224 */ /* 0x002fc400078e0000 */
[----:B--2---:R-:W2:Y:S01]  /*f180*/  LDL R0, [R1+0x418] ;  /* 0x0004180001007983 */ /* 0x004ea20000100800 */
[----:B------:R-:W-:Y:S01]  /*f190*/  IMAD.MOV.U32 R191, RZ, RZ, R189 ;  /* 0x000000ffffbf7224 */ /* 0x000fe200078e00bd */
[----:B------:R-:W-:Y:S02]  /*f1a0*/  ISETP.GT.AND P1, PT, R181, 0x2b, PT ;  /* 0x0000002bb500780c */ /* 0x000fe40003f24270 */
[----:B------:R-:W-:Y:S02]  /*f1b0*/  IADD3 R185, P3, R185, R184, RZ ;  /* 0x000000b8b9b97210 */ /* 0x000fe40007f7e0ff */
[----:B------:R1:W-:Y:S02]  /*f1c0*/  LDGSTS.E [R222+0x8008], desc[UR16][R190.64], P2 ;  /* 0x08008000bede7fae */ /* 0x0003e40009121850 */
[----:B------:R-:W-:Y:S02]  /*f1d0*/  IADD3.X R188, R188, R183, RZ, P3, !PT ;  /* 0x000000b7bcbc7210 */ /* 0x000fe40001ffe4ff */
[----:B-1----:R-:W-:-:S04]  /*f1e0*/  SEL R190, RZ, 0x4, !P1 ;  /* 0x00000004ffbe7807 */ /* 0x002fc80004800000 */
[----:B------:R-:W-:Y:S01]  /*f1f0*/  SEL R190, R190, RZ, !P0 ;  /* 0x000000ffbebe7207 */ /* 0x000fe20004000000 */
[----:B------:R-:W-:-:S03]  /*f200*/  IMAD.MOV.U32 R191, RZ, RZ, R188 ;  /* 0x000000ffffbf7224 */ /* 0x000fc600078e00bc */
[----:B------:R-:W-:Y:S01]  /*f210*/  ISETP.NE.U32.AND P1, PT, R190, RZ, PT ;  /* 0x000000ffbe00720c */ /* 0x000fe20003f25070 */
[----:B------:R-:W-:-:S05]  /*f220*/  IMAD.MOV.U32 R190, RZ, RZ, R185 ;  /* 0x000000ffffbe7224 */ /* 0x000fca00078e00b9 */
[----:B------:R1:W-:Y:S01]  /*f230*/  LDGSTS.E [R222+0xc008], desc[UR16][R190.64], P2 ;  /* 0x0c008000bede7fae */ /* 0x0003e20009121850 */
[-C--:B----4-:R-:W-:Y:S02]  /*f240*/  IADD3 R5, P2, R5, R184.reuse, RZ ;  /* 0x000000b805057210 */ /* 0x090fe40007f5e0ff */
[----:B------:R-:W-:Y:S01]  /*f250*/  IADD3 R2, P3, R2, R184, RZ ;  /* 0x000000b802027210 */ /* 0x000fe20007f7e0ff */
[----:B------:R-:W-:Y:S02]  /*f260*/  STL [R1+0xf8], R185 ;  /* 0x0000f8b901007387 */ /* 0x000fe40000100800 */
[----:B-1----:R-:W-:Y:S02]  /*f270*/  IMAD.MOV.U32 R190, RZ, RZ, R5 ;  /* 0x000000ffffbe7224 */ /* 0x002fe400078e0005 */
[----:B------:R-:W-:Y:S04]  /*f280*/  STL [R1+0xf4], R188 ;  /* 0x0000f4bc01007387 */ /* 0x000fe80000100800 */
[----:B------:R-:W-:Y:S01]  /*f290*/  STL [R1+0x100], R5 ;  /* 0x0001000501007387 */ /* 0x000fe20000100800 */
[----:B---3--:R-:W-:-:S04]  /*f2a0*/  IADD3.X R182, R182, R183, RZ, P2, !PT ;  /* 0x000000b7b6b67210 */ /* 0x008fc800017fe4ff */
[----:B------:R-:W-:Y:S01]  /*f2b0*/  MOV R191, R182 ;  /* 0x000000b600bf7202 */ /* 0x000fe20000000f00 */
[----:B------:R-:W-:-:S04]  /*f2c0*/  IMAD.X R3, R3, 0x1, R183, P3 ;  /* 0x0000000103037824 */ /* 0x000fc800018e06b7 */
[----:B------:R1:W-:Y:S04]  /*f2d0*/  LDGSTS.E [R222+0x800c], desc[UR16][R190.64], P1 ;  /* 0x0800c000bede7fae */ /* 0x0003e80008921850 */
[----:B------:R-:W-:Y:S04]  /*f2e0*/  STL [R1+0xfc], R182 ;  /* 0x0000fcb601007387 */ /* 0x000fe80000100800 */
[----:B------:R-:W-:Y:S01]  /*f2f0*/  STL [R1+0x108], R2 ;  /* 0x0001080201007387 */ /* 0x000fe20000100800 */
[----:B-1----:R-:W-:Y:S02]  /*f300*/  IMAD.MOV.U32 R190, RZ, RZ, R2 ;  /* 0x000000ffffbe7224 */ /* 0x002fe400078e0002 */
[----:B------:R-:W-:Y:S01]  /*f310*/  IMAD.MOV.U32 R191, RZ, RZ, R3 ;  /* 0x000000ffffbf7224 */ /* 0x000fe200078e0003 */
[----:B------:R1:W-:Y:S04]  /*f320*/  STL [R1+0x104], R3 ;  /* 0x0001040301007387 */ /* 0x0003e80000100800 */
[----:B------:R2:W-:Y:S04]  /*f330*/  LDGSTS.E [R222+0xc00c], desc[UR16][R190.64], P1 ;  /* 0x0c00c000bede7fae */ /* 0x0005e80008921850 */
[----:B-1----:R-:W3:Y:S01]  /*f340*/  LDL.LU R3, [R1+0x10c] ;  /* 0x00010c0001037983 */ /* 0x002ee20000300800 */
[----:B--2---:R-:W-:-:S03]  /*f350*/  VIADD R222, R0, UR4 ;  /* 0x0000000400de7c36 */ /* 0x004fc60008000000 */
[----:B------:R-:W2:Y:S01]  /*f360*/  LDL.LU R0, [R1+0x110] ;  /* 0x0001100001007983 */ /* 0x000ea20000300800 */
        /* <DEDUP_REMOVED lines=10> */
[----:B------:R-:W-:Y:S01]  /*f410*/  IMAD.X R195, R195, 0x1, R183, P4 ;  /* 0x00000001c3c37824 */ /* 0x000fe200020e06b7 */
[----:B------:R-:W-:Y:S01]  /*f420*/  IADD3.X R178, R178, R183, RZ, P1, !PT ;  /* 0x000000b7b2b27210 */ /* 0x000fe20000ffe4ff */
[----:B------:R-:W-:Y:S01]  /*f430*/  IMAD.MOV.U32 R190, RZ, RZ, R192 ;  /* 0x000000ffffbe7224 */ /* 0x000fe200078e00c0 */
[----:B------:R-:W-:Y:S01]  /*f440*/  ISETP.GT.AND P1, PT, R181, 0xd, PT ;  /* 0x0000000db500780c */ /* 0x000fe20003f24270 */
[----:B------:R-:W4:Y:S01]  /*f450*/  LDL.LU R5, [R1+0x11c] ;  /* 0x00011c0001057983 */ /* 0x000f220000300800 */
[----:B------:R-:W-:Y:S02]  /*f460*/  MOV R191, R178 ;  /* 0x000000b200bf7202 */ /* 0x000fe40000000f00 */
[----:B------:R-:W-:Y:S01]  /*f470*/  IADD3 R198, P3, R198, R184, RZ ;  /* 0x000000b8c6c67210 */ /* 0x000fe20007f7e0ff */
[----:B------:R-:W4:Y:S04]  /*f480*/  LDL.LU R2, [R1+0x120] ;  /* 0x0001200001027983 */ /* 0x000f280000300800 */
        /* <DEDUP_REMOVED lines=46> */
[----:B--2---:R-:W-:-:S05]  /*f770*/  IADD3 R0, P4, R0, R184, RZ ;  /* 0x000000b800007210 */ /* 0x004fca0007f9e0ff */
[----:B---3--:R-:W-:Y:S01]  /*f780*/  IMAD.X R3, R3, 0x1, R183, P4 ;  /* 0x0000000103037824 */ /* 0x008fe200020e06b7 */
[----:B------:R-:W-:Y:S04]  /*f790*/  STL [R1+0x110], R0 ;  /* 0x0001100001007387 */ /* 0x000fe80000100800 */
[----:B------:R2:W-:Y:S01]  /*f7a0*/  STL [R1+0x10c], R3 ;  /* 0x00010c0301007387 */ /* 0x0005e20000100800 */
[----:B-1----:R-:W-:-:S03]  /*f7b0*/  MOV R191, R3 ;  /* 0x0000000300bf7202 */ /* 0x002fc60000000f00 */
[----:B------:R-:W3:Y:S01]  /*f7c0*/  LDL.LU R182, [R1+0x124] ;  /* 0x0001240001b67983 */ /* 0x000ee20000300800 */
[----:B------:R-:W-:-:S03]  /*f7d0*/  IMAD.MOV.U32 R190, RZ, RZ, R0 ;  /* 0x000000ffffbe7224 */ /* 0x000fc600078e0000 */
[----:B--2---:R-:W2:Y:S04]  /*f7e0*/  LDL.LU R3, [R1+0x128] ;  /* 0x0001280001037983 */ /* 0x004ea80000300800 */
[----:B------:R-:W3:Y:S04]  /*f7f0*/  LDL.LU R189, [R1+0x12c] ;  /* 0x00012c0001bd7983 */ /* 0x000ee80000300800 */
[----:B------:R-:W3:Y:S01]  /*f800*/  LDL.LU R0, [R1+0x130] ;  /* 0x0001300001007983 */ /* 0x000ee20000300800 */
[----:B------:R-:W-:Y:S02]  /*f810*/  ISETP.GT.AND P1, PT, R181, 0x2d, PT ;  /* 0x0000002db500780c */ /* 0x000fe40003f24270 */
[-C--:B----4-:R-:W-:Y:S01]  /*f820*/  IADD3 R185, P3, R185, R184.reuse, RZ ;  /* 0x000000b8b9b97210 */ /* 0x090fe20007f7e0ff */
[----:B------:R1:W-:Y:S01]  /*f830*/  LDGSTS.E [R222+0x8000], desc[UR16][R190.64], P2 ;  /* 0x08000000bede7fae */ /* 0x0003e20009121850 */
[----:B------:R-:W-:-:S03]  /*f840*/  IADD3 R2, P4, R2, R184, RZ ;  /* 0x000000b802027210 */ /* 0x000fc60007f9e0ff */
[--C-:B------:R-:W-:Y:S02]  /*f850*/  IMAD.X R188, R188, 0x1, R183.reuse, P3 ;  /* 0x00000001bcbc7824 */ /* 0x100fe400018e06b7 */
[----:B------:R-:W-:Y:S01]  /*f860*/  IMAD.X R5, R5, 0x1, R183, P4 ;  /* 0x0000000105057824 */ /* 0x000fe200020e06b7 */
        /* <DEDUP_REMOVED lines=8> */
[----:B------:R-:W-:-:S03]  /*f8f0*/  MOV R190, R185 ;  /* 0x000000b900be7202 */ /* 0x000fc60000000f00 */
[----:B-1----:R-:W3:Y:S04]  /*f900*/  LDL.LU R188, [R1+0x134] ;  /* 0x0001340001bc7983 */ /* 0x002ee80000300800 */
[----:B------:R-:W3:Y:S04]  /*f910*/  LDL.LU R185, [R1+0x138] ;  /* 0x0001380001b97983 */ /* 0x000ee80000300800 */
[----:B------:R1:W-:Y:S01]  /*f920*/  LDGSTS.E [R222+0xc000], desc[UR16][R190.64], P2 ;  /* 0x0c000000bede7fae */ /* 0x0003e20009121850 */
[----:B------:R-:W-:Y:S01]  /*f930*/  ISETP.GT.AND P2, PT, R181, 0x2e, PT ;  /* 0x0000002eb500780c */ /* 0x000fe20003f44270 */
[----:B-1----:R-:W-:Y:S01]  /*f940*/  IMAD.MOV.U32 R190, RZ, RZ, R2 ;  /* 0x000000ffffbe7224 */ /* 0x002fe200078e0002 */
[----:B------:R-:W-:-:S02]  /*f950*/  MOV R191, R5 ;  /* 0x0000000500bf7202 */ /* 0x000fc40000000f00 */
[----:B----4-:R-:W4:Y:S04]  /*f960*/  LDL.LU R5, [R1+0x140] ;  /* 0x0001400001057983 */ /* 0x010f280000300800 */
[----:B------:R1:W-:Y:S04]  /*f970*/  LDGSTS.E [R222+0x8004], desc[UR16][R190.64], P1 ;  /* 0x08004000bede7fae */ /* 0x0003e80008921850 */
[----:B------:R-:W4:Y:S01]  /*f980*/  LDL.LU R2, [R1+0x148] ;  /* 0x0001480001027983 */ /* 0x000f220000300800 */
[----:B-1----:R-:W-:-:S04]  /*f990*/  SEL R190, RZ, 0x4, !P2 ;  /* 0x00000004ffbe7807 */ /* 0x002fc80005000000 */
[----:B------:R-:W-:-:S04]  /*f9a0*/  SEL R190, R190, RZ, !P0 ;  /* 0x000000ffbebe7207 */ /* 0x000fc80004000000 */
[----:B------:R-:W-:Y:S02]  /*f9b0*/  ISETP.NE.U32.AND P2, PT, R190, RZ, PT ;  /* 0x000000ffbe00720c */ /* 0x000fe40003f45070 */
[----:B--2---:R-:W-:-:S05]  /*f9c0*/  IADD3 R3, P3, R3, R184, RZ ;  /* 0x000000b803037210 */ /* 0x004fca0007f7e0ff */
[--C-:B---3--:R-:W-:Y:S01]  /*f9d0*/  IMAD.X R182, R182, 0x1, R183.reuse, P3 ;  /* 0x00000001b6b67824 */ /* 0x108fe200018e06b7 */
[----:B------:R-:W-:Y:S01]  /*f9e0*/  IADD3 R0, P4, R0, R184, RZ ;  /* 0x000000b800007210 */ /* 0x000fe20007f9e0ff */
[----:B------:R-:W-:Y:S02]  /*f9f0*/  STL [R1+0x128], R3 ;  /* 0x0001280301007387 */ /* 0x000fe40000100800 */
[----:B------:R-:W-:Y:S02]  /*fa00*/  IMAD.MOV.U32 R191, RZ, RZ, R182 ;  /* 0x000000ffffbf7224 */ /* 0x000fe400078e00b6 */
[----:B------:R1:W-:Y:S01]  /*fa10*/  STL [R1+0x124], R182 ;  /* 0x000124b601007387 */ /* 0x0003e20000100800 */
[----:B------:R-:W-:-:S03]  /*fa20*/  IMAD.X R189, R189, 0x1, R183, P4 ;  /* 0x00000001bdbd7824 */ /* 0x000fc600020e06b7 */
[----:B------:R2:W-:Y:S01]  /*fa30*/  STL [R1+0x130], R0 ;  /* 0x0001300001007387 */ /* 0x0005e20000100800 */
[----:B------:R-:W-:-:S03]  /*fa40*/  MOV R190, R3 ;  /* 0x0000000300be7202 */ /* 0x000fc60000000f00 */
[----:B-1----:R-:W3:Y:S04]  /*fa50*/  LDL.LU R182, [R1+0x13c] ;  /* 0x00013c0001b67983 */ /* 0x002ee80000300800 */
[----:B------:R-:W-:Y:S04]  /*fa60*/  STL [R1+0x12c], R189 ;  /* 0x00012cbd01007387 */ /* 0x000fe80000100800 */
[----:B------:R-:W3:Y:S04]  /*fa70*/  LDL.LU R3, [R1+0x144] ;  /* 0x0001440001037983 */ /* 0x000ee80000300800 */
[----:B------:R1:W-:Y:S02]  /*fa80*/  LDGSTS.E [R222+0xc004], desc[UR16][R190.64], P1 ;  /* 0x0c004000bede7fae */ /* 0x0003e40008921850 */
[----:B-1----:R-:W-:-:S02]  /*fa90*/  IMAD.MOV.U32 R190, RZ, RZ, R0 ;  /* 0x000000ffffbe7224 */ /* 0x002fc400078e0000 */
[----:B--2---:R-:W2:Y:S01]  /*faa0*/  LDL R0, [R1+0x414] ;  /* 0x0004140001007983 */ /* 0x004ea20000100800 */
[----:B------:R-:W-:Y:S02]  /*fab0*/  MOV R191, R189 ;  /* 0x000000bd00bf7202 */ /* 0x000fe40000000f00 */
[----:B------:R-:W-:Y:S02]  /*fac0*/  ISETP.GT.AND P1, PT, R181, 0x2f, PT ;  /* 0x0000002fb500780c */ /* 0x000fe40003f24270 */
[----:B------:R-:W-:Y:S01]  /*fad0*/  IADD3 R185, P3, R185, R184, RZ ;  /* 0x000000b8b9b97210 */ /* 0x000fe20007f7e0ff */
[----:B------:R1:W-:Y:S04]  /*fae0*/  LDGSTS.E [R222+0x8008], desc[UR16][R190.64], P2 ;  /* 0x08008000bede7fae */ /* 0x0003e80009121850 */
[----:B------:R-:W-:Y:S01]  /*faf0*/  IMAD.X R188, R188, 0x1, R183, P3 ;  /* 0x00000001bcbc7824 */ /* 0x000fe200018e06b7 */
[----:B-1----:R-:W-:-:S04]  /*fb00*/  SEL R190, RZ, 0x4, !P1 ;  /* 0x00000004ffbe7807 */ /* 0x002fc80004800000 */
[----:B------:R-:W-:Y:S02]  /*fb10*/  SEL R190, R190, RZ, !P0 ;  /* 0x000000ffbebe7207 */ /* 0x000fe40004000000 */
[----:B------:R-:W-:Y:S02]  /*fb20*/  MOV R191, R188 ;  /* 0x000000bc00bf7202 */ /* 0x000fe40000000f00 */
[----:B------:R-:W-:Y:S01]  /*fb30*/  ISETP.NE.U32.AND P1, PT, R190, RZ, PT ;  /* 0x000000ffbe00720c */ /* 0x000fe20003f25070 */
[----:B------:R-:W-:-:S05]  /*fb40*/  IMAD.MOV.U32 R190, RZ, RZ, R185 ;  /* 0x000000ffffbe7224 */ /* 0x000fca00078e00b9 */
[----:B------:R1:W-:Y:S01]  /*fb50*/  LDGSTS.E [R222+0xc008], desc[UR16][R190.64], P2 ;  /* 0x0c008000bede7fae */ /* 0x0003e20009121850 */
[-C--:B----4-:R-:W-:Y:S02]  /*fb60*/  IADD3 R5, P2, R5, R184.reuse, RZ ;  /* 0x000000b805057210 */ /* 0x090fe40007f5e0ff */
[----:B------:R-:W-:Y:S01]  /*fb70*/  IADD3 R2, P3, R2, R184, RZ ;  /* 0x000000b802027210 */ /* 0x000fe20007f7e0ff */
[----:B------:R-:W-:Y:S01]  /*fb80*/  STL [R1+0x138], R185 ;  /* 0x000138b901007387 */ /* 0x000fe20000100800 */
[----:B-1----:R-:W-:-:S03]  /*fb90*/  MOV R190, R5 ;  /* 0x0000000500be7202 */ /* 0x002fc60000000f00 */
[----:B------:R-:W-:Y:S04]  /*fba0*/  STL [R1+0x134], R188 ;  /* 0x000134bc01007387 */ /* 0x000fe80000100800 */
[----:B------:R-:W-:Y:S01]  /*fbb0*/  STL [R1+0x140], R5 ;  /* 0x0001400501007387 */ /* 0x000fe20000100800 */
[----:B---3--:R-:W-:-:S04]  /*fbc0*/  IMAD.X R182, R182, 0x1, R183, P2 ;  /* 0x00000001b6b67824 */ /* 0x008fc800010e06b7 */
[----:B------:R-:W-:Y:S02]  /*fbd0*/  IMAD.MOV.U32 R191, RZ, RZ, R182 ;  /* 0x000000ffffbf7224 */ /* 0x000fe400078e00b6 */
[----:B------:R-:W-:-:S03]  /*fbe0*/  IMAD.X R3, R3, 0x1, R183, P3 ;  /* 0x0000000103037824 */ /* 0x000fc600018e06b7 */
[----:B------:R1:W-:Y:S04]  /*fbf0*/  LDGSTS.E [R222+0x800c], desc[UR16][R190.64], P1 ;  /* 0x0800c000bede7fae */ /* 0x0003e80008921850 */
[----:B------:R-:W-:Y:S04]  /*fc00*/  STL [R1+0x13c], R182 ;  /* 0x00013cb601007387 */ /* 0x000fe80000100800 */
[----:B------:R-:W-:Y:S01]  /*fc10*/  STL [R1+0x148], R2 ;  /* 0x0001480201007387 */ /* 0x000fe20000100800 */
[----:B-1----:R-:W-:Y:S01]  /*fc20*/  IMAD.MOV.U32 R190, RZ, RZ, R2 ;  /* 0x000000ffffbe7224 */ /* 0x002fe200078e0002 */
[----:B------:R-:W-:-:S02]  /*fc30*/  MOV R191, R3 ;  /* 0x0000000300bf7202 */ /* 0x000fc40000000f00 */
        /* <DEDUP_REMOVED lines=69> */
[----:B--2---:R-:W-:-:S04]  /*10090*/  IADD3 R0, P4, R0, R184, RZ ;  /* 0x000000b800007210 */ /* 0x004fc80007f9e0ff */
[----:B---3--:R-:W-:Y:S01]  /*100a0*/  IADD3.X R3, R3, R183, RZ, P4, !PT ;  /* 0x000000b703037210 */ /* 0x008fe200027fe4ff */
        /* <DEDUP_REMOVED lines=102> */
[----:B------:R-:W-:Y:S02]  /*10710*/  IMAD.MOV.U32 R190, RZ, RZ, R227 ;  /* 0x000000ffffbe7224 */ /* 0x000fe400078e00e3 */
[----:B------:R-:W-:-:S03]  /*10720*/  IMAD.X R228, R228, 0x1, R183, P4 ;  /* 0x00000001e4e47824 */ /* 0x000fc600020e06b7 */
[----:B------:R1:W-:Y:S01]  /*10730*/  LDGSTS.E [R222+0x4000], desc[UR16][R190.64], P2 ;  /* 0x04000000bede7fae */ /* 0x0003e20009121850 */
[----:B------:R-:W-:Y:S01]  /*10740*/  ISETP.GT.AND P2, PT, R181, 0x16, PT ;  /* 0x00000016b500780c */ /* 0x000fe20003f44270 */
[----:B-1----:R-:W-:Y:S02]  /*10750*/  IMAD.MOV.U32 R190, RZ, RZ, R229 ;  /* 0x000000ffffbe7224 */ /* 0x002fe400078e00e5 */
[----:B------:R-:W-:-:S05]  /*10760*/  IMAD.MOV.U32 R191, RZ, RZ, R228 ;  /* 0x000000ffffbf7224 */ /* 0x000fca00078e00e4 */
[----:B------:R1:W-:Y:S01]  /*10770*/  LDGSTS.E [R222+0x4], desc[UR16][R190.64], P1 ;  /* 0x00004000bede7fae */ /* 0x0003e20008921850 */
[----:B------:R-:W-:Y:S02]  /*10780*/  IADD3.X R230, R230, R183, RZ, P3, !PT ;  /* 0x000000b7e6e67210 */ /* 0x000fe40001ffe4ff */
[----:B------:R-:W-:Y:S02]  /*10790*/  IADD3 R233, P4, R233, R184, RZ ;  /* 0x000000b8e9e97210 */ /* 0x000fe40007f9e0ff */
[----:B-1----:R-:W-:-:S04]  /*107a0*/  SEL R190, RZ, 0x4, !P2 ;  /* 0x00000004ffbe7807 */ /* 0x002fc80005000000 */
[----:B------:R-:W-:Y:S02]  /*107b0*/  SEL R190, R190, RZ, !P0 ;  /* 0x000000ffbebe7207 */ /* 0x000fe40004000000 */
[----:B------:R-:W-:Y:S02]  /*107c0*/  MOV R191, R230 ;  /* 0x000000e600bf7202 */ /* 0x000fe40000000f00 */
[----:B------:R-:W-:Y:S01]  /*107d0*/  ISETP.NE.U32.AND P2, PT, R190, RZ, PT ;  /* 0x000000ffbe00720c */ /* 0x000fe20003f45070 */
[----:B------:R-:W-:Y:S02]  /*107e0*/  IMAD.MOV.U32 R190, RZ, RZ, R231 ;  /* 0x000000ffffbe7224 */ /* 0x000fe400078e00e7 */
[----:B------:R-:W-:-:S03]  /*107f0*/  IMAD.X R232, R232, 0x1, R183, P4 ;  /* 0x00000001e8e87824 */ /* 0x000fc600020e06b7 */
[----:B------:R1:W-:Y:S01]  /*10800*/  LDGSTS.E [R222+0x4004], desc[UR16][R190.64], P1 ;  /* 0x04004000bede7fae */ /* 0x0003e20008921850 */
[----:B------:R-:W-:Y:S02]  /*10810*/  ISETP.GT.AND P1, PT, R181, 0x17, PT ;  /* 0x00000017b500780c */ /* 0x000fe40003f24270 */
[----:B------:R-:W-:Y:S01]  /*10820*/  IADD3 R235, P3, R235, R184, RZ ;  /* 0x000000b8ebeb7210 */ /* 0x000fe20007f7e0ff */
        /* <DEDUP_REMOVED lines=18> */
[----:B-1----:R-:W-:-:S04]  /*10950*/  SEL R190, RZ, 0x4, !P2 ;  /* 0x00000004ffbe7807 */ /* 0x002fc80005000000 */
        /* <DEDUP_REMOVED lines=52> */
[----:B------:R1:W-:Y:S04]  /*10ca0*/  STL [R1+0x1ac], R189 ;  /* 0x0001acbd01007387 */ /* 0x0003e80000100800 */
        /* <DEDUP_REMOVED lines=17> */
[----:B------:R4:W-:Y:S02]  /*10dc0*/  STL [R1+0x1b8], R185 ;  /* 0x0001b8b901007387 */ /* 0x0009e40000100800 */
[----:B-1----:R-:W-:Y:S02]  /*10dd0*/  IMAD.MOV.U32 R190, RZ, RZ, R5 ;  /* 0x000000ffffbe7224 */ /* 0x002fe400078e0005 */
[----:B------:R-:W-:Y:S04]  /*10de0*/  STL [R1+0x1b4], R188 ;  /* 0x0001b4bc01007387 */ /* 0x000fe80000100800 */
[----:B------:R-:W-:Y:S01]  /*10df0*/  STL [R1+0x1c0], R5 ;  /* 0x0001c00501007387 */ /* 0x000fe20000100800 */
[----:B---3--:R-:W-:-:S04]  /*10e00*/  IADD3.X R182, R182, R183, RZ, P2, !PT ;  /* 0x000000b7b6b67210 */ /* 0x008fc800017fe4ff */
[----:B------:R-:W-:Y:S01]  /*10e10*/  MOV R191, R182 ;  /* 0x000000b600bf7202 */ /* 0x000fe20000000f00 */
[----:B------:R-:W-:-:S04]  /*10e20*/  IMAD.X R3, R3, 0x1, R183, P3 ;  /* 0x0000000103037824 */ /* 0x000fc800018e06b7 */
[----:B------:R1:W-:Y:S04]  /*10e30*/  LDGSTS.E [R222+0x800c], desc[UR16][R190.64], P1 ;  /* 0x0800c000bede7fae */ /* 0x0003e80008921850 */
[----:B------:R3:W-:Y:S01]  /*10e40*/  STL [R1+0x1bc], R182 ;  /* 0x0001bcb601007387 */ /* 0x0007e20000100800 */
[----:B-1----:R-:W-:Y:S02]  /*10e50*/  IMAD.MOV.U32 R190, RZ, RZ, R2 ;  /* 0x000000ffffbe7224 */ /* 0x002fe400078e0002 */
[----:B------:R-:W-:Y:S01]  /*10e60*/  IMAD.MOV.U32 R191, RZ, RZ, R3 ;  /* 0x000000ffffbf7224 */ /* 0x000fe200078e0003 */
[----:B------:R1:W-:Y:S04]  /*10e70*/  STL [R1+0x1c8], R2 ;  /* 0x0001c80201007387 */ /* 0x0003e80000100800 */
[----:B------:R2:W-:Y:S04]  /*10e80*/  LDGSTS.E [R222+0xc00c], desc[UR16][R190.64], P1 ;  /* 0x0c00c000bede7fae */ /* 0x0005e80008921850 */
[----:B------:R1:W-:Y:S01]  /*10e90*/  STL [R1+0x1c4], R3 ;  /* 0x0001c40301007387 */ /* 0x0003e20000100800 */
[----:B--2---:R-:W-:-:S03]  /*10ea0*/  VIADD R222, R0, UR4 ;  /* 0x0000000400de7c36 */ /* 0x004fc60008000000 */
[----:B------:R-:W2:Y:S04]  /*10eb0*/  LDL.LU R0, [R1] ;  /* 0x0000000001007983 */ /* 0x000ea80000300800 */
[----:B------:R-:W2:Y:S04]  /*10ec0*/  LDL.LU R189, [R1+0x4] ;  /* 0x0000040001bd7983 */ /* 0x000ea80000300800 */
[----:B----4-:R-:W4:Y:S04]  /*10ed0*/  LDL.LU R185, [R1+0x8] ;  /* 0x0000080001b97983 */ /* 0x010f280000300800 */
[----:B---3--:R-:W3:Y:S04]  /*10ee0*/  LDL.LU R182, [R1+0x1cc] ;  /* 0x0001cc0001b67983 */ /* 0x008ee80000300800 */
[----:B-1----:R-:W3:Y:S01]  /*10ef0*/  LDL.LU R2, [R1+0x1d0] ;  /* 0x0001d00001027983 */ /* 0x002ee20000300800 */
[----:B------:R-:W-:-:S04]  /*10f00*/  ISETP.GT.AND P1, PT, R181, 0x18, PT ;  /* 0x00000018b500780c */ /* 0x000fc80003f24270 */
[----:B------:R-:W-:-:S04]  /*10f10*/  SEL R190, RZ, 0x4, !P1 ;  /* 0x00000004ffbe7807 */ /* 0x000fc80004800000 */
[----:B------:R-:W-:Y:S02]  /*10f20*/  SEL R190, R190, RZ, !P0 ;  /* 0x000000ffbebe7207 */ /* 0x000fe40004000000 */
[----:B------:R-:W-:Y:S02]  /*10f30*/  IADD3 R241, P1, R241, R184, RZ ;  /* 0x000000b8f1f17210 */ /* 0x000fe40007f3e0ff */
[----:B------:R-:W-:Y:S02]  /*10f40*/  ISETP.NE.U32.AND P2, PT, R190, RZ, PT ;  /* 0x000000ffbe00720c */ /* 0x000fe40003f45070 */
[----:B------:R-:W-:Y:S01]  /*10f50*/  IADD3.X R240, R240, R183, RZ, P1, !PT ;  /* 0x000000b7f0f07210 */ /* 0x000fe20000ffe4ff */
[----:B------:R-:W-:Y:S01]  /*10f60*/  IMAD.MOV.U32 R190, RZ, RZ, R241 ;  /* 0x000000ffffbe7224 */ /* 0x000fe200078e00f1 */
[----:B------:R-:W-:Y:S02]  /*10f70*/  ISETP.GT.AND P1, PT, R181, 0x19, PT ;  /* 0x00000019b500780c */ /* 0x000fe40003f24270 */
[----:B------:R-:W-:-:S02]  /*10f80*/  MOV R191, R240 ;  /* 0x000000f000bf7202 */ /* 0x000fc40000000f00 */
[----:B------:R-:W-:-:S05]  /*10f90*/  IADD3 R243, P3, R243, R184, RZ ;  /* 0x000000b8f3f37210 */ /* 0x000fca0007f7e0ff */
[----:B------:R1:W-:Y:S01]  /*10fa0*/  LDGSTS.E [R222], desc[UR16][R190.64], P2 ;  /* 0x00000000bede7fae */ /* 0x0003e20009121850 */
        /* <DEDUP_REMOVED lines=36> */
[----:B--2---:R-:W-:-:S05]  /*111f0*/  IADD3 R0, P4, R0, R184, RZ ;  /* 0x000000b800007210 */ /* 0x004fca0007f9e0ff */
[----:B------:R-:W-:Y:S01]  /*11200*/  IMAD.X R252, R252, 0x1, R183, P4 ;  /* 0x00000001fcfc7824 */ /* 0x000fe200020e06b7 */
[----:B------:R2:W-:Y:S01]  /*11210*/  STL [R1], R0 ;  /* 0x0000000001007387 */ /* 0x0005e20000100800 */
[----:B-1----:R-:W-:-:S03]  /*11220*/  IMAD.MOV.U32 R190, RZ, RZ, R0 ;  /* 0x000000ffffbe7224 */ /* 0x002fc600078e0000 */
[----:B------:R-:W3:Y:S01]  /*11230*/  LDL.LU R188, [R1+0x1d4] ;  /* 0x0001d40001bc7983 */ /* 0x000ee20000300800 */
[----:B------:R-:W-:-:S03]  /*11240*/  MOV R191, R252 ;  /* 0x000000fc00bf7202 */ /* 0x000fc60000000f00 */
[----:B------:R-:W3:Y:S04]  /*11250*/  LDL.LU R5, [R1+0x1d8] ;  /* 0x0001d80001057983 */ /* 0x000ee80000300800 */
[----:B------:R-:W3:Y:S04]  /*11260*/  LDL.LU R3, [R1+0x1dc] ;  /* 0x0001dc0001037983 */ /* 0x000ee80000300800 */
[----:B--2---:R-:W2:Y:S01]  /*11270*/  LDL.LU R0, [R1+0x1e0] ;  /* 0x0001e00001007983 */ /* 0x004ea20000300800 */
[----:B----4-:R-:W-:-:S03]  /*11280*/  IADD3 R185, P3, R185, R184, RZ ;  /* 0x000000b8b9b97210 */ /* 0x010fc60007f7e0ff */
[----:B------:R1:W-:Y:S01]  /*11290*/  LDGSTS.E [R222+0xc], desc[UR16][R190.64], P1 ;  /* 0x0000c000bede7fae */ /* 0x0003e20008921850 */
[----:B---3--:R-:W-:Y:S01]  /*112a0*/  IADD3 R2, P4, R2, R184, RZ ;  /* 0x000000b802027210 */ /* 0x008fe20007f9e0ff */
        /* <DEDUP_REMOVED lines=8> */
[----:B------:R-:W-:Y:S04]  /*11330*/  STL [R1+0x4], R189 ;  /* 0x000004bd01007387 */ /* 0x000fe80000100800 */
[----:B------:R-:W-:Y:S04]  /*11340*/  STL [R1+0x1d0], R2 ;  /* 0x0001d00201007387 */ /* 0x000fe80000100800 */
[----:B------:R1:W-:Y:S04]  /*11350*/  LDGSTS.E [R222+0x400c], desc[UR16][R190.64], P1 ;  /* 0x0400c000bede7fae */ /* 0x0003e80008921850 */
[----:B------:R3:W-:Y:S01]  /*11360*/  STL [R1+0x1cc], R182 ;  /* 0x0001ccb601007387 */ /* 0x0007e20000100800 */
[----:B-1----:R-:W-:Y:S01]  /*11370*/  MOV R191, R182 ;  /* 0x000000b600bf7202 */ /* 0x002fe20000000f00 */
[----:B------:R-:W-:-:S02]  /*11380*/  IMAD.MOV.U32 R190, RZ, RZ, R2 ;  /* 0x000000ffffbe7224 */ /* 0x000fc400078e0002 */
[----:B---3--:R-:W3:Y:S04]  /*11390*/  LDL.LU R182, [R1+0x1e4] ;  /* 0x0001e40001b67983 */ /* 0x008ee80000300800 */
[----:B------:R-:W4:Y:S04]  /*113a0*/  LDL.LU R2, [R1+0x1e8] ;  /* 0x0001e80001027983 */ /* 0x000f280000300800 */
[----:B------:R-:W3:Y:S04]  /*113b0*/  LDL.LU R185, [R1+0x1ec] ;  /* 0x0001ec0001b97983 */ /* 0x000ee80000300800 */
[----:B------:R-:W3:Y:S01]  /*113c0*/  LDL.LU R189, [R1+0x1f0] ;  /* 0x0001f00001bd7983 */ /* 0x000ee20000300800 */
[----:B------:R-:W-:-:S03]  /*113d0*/  ISETP.GT.AND P1, PT, R181, 0x39, PT ;  /* 0x00000039b500780c */ /* 0x000fc60003f24270 */
[----:B------:R1:W-:Y:S02]  /*113e0*/  LDGSTS.E [R222+0x8000], desc[UR16][R190.64], P2 ;  /* 0x08000000bede7fae */ /* 0x0003e40009121850 */
[----:B-1----:R-:W-:-:S04]  /*113f0*/  SEL R190, RZ, 0x4, !P1 ;  /* 0x00000004ffbe7807 */ /* 0x002fc80004800000 */
[----:B------:R-:W-:-:S04]  /*11400*/  SEL R190, R190, RZ, !P0 ;  /* 0x000000ffbebe7207 */ /* 0x000fc80004000000 */
[----:B------:R-:W-:Y:S02]  /*11410*/  ISETP.NE.U32.AND P1, PT, R190, RZ, PT ;  /* 0x000000ffbe00720c */ /* 0x000fe40003f25070 */
[----:B------:R-:W-:-:S05]  /*11420*/  IADD3 R5, P3, R5, R184, RZ ;  /* 0x000000b805057210 */ /* 0x000fca0007f7e0ff */
[----:B------:R-:W-:Y:S01]  /*11430*/  IMAD.X R188, R188, 0x1, R183, P3 ;  /* 0x00000001bcbc7824 */ /* 0x000fe200018e06b7 */
[----:B--2---:R-:W-:-:S03]  /*11440*/  IADD3 R0, P4, R0, R184, RZ ;  /* 0x000000b800007210 */ /* 0x004fc60007f9e0ff */
[----:B------:R-:W-:Y:S01]  /*11450*/  IMAD.MOV.U32 R191, RZ, RZ, R188 ;  /* 0x000000ffffbf7224 */ /* 0x000fe200078e00bc */
[----:B------:R-:W-:Y:S01]  /*11460*/  MOV R190, R5 ;  /* 0x0000000500be7202 */ /* 0x000fe20000000f00 */
[----:B------:R-:W-:Y:S01]  /*11470*/  STL [R1+0x1d8], R5 ;  /* 0x0001d80501007387 */ /* 0x000fe20000100800 */
[----:B------:R-:W-:-:S03]  /*11480*/  IMAD.X R3, R3, 0x1, R183, P4 ;  /* 0x0000000103037824 */ /* 0x000fc600020e06b7 */
[----:B------:R1:W-:Y:S04]  /*11490*/  STL [R1+0x1d4], R188 ;  /* 0x0001d4bc01007387 */ /* 0x0003e80000100800 */
[----:B------:R-:W-:Y:S04]  /*114a0*/  STL [R1+0x1e0], R0 ;  /* 0x0001e00001007387 */ /* 0x000fe80000100800 */
[----:B------:R2:W-:Y:S04]  /*114b0*/  LDGSTS.E [R222+0xc000], desc[UR16][R190.64], P2 ;  /* 0x0c000000bede7fae */ /* 0x0005e80009121850 */
[----:B------:R2:W-:Y:S04]  /*114c0*/  STL [R1+0x1dc], R3 ;  /* 0x0001dc0301007387 */ /* 0x0005e80000100800 */
[----:B-1----:R-:W3:Y:S01]  /*114d0*/  LDL.LU R188, [R1+0x1f4] ;  /* 0x0001f40001bc7983 */ /* 0x002ee20000300800 */
[----:B--2---:R-:W-:-:S03]  /*114e0*/  MOV R191, R3 ;  /* 0x0000000300bf7202 */ /* 0x004fc60000000f00 */
[----:B------:R-:W2:Y:S01]  /*114f0*/  LDL.LU R3, [R1+0x1f8] ;  /* 0x0001f80001037983 */ /* 0x000ea20000300800 */
[----:B------:R-:W-:-:S03]  /*11500*/  IMAD.MOV.U32 R190, RZ, RZ, R0 ;  /* 0x000000ffffbe7224 */ /* 0x000fc600078e0000 */
[----:B------:R-:W2:Y:S04]  /*11510*/  LDL.LU R5, [R1+0x200] ;  /* 0x0002000001057983 */ /* 0x000ea80000300800 */
[----:B------:R-:W2:Y:S04]  /*11520*/  LDL.LU R0, [R1+0x208] ;  /* 0x0002080001007983 */ /* 0x000ea80000300800 */
[----:B------:R1:W-:Y:S01]  /*11530*/  LDGSTS.E [R222+0x8004], desc[UR16][R190.64], P1 ;  /* 0x08004000bede7fae */ /* 0x0003e20008921850 */
[----:B----4-:R-:W-:-:S05]  /*11540*/  IADD3 R2, P3, R2, R184, RZ ;  /* 0x000000b802027210 */ /* 0x010fca0007f7e0ff */
[----:B---3--:R-:W-:Y:S01]  /*11550*/  IMAD.X R182, R182, 0x1, R183, P3 ;  /* 0x00000001b6b67824 */ /* 0x008fe200018e06b7 */
[----:B------:R-:W-:Y:S01]  /*11560*/  IADD3 R189, P4, R189, R184, RZ ;  /* 0x000000b8bdbd7210 */ /* 0x000fe20007f9e0ff */
[----:B------:R-:W-:Y:S02]  /*11570*/  STL [R1+0x1e8], R2 ;  /* 0x0001e80201007387 */ /* 0x000fe40000100800 */
[----:B-1----:R-:W-:Y:S02]  /*11580*/  IMAD.MOV.U32 R191, RZ, RZ, R182 ;  /* 0x000000ffffbf7224 */ /* 0x002fe400078e00b6 */
[----:B------:R1:W-:Y:S04]  /*11590*/  STL [R1+0x1e4], R182 ;  /* 0x0001e4b601007387 */ /* 0x0003e80000100800 */
[----:B------:R-:W-:Y:S04]  /*115a0*/  STL [R1+0x1f0], R189 ;  /* 0x0001f0bd01007387 */ /* 0x000fe80000100800 */
[----:B-1----:R-:W3:Y:S01]  /*115b0*/  LDL.LU R182, [R1+0x1fc] ;  /* 0x0001fc0001b67983 */ /* 0x002ee20000300800 */
[----:B------:R-:W-:-:S04]  /*115c0*/  ISETP.GT.AND P2, PT, R181, 0x3a, PT ;  /* 0x0000003ab500780c */ /* 0x000fc80003f44270 */
[----:B------:R-:W-:Y:S01]  /*115d0*/  SEL R190, RZ, 0x4, !P2 ;  /* 0x00000004ffbe7807 */ /* 0x000fe20005000000 */
[----:B------:R-:W-:-:S03]  /*115e0*/  IMAD.X R185, R185, 0x1, R183, P4 ;  /* 0x00000001b9b97824 */ /* 0x000fc600020e06b7 */
[----:B------:R-:W-:Y:S02]  /*115f0*/  SEL R190, R190, RZ, !P0 ;  /* 0x000000ffbebe7207 */ /* 0x000fe40004000000 */
[----:B------:R1:W-:Y:S02]  /*11600*/  STL [R1+0x1ec], R185 ;  /* 0x0001ecb901007387 */ /* 0x0003e40000100800 */
[----:B------:R-:W-:Y:S02]  /*11610*/  ISETP.NE.U32.AND P2, PT, R190, RZ, PT ;  /* 0x000000ffbe00720c */ /* 0x000fe40003f45070 */
[----:B------:R-:W-:Y:S02]  /*11620*/  MOV R190, R2 ;  /* 0x0000000200be7202 */ /* 0x000fe40000000f00 */
[----:B------:R-:W4:Y:S04]  /*11630*/  LDL.LU R2, [R1+0x204] ;  /* 0x0002040001027983 */ /* 0x000f280000300800 */
[----:B------:R1:W-:Y:S01]  /*11640*/  LDGSTS.E [R222+0xc004], desc[UR16][R190.64], P1 ;  /* 0x0c004000bede7fae */ /* 0x0003e20008921850 */
[----:B------:R-:W-:Y:S01]  /*11650*/  ISETP.GT.AND P1, PT, R181, 0x3b, PT ;  /* 0x0000003bb500780c */ /* 0x000fe20003f24270 */
[----:B-1----:R-:W-:Y:S01]  /*11660*/  IMAD.MOV.U32 R190, RZ, RZ, R189 ;  /* 0x000000ffffbe7224 */ /* 0x002fe200078e00bd */
[----:B------:R-:W-:-:S02]  /*11670*/  MOV R191, R185 ;  /* 0x000000b900bf7202 */ /* 0x000fc40000000f00 */
[----:B------:R-:W4:Y:S04]  /*11680*/  LDL.LU R185, [R1+0x440] ;  /* 0x0004400001b97983 */ /* 0x000f280000300800 */
        /* <DEDUP_REMOVED lines=11> */
[----:B------:R2:W-:Y:S04]  /*11740*/  STL [R1+0x1f8], R3 ;  /* 0x0001f80301007387 */ /* 0x0005e80000100800 */
[----:B------:R-:W-:Y:S01]  /*11750*/  STL [R1+0x1f4], R188 ;  /* 0x0001f4bc01007387 */ /* 0x000fe20000100800 */
[----:B-1----:R-:W-:-:S03]  /*11760*/  MOV R190, R5 ;  /* 0x0000000500be7202 */ /* 0x002fc60000000f00 */
[----:B--2---:R-:W2:Y:S04]  /*11770*/  LDL.LU R3, [R1+0x10] ;  /* 0x0000100001037983 */ /* 0x004ea80000300800 */
[----:B------:R-:W-:Y:S01]  /*11780*/  STL [R1+0x200], R5 ;  /* 0x0002000501007387 */ /* 0x000fe20000100800 */
[----:B---3--:R-:W-:-:S04]  /*11790*/  IMAD.X R182, R182, 0x1, R183, P2 ;  /* 0x00000001b6b67824 */ /* 0x008fc800010e06b7 */
[----:B------:R-:W-:Y:S01]  /*117a0*/  IMAD.MOV.U32 R191, RZ, RZ, R182 ;  /* 0x000000ffffbf7224 */ /* 0x000fe200078e00b6 */
[----:B------:R-:W-:Y:S04]  /*117b0*/  STL [R1+0x1fc], R182 ;  /* 0x0001fcb601007387 */ /* 0x000fe80000100800 */
[----:B------:R1:W-:Y:S04]  /*117c0*/  LDGSTS.E [R222+0x800c], desc[UR16][R190.64], P1 ;  /* 0x0800c000bede7fae */ /* 0x0003e80008921850 */
[----:B------:R3:W-:Y:S01]  /*117d0*/  STL [R1+0x208], R0 ;  /* 0x0002080001007387 */ /* 0x0007e20000100800 */
[----:B----4-:R-:W-:-:S03]  /*117e0*/  IMAD.X R2, R2, 0x1, R183, P3 ;  /* 0x0000000102027824 */ /* 0x010fc600018e06b7 */
[----:B------:R-:W4:Y:S01]  /*117f0*/  LDL R189, [R1+0x400] ;  /* 0x0004000001bd7983 */ /* 0x000f220000100800 */
[----:B-1----:R-:W-:Y:S02]  /*11800*/  IMAD.MOV.U32 R190, RZ, RZ, R0 ;  /* 0x000000ffffbe7224 */ /* 0x002fe400078e0000 */
[----:B---3--:R-:W1:Y:S01]  /*11810*/  S2R R0, SR_TID.X ;  /* 0x0000000000007919 */ /* 0x008e620000002100 */
[----:B------:R3:W-:Y:S04]  /*11820*/  STL [R1+0x204], R2 ;  /* 0x0002040201007387 */ /* 0x0007e80000100800 */
[----:B------:R-:W4:Y:S01]  /*11830*/  LDL.LU R188, [R1+0xc] ;  /* 0x00000c0001bc7983 */ /* 0x000f220000300800 */
[----:B------:R-:W-:-:S03]  /*11840*/  MOV R191, R2 ;  /* 0x0000000200bf7202 */ /* 0x000fc60000000f00 */
[----:B------:R-:W4:Y:S04]  /*11850*/  LDL.LU R182, [R1+0x14] ;  /* 0x0000140001b67983 */ /* 0x000f280000300800 */
[----:B------:R3:W-:Y:S01]  /*11860*/  LDGSTS.E [R222+0xc00c], desc[UR16][R190.64], P1 ;  /* 0x0c00c000bede7fae */ /* 0x0007e20008921850 */
[----:B------:R-:W-:-:S03]  /*11870*/  ISETP.GT.AND P1, PT, R181, 0x1c, PT ;  /* 0x0000001cb500780c */ /* 0x000fc60003f24270 */
[----:B------:R-:W4:Y:S04]  /*11880*/  LDL.LU R5, [R1+0x18] ;  /* 0x0000180001057983 */ /* 0x000f280000300800 */
[----:B---3--:R-:W3:Y:S01]  /*11890*/  LDL.LU R2, [R1+0x1c] ;  /* 0x00001c0001027983 */ /* 0x008ee20000300800 */
[----:B------:R-:W-:Y:S02]  /*118a0*/  SEL R190, RZ, 0x4, !P1 ;  /* 0x00000004ffbe7807 */ /* 0x000fe40004800000 */
[----:B-1----:R-:W-:-:S04]  /*118b0*/  LOP3.LUT R0, R0, 0x3f, RZ, 0xc0, !PT ;  /* 0x0000003f00007812 */ /* 0x002fc800078ec0ff */
[----:B------:R-:W-:Y:S02]  /*118c0*/  ISETP.GE.AND P1, PT, R0, R181, PT ;  /* 0x000000b50000720c */ /* 0x000fe40003f26270 */
[----:B------:R-:W3:Y:S01]  /*118d0*/  LDL.LU R0, [R1+0x20] ;  /* 0x0000200001007983 */ /* 0x000ee20000300800 */
[----:B------:R-:W-:-:S04]  /*118e0*/  SEL R190, R190, RZ, !P0 ;  /* 0x000000ffbebe7207 */ /* 0x000fc80004000000 */
[----:B------:R-:W-:Y:S02]  /*118f0*/  ISETP.NE.U32.AND P2, PT, R190, RZ, PT ;  /* 0x000000ffbe00720c */ /* 0x000fe40003f45070 */
[----:B------:R-:W-:-:S04]  /*11900*/  SEL R190, RZ, 0x4, P1 ;  /* 0x00000004ffbe7807 */ /* 0x000fc80000800000 */
[----:B------:R-:W-:-:S04]  /*11910*/  SEL R190, R190, RZ, !P0 ;  /* 0x000000ffbebe7207 */ /* 0x000fc80004000000 */
[----:B------:R-:W-:Y:S02]  /*11920*/  ISETP.NE.U32.AND P1, PT, R190, RZ, PT ;  /* 0x000000ffbe00720c */ /* 0x000fe40003f25070 */
[----:B--2---:R-:W-:-:S04]  /*11930*/  IADD3 R3, P3, R3, R184, RZ ;  /* 0x000000b803037210 */ /* 0x004fc80007f7e0ff */
[----:B------:R-:W-:Y:S01]  /*11940*/  MOV R190, R3 ;  /* 0x0000000300be7202 */ /* 0x000fe20000000f00 */
[----:B------:R-:W-:Y:S01]  /*11950*/  STL [R1+0x10], R3 ;  /* 0x0000100301007387 */ /* 0x000fe20000100800 */
[----:B----4-:R-:W-:Y:S02]  /*11960*/  VIADD R222, R189, UR4 ;  /* 0x00000004bdde7c36 */ /* 0x010fe40008000000 */
[----:B------:R-:W-:Y:S01]  /*11970*/  IMAD.X R188, R188, 0x1, R183, P3 ;  /* 0x00000001bcbc7824 */ /* 0x000fe200018e06b7 */
[----:B------:R-:W-:-:S03]  /*11980*/  ISETP.GT.AND P3, PT, R181, 0x1d, PT ;  /* 0x0000001db500780c */ /* 0x000fc60003f64270 */
[----:B------:R-:W-:-:S05]  /*11990*/  IMAD.MOV.U32 R191, RZ, RZ, R188 ;  /* 0x000000ffffbf7224 */ /* 0x000fca00078e00bc */
[----:B------:R1:W-:Y:S01]  /*119a0*/  LDGSTS.E [R222], desc[UR16][R190.64], P2 ;  /* 0x00000000bede7fae */ /* 0x0003e20009121850 */
[----:B------:R-:W-:Y:S02]  /*119b0*/  IADD3 R5, P4, R5, R184, RZ ;  /* 0x000000b805057210 */ /* 0x000fe40007f9e0ff */
[----:B-1----:R-:W-:-:S03]  /*119c0*/  SEL R190, RZ, 0x4, !P3 ;  /* 0x00000004ffbe7807 */ /* 0x002fc60005800000 */
[----:B------:R-:W-:Y:S01]  /*119d0*/  IMAD.X R182, R182, 0x1, R183, P4 ;  /* 0x00000001b6b67824 */ /* 0x000fe200020e06b7 */
[----:B------:R-:W-:Y:S01]  /*119e0*/  SEL R190, R190, RZ, !P0 ;  /* 0x000000ffbebe7207 */ /* 0x000fe20004000000 */
[----:B------:R1:W-:Y:S02]  /*119f0*/  STL [R1+0xc], R188 ;  /* 0x00000cbc01007387 */ /* 0x0003e40000100800 */
[----:B------:R-:W-:Y:S01]  /*11a00*/  IMAD.MOV.U32 R191, RZ, RZ, R182 ;  /* 0x000000ffffbf7224 */ /* 0x000fe200078e00b6 */
[----:B------:R-:W-:Y:S02]  /*11a10*/  ISETP.NE.U32.AND P3, PT, R190, RZ, PT ;  /* 0x000000ffbe00720c */ /* 0x000fe40003f65070 */
[----:B---3--:R-:W-:Y:S01]  /*11a20*/  IADD3 R0, P5, R0, R184, RZ ;  /* 0x000000b800007210 */ /* 0x008fe20007fbe0ff */
[----:B------:R-:W-:Y:S01]  /*11a30*/  IMAD.MOV.U32 R190, RZ, RZ, R5 ;  /* 0x000000ffffbe7224 */ /* 0x000fe200078e0005 */
[----:B------:R-:W2:Y:S02]  /*11a40*/  LDL.LU R189, [R1+0x28] ;  /* 0x0000280001bd7983 */ /* 0x000ea40000300800 */
[----:B------:R-:W-:-:S02]  /*11a50*/  IADD3.X R2, R2, R183, RZ, P5, !PT ;  /* 0x000000b702027210 */ /* 0x000fc40002ffe4ff */
[----:B-1----:R-:W3:Y:S04]  /*11a60*/  LDL.LU R188, [R1+0x2c] ;  /* 0x00002c0001bc7983 */ /* 0x002ee80000300800 */
[----:B------:R-:W4:Y:S04]  /*11a70*/  LDL.LU R3, [R1+0x30] ;  /* 0x0000300001037983 */ /* 0x000f280000300800 */
[----:B------:R-:W-:Y:S04]  /*11a80*/  STL [R1+0x18], R5 ;  /* 0x0000180501007387 */ /* 0x000fe80000100800 */
[----:B------:R1:W-:Y:S04]  /*11a90*/  STL [R1+0x14], R182 ;  /* 0x000014b601007387 */ /* 0x0003e80000100800 */
[----:B------:R1:W-:Y:S04]  /*11aa0*/  LDGSTS.E [R222+0x4000], desc[UR16][R190.64], P2 ;  /* 0x04000000bede7fae */ /* 0x0003e80009121850 */
[----:B------:R-:W-:Y:S04]  /*11ab0*/  STL [R1+0x20], R0 ;  /* 0x0000200001007387 */ /* 0x000fe80000100800 */
[----:B------:R1:W-:Y:S02]  /*11ac0*/  STL [R1+0x1c], R2 ;  /* 0x00001c0201007387 */ /* 0x0003e40000100800 */
[----:B-1----:R-:W-:Y:S01]  /*11ad0*/  MOV R190, R0 ;  /* 0x0000000000be7202 */ /* 0x002fe20000000f00 */
[----:B------:R-:W-:Y:S01]  /*11ae0*/  IMAD.MOV.U32 R191, RZ, RZ, R2 ;  /* 0x000000ffffbf7224 */ /* 0x000fe200078e0002 */
[----:B------:R-:W3:Y:S04]  /*11af0*/  LDL.LU R182, [R1+0x34] ;  /* 0x0000340001b67983 */ /* 0x000ee80000300800 */
[----:B------:R-:W3:Y:S04]  /*11b00*/  LDL.LU R5, [R1+0x38] ;  /* 0x0000380001057983 */ /* 0x000ee80000300800 */
[----:B------:R-:W3:Y:S04]  /*11b10*/  LDL.LU R2, [R1+0x3c] ;  /* 0x00003c0001027983 */ /* 0x000ee80000300800 */
[----:B------:R-:W3:Y:S04]  /*11b20*/  LDL.LU R0, [R1+0x40] ;  /* 0x0000400001007983 */ /* 0x000ee80000300800 */
[----:B------:R1:W-:Y:S04]  /*11b30*/  LDGSTS.E [R222+0x4], desc[UR16][R190.64], P3 ;  /* 0x00004000bede7fae */ /* 0x0003e80009921850 */
[----:B------:R-:W3:Y:S01]  /*11b40*/  LDL.LU R191, [R1+0x24] ;  /* 0x0000240001bf7983 */ /* 0x000ee20000300800 */
[----:B------:R-:W-:-:S04]  /*11b50*/  ISETP.GT.AND P2, PT, R181, 0x1e, PT ;  /* 0x0000001eb500780c */ /* 0x000fc80003f44270 */
[----:B-1----:R-:W-:-:S04]  /*11b60*/  SEL R190, RZ, 0x4, !P2 ;  /* 0x00000004ffbe7807 */ /* 0x002fc80005000000 */
[----:B------:R-:W-:-:S04]  /*11b70*/  SEL R190, R190, RZ, !P0 ;  /* 0x000000ffbebe7207 */ /* 0x000fc80004000000 */
[----:B------:R-:W-:Y:S02]  /*11b80*/  ISETP.NE.U32.AND P2, PT, R190, RZ, PT ;  /* 0x000000ffbe00720c */ /* 0x000fe40003f45070 */
[----:B--2---:R-:W-:-:S05]  /*11b90*/  IADD3 R189, P4, R189, R184, RZ ;  /* 0x000000b8bdbd7210 */ /* 0x004fca0007f9e0ff */
[----:B------:R-:W-:Y:S01]  /*11ba0*/  IMAD.MOV.U32 R190, RZ, RZ, R189 ;  /* 0x000000ffffbe7224 */ /* 0x000fe200078e00bd */
[----:B----4-:R-:W-:Y:S01]  /*11bb0*/  IADD3 R3, P5, R3, R184, RZ ;  /* 0x000000b803037210 */ /* 0x010fe20007fbe0ff */
[----:B------:R-:W-:Y:S03]  /*11bc0*/  STL [R1+0x28], R189 ;  /* 0x000028bd01007387 */ /* 0x000fe60000100800 */
[----:B---3--:R-:W-:Y:S01]  /*11bd0*/  IADD3.X R188, R188, R183, RZ, P5, !PT ;  /* 0x000000b7bcbc7210 */ /* 0x008fe20002ffe4ff */
[----:B------:R-:W-:-:S05]  /*11be0*/  IMAD.X R191, R191, 0x1, R183, P4 ;  /* 0x00000001bfbf7824 */ /* 0x000fca00020e06b7 */
[----:B------:R1:W-:Y:S04]  /*11bf0*/  STL [R1+0x24], R191 ;  /* 0x000024bf01007387 */ /* 0x0003e80000100800 */
[----:B------:R2:W-:Y:S01]  /*11c00*/  LDGSTS.E [R222+0x4004], desc[UR16][R190.64], P3 ;  /* 0x04004000bede7fae */ /* 0x0005e20009921850 */
[----:B------:R-:W-:Y:S02]  /*11c10*/  ISETP.GT.AND P3, PT, R181, 0x1f, PT ;  /* 0x0000001fb500780c */ /* 0x000fe40003f64270 */
[----:B------:R-:W-:Y:S01]  /*11c20*/  IADD3 R5, P4, R5, R184, RZ ;  /* 0x000000b805057210 */ /* 0x000fe20007f9e0ff */
[----:B--2---:R-:W-:Y:S01]  /*11c30*/  IMAD.MOV.U32 R190, RZ, RZ, R3 ;  /* 0x000000ffffbe7224 */ /* 0x004fe200078e0003 */
[----:B-1----:R-:W-:-:S05]  /*11c40*/  MOV R191, R188 ;  /* 0x000000bc00bf7202 */ /* 0x002fca0000000f00 */
[----:B------:R1:W-:Y:S01]  /*11c50*/  LDGSTS.E [R222+0x8], desc[UR16][R190.64], P2 ;  /* 0x00008000bede7fae */ /* 0x0003e20009121850 */
[----:B------:R-:W-:Y:S01]  /*11c60*/  IADD3 R0, P5, R0, R184, RZ ;  /* 0x000000b800007210 */ /* 0x000fe20007fbe0ff */
[----:B------:R-:W-:Y:S01]  /*11c70*/  IMAD.X R182, R182, 0x1, R183, P4 ;  /* 0x00000001b6b67824 */ /* 0x000fe200020e06b7 */
[----:B-1----:R-:W-:-:S04]  /*11c80*/  SEL R190, RZ, 0x4, !P3 ;  /* 0x00000004ffbe7807 */ /* 0x002fc80005800000 */
[----:B------:R-:W-:Y:S01]  /*11c90*/  SEL R190, R190, RZ, !P0 ;  /* 0x000000ffbebe7207 */ /* 0x000fe20004000000 */
[----:B------:R-:W-:Y:S01]  /*11ca0*/  STL [R1+0x30], R3 ;  /* 0x0000300301007387 */ /* 0x000fe20000100800 */
[----:B------:R-:W-:Y:S02]  /*11cb0*/  IMAD.MOV.U32 R191, RZ, RZ, R182 ;  /* 0x000000ffffbf7224 */ /* 0x000fe400078e00b6 */
[----:B------:R-:W-:Y:S01]  /*11cc0*/  ISETP.NE.U32.AND P3, PT, R190, RZ, PT ;  /* 0x000000ffbe00720c */ /* 0x000fe20003f65070 */
[----:B------:R1:W-:Y:S01]  /*11cd0*/  STL [R1+0x2c], R188 ;  /* 0x00002cbc01007387 */ /* 0x0003e20000100800 */
[----:B------:R-:W-:Y:S01]  /*11ce0*/  MOV R190, R5 ;  /* 0x0000000500be7202 */ /* 0x000fe20000000f00 */
[----:B------:R-:W-:Y:S02]  /*11cf0*/  IMAD.X R2, R2, 0x1, R183, P5 ;  /* 0x0000000102027824 */ /* 0x000fe400028e06b7 */
[----:B------:R-:W2:Y:S04]  /*11d00*/  LDL.LU R189, [R1+0x48] ;  /* 0x0000480001bd7983 */ /* 0x000ea80000300800 */
[----:B------:R3:W-:Y:S04]  /*11d10*/  LDGSTS.E [R222+0x4008], desc[UR16][R190.64], P2 ;  /* 0x04008000bede7fae */ /* 0x0007e80009121850 */
[----:B-1----:R-:W4:Y:S04]  /*11d20*/  LDL.LU R188, [R1+0x20c] ;  /* 0x00020c0001bc7983 */ /* 0x002f280000300800 */
[----:B------:R-:W4:Y:S04]  /*11d30*/  LDL.LU R3, [R1+0x210] ;  /* 0x0002100001037983 */ /* 0x000f280000300800 */
[----:B------:R-:W-:Y:S01]  /*11d40*/  STL [R1+0x38], R5 ;  /* 0x0000380501007387 */ /* 0x000fe20000100800 */
[----:B---3--:R-:W-:Y:S01]  /*11d50*/  IMAD.MOV.U32 R190, RZ, RZ, R0 ;  /* 0x000000ffffbe7224 */ /* 0x008fe200078e0000 */
[----:B------:R-:W-:-:S02]  /*11d60*/  MOV R191, R2 ;  /* 0x0000000200bf7202 */ /* 0x000fc40000000f00 */
[----:B------:R1:W-:Y:S04]  /*11d70*/  STL [R1+0x34], R182 ;  /* 0x000034b601007387 */ /* 0x0003e80000100800 */
[----:B------:R-:W-:Y:S04]  /*11d80*/  STL [R1+0x40], R0 ;  /* 0x0000400001007387 */ /* 0x000fe80000100800 */
[----:B------:R3:W-:Y:S04]  /*11d90*/  STL [R1+0x3c], R2 ;  /* 0x00003c0201007387 */ /* 0x0007e80000100800 */
[----:B-1----:R-:W4:Y:S04]  /*11da0*/  LDL.LU R182, [R1+0x214] ;  /* 0x0002140001b67983 */ /* 0x002f280000300800 */
[----:B------:R-:W4:Y:S04]  /*11db0*/  LDL.LU R5, [R1+0x218] ;  /* 0x0002180001057983 */ /* 0x000f280000300800 */
[----:B---3--:R-:W3:Y:S04]  /*11dc0*/  LDL.LU R2, [R1+0x21c] ;  /* 0x00021c0001027983 */ /* 0x008ee80000300800 */
[----:B------:R-:W3:Y:S04]  /*11dd0*/  LDL.LU R0, [R1+0x220] ;  /* 0x0002200001007983 */ /* 0x000ee80000300800 */
[----:B------:R1:W-:Y:S04]  /*11de0*/  LDGSTS.E [R222+0xc], desc[UR16][R190.64], P3 ;  /* 0x0000c000bede7fae */ /* 0x0003e80009921850 */
[----:B------:R-:W3:Y:S01]  /*11df0*/  LDL.LU R191, [R1+0x44] ;  /* 0x0000440001bf7983 */ /* 0x000ee20000300800 */
[----:B------:R-:W-:-:S04]  /*11e00*/  ISETP.GT.AND P2, PT, R181, 0x3c, PT ;  /* 0x0000003cb500780c */ /* 0x000fc80003f44270 */
[----:B-1----:R-:W-:-:S04]  /*11e10*/  SEL R190, RZ, 0x4, !P2 ;  /* 0x00000004ffbe7807 */ /* 0x002fc80005000000 */
[----:B------:R-:W-:-:S04]  /*11e20*/  SEL R190, R190, RZ, !P0 ;  /* 0x000000ffbebe7207 */ /* 0x000fc80004000000 */
[----:B------:R-:W-:Y:S02]  /*11e30*/  ISETP.NE.U32.AND P2, PT, R190, RZ, PT ;  /* 0x000000ffbe00720c */ /* 0x000fe40003f45070 */
[----:B--2---:R-:W-:-:S04]  /*11e40*/  IADD3 R189, P4, R189, R184, RZ ;  /* 0x000000b8bdbd7210 */ /* 0x004fc80007f9e0ff */
[----:B------:R-:W-:Y:S01]  /*11e50*/  MOV R190, R189 ;  /* 0x000000bd00be7202 */ /* 0x000fe20000000f00 */
[----:B------:R-:W-:Y:S01]  /*11e60*/  STL [R1+0x48], R189 ;  /* 0x000048bd01007387 */ /* 0x000fe20000100800 */
[----:B----4-:R-:W-:-:S05]  /*11e70*/  IADD3 R3, P5, R3, R184, RZ ;  /* 0x000000b803037210 */ /* 0x010fca0007fbe0ff */
[--C-:B------:R-:W-:Y:S01]  /*11e80*/  IMAD.X R188, R188, 0x1, R183.reuse, P5 ;  /* 0x00000001bcbc7824 */ /* 0x100fe200028e06b7 */
[----:B---3--:R-:W-:Y:S01]  /*11e90*/  IADD3 R0, P5, R0, R184, RZ ;  /* 0x000000b800007210 */ /* 0x008fe20007fbe0ff */
[----:B------:R-:W-:-:S05]  /*11ea0*/  IMAD.X R191, R191, 0x1, R183, P4 ;  /* 0x00000001bfbf7824 */ /* 0x000fca00020e06b7 */
[----:B------:R1:W-:Y:S04]  /*11eb0*/  STL [R1+0x44], R191 ;  /* 0x000044bf01007387 */ /* 0x0003e80000100800 */
[----:B------:R-:W-:Y:S04]  /*11ec0*/  STL [R1+0x210], R3 ;  /* 0x0002100301007387 */ /* 0x000fe80000100800 */
[----:B------:R1:W-:Y:S01]  /*11ed0*/  LDGSTS.E [R222+0x400c], desc[UR16][R190.64], P3 ;  /* 0x0400c000bede7fae */ /* 0x0003e20009921850 */
[----:B------:R-:W-:-:S03]  /*11ee0*/  ISETP.GT.AND P3, PT, R181, 0x3d, PT ;  /* 0x0000003db500780c */ /* 0x000fc60003f64270 */
[----:B------:R2:W-:Y:S01]  /*11ef0*/  STL [R1+0x20c], R188 ;  /* 0x00020cbc01007387 */ /* 0x0005e20000100800 */
[----:B------:R-:W-:Y:S01]  /*11f00*/  IADD3 R5, P4, R5, R184, RZ ;  /* 0x000000b805057210 */ /* 0x000fe20007f9e0ff */
[----:B-1----:R-:W-:Y:S02]  /*11f10*/  IMAD.MOV.U32 R191, RZ, RZ, R188 ;  /* 0x000000ffffbf7224 */ /* 0x002fe400078e00bc */
[----:B------:R-:W-:Y:S01]  /*11f20*/  IMAD.MOV.U32 R190, RZ, RZ, R3 ;  /* 0x000000ffffbe7224 */ /* 0x000fe200078e0003 */
[----:B--2---:R-:W2:Y:S04]  /*11f30*/  LDL.LU R188, [R1+0x224] ;  /* 0x0002240001bc7983 */ /* 0x004ea80000300800 */
[----:B------:R-:W3:Y:S01]  /*11f40*/  LDL.LU R3, [R1+0x228] ;  /* 0x0002280001037983 */ /* 0x000ee20000300800 */
[----:B------:R-:W-:-:S03]  /*11f50*/  IADD3.X R182, R182, R183, RZ, P4, !PT ;  /* 0x000000b7b6b67210 */ /* 0x000fc600027fe4ff */
[----:B------:R1:W-:Y:S01]  /*11f60*/  LDGSTS.E [R222+0x8000], desc[UR16][R190.64], P2 ;  /* 0x08000000bede7fae */ /* 0x0003e20009121850 */
[----:B------:R-:W-:-:S03]  /*11f70*/  IMAD.X R2, R2, 0x1, R183, P5 ;  /* 0x0000000102027824 */ /* 0x000fc600028e06b7 */
[----:B------:R-:W-:Y:S01]  /*11f80*/  STL [R1+0x218], R5 ;  /* 0x0002180501007387 */ /* 0x000fe20000100800 */
[----:B-1----:R-:W-:-:S03]  /*11f90*/  SEL R190, RZ, 0x4, !P3 ;  /* 0x00000004ffbe7807 */ /* 0x002fc60005800000 */
[----:B------:R1:W-:Y:S01]  /*11fa0*/  STL [R1+0x214], R182 ;  /* 0x000214b601007387 */ /* 0x0003e20000100800 */
[----:B------:R-:W-:-:S03]  /*11fb0*/  SEL R190, R190, RZ, !P0 ;  /* 0x000000ffbebe7207 */ /* 0x000fc60004000000 */
[----:B------:R-:W-:Y:S01]  /*11fc0*/  STL [R1+0x220], R0 ;  /* 0x0002200001007387 */ /* 0x000fe20000100800 */
[----:B------:R-:W-:Y:S02]  /*11fd0*/  MOV R191, R182 ;  /* 0x000000b600bf7202 */ /* 0x000fe40000000f00 */
[----:B------:R-:W-:Y:S01]  /*11fe0*/  ISETP.NE.U32.AND P3, PT, R190, RZ, PT ;  /* 0x000000ffbe00720c */ /* 0x000fe20003f65070 */
[----:B------:R-:W-:Y:S01]  /*11ff0*/  IMAD.MOV.U32 R190, RZ, RZ, R5 ;  /* 0x000000ffffbe7224 */ /* 0x000fe200078e0005 */
[----:B-1----:R-:W4:Y:S04]  /*12000*/  LDL.LU R182, [R1+0x22c] ;  /* 0x00022c0001b67983 */ /* 0x002f280000300800 */
[----:B------:R1:W-:Y:S04]  /*12010*/  STL [R1+0x21c], R2 ;  /* 0x00021c0201007387 */ /* 0x0003e80000100800 */
[----:B------:R-:W4:Y:S04]  /*12020*/  LDL.LU R5, [R1+0x230] ;  /* 0x0002300001057983 */ /* 0x000f280000300800 */
[----:B------:R1:W-:Y:S02]  /*12030*/  LDGSTS.E [R222+0xc000], desc[UR16][R190.64], P2 ;  /* 0x0c000000bede7fae */ /* 0x0003e40009121850 */
[----:B-1----:R-:W-:-:S02]  /*12040*/  IMAD.MOV.U32 R191, RZ, RZ, R2 ;  /* 0x000000ffffbf7224 */ /* 0x002fc400078e0002 */
[----:B------:R-:W-:Y:S01]  /*12050*/  IMAD.MOV.U32 R190, RZ, RZ, R0 ;  /* 0x000000ffffbe7224 */ /* 0x000fe200078e0000 */
[----:B------:R-:W4:Y:S04]  /*12060*/  LDL.LU R2, [R1+0x234] ;  /* 0x0002340001027983 */ /* 0x000f280000300800 */
[----:B------:R-:W4:Y:S01]  /*12070*/  LDL.LU R0, [R1+0x238] ;  /* 0x0002380001007983 */ /* 0x000f220000300800 */
[----:B------:R-:W-:-:S03]  /*12080*/  ISETP.GT.AND P2, PT, R181, 0x3e, PT ;  /* 0x0000003eb500780c */ /* 0x000fc60003f44270 */
[----:B------:R1:W-:Y:S02]  /*12090*/  LDGSTS.E [R222+0x8004], desc[UR16][R190.64], P3 ;  /* 0x08004000bede7fae */ /* 0x0003e40009921850 */
[----:B-1----:R-:W-:-:S04]  /*120a0*/  SEL R190, RZ, 0x4, !P2 ;  /* 0x00000004ffbe7807 */ /* 0x002fc80005000000 */
[----:B------:R-:W-:-:S04]  /*120b0*/  SEL R190, R190, RZ, !P0 ;  /* 0x000000ffbebe7207 */ /* 0x000fc80004000000 */
[----:B------:R-:W-:Y:S02]  /*120c0*/  ISETP.NE.U32.AND P2, PT, R190, RZ, PT ;  /* 0x000000ffbe00720c */ /* 0x000fe40003f45070 */
[----:B---3--:R-:W-:-:S04]  /*120d0*/  IADD3 R3, P4, R3, R184, RZ ;  /* 0x000000b803037210 */ /* 0x008fc80007f9e0ff */
[----:B--2---:R-:W-:Y:S01]  /*120e0*/  IADD3.X R188, R188, R183, RZ, P4, !PT ;  /* 0x000000b7bcbc7210 */ /* 0x004fe200027fe4ff */
[----:B------:R-:W-:-:S04]  /*120f0*/  IMAD.MOV.U32 R190, RZ, RZ, R3 ;  /* 0x000000ffffbe7224 */ /* 0x000fc800078e0003 */
[----:B------:R-:W-:-:S05]  /*12100*/  IMAD.MOV.U32 R191, RZ, RZ, R188 ;  /* 0x000000ffffbf7224 */ /* 0x000fca00078e00bc */
[----:B------:R1:W-:Y:S04]  /*12110*/  LDGSTS.E [R222+0xc004], desc[UR16][R190.64], P3 ;  /* 0x0c004000bede7fae */ /* 0x0003e80009921850 */
[----:B------:R2:W-:Y:S04]  /*12120*/  STL [R1+0x228], R3 ;  /* 0x0002280301007387 */ /* 0x0005e80000100800 */
[----:B------:R-:W-:Y:S04]  /*12130*/  STL [R1+0x224], R188 ;  /* 0x000224bc01007387 */ /* 0x000fe80000100800 */
[----:B------:R-:W3:Y:S04]  /*12140*/  LDL.LU R189, [R1+0x240] ;  /* 0x0002400001bd7983 */ /* 0x000ee80000300800 */
[----:B--2---:R-:W2:Y:S01]  /*12150*/  LDL.LU R3, [R1+0x248] ;  /* 0x0002480001037983 */ /* 0x004ea20000300800 */
[----:B----4-:R-:W-:-:S04]  /*12160*/  IADD3 R5, P3, R5, R184, RZ ;  /* 0x000000b805057210 */ /* 0x010fc80007f7e0ff */
[----:B------:R-:W-:Y:S02]  /*12170*/  IADD3.X R182, R182, R183, RZ, P3, !PT ;  /* 0x000000b7b6b67210 */ /* 0x000fe40001ffe4ff */
[----:B------:R-:W-:Y:S01]  /*12180*/  ISETP.GT.AND P3, PT, R181, 0x3f, PT ;  /* 0x0000003fb500780c */ /* 0x000fe20003f64270 */
[----:B-1----:R-:W-:-:S03]  /*12190*/  IMAD.MOV.U32 R190, RZ, RZ, R5 ;  /* 0x000000ffffbe7224 */ /* 0x002fc600078e0005 */
[----:B------:R-:W-:Y:S01]  /*121a0*/  SEL R181, RZ, 0x4, !P3 ;  /* 0x00000004ffb57807 */ /* 0x000fe20005800000 */
[----:B------:R-:W-:Y:S01]  /*121b0*/  IMAD.MOV.U32 R191, RZ, RZ, R182 ;  /* 0x000000ffffbf7224 */ /* 0x000fe200078e00b6 */
[----:B------:R-:W-:Y:S02]  /*121c0*/  STL [R1+0x230], R5 ;  /* 0x0002300501007387 */ /* 0x000fe40000100800 */
[----:B------:R-:W-:Y:S02]  /*121d0*/  SEL R181, R181, RZ, !P0 ;  /* 0x000000ffb5b57207 */ /* 0x000fe40004000000 */
[----:B------:R1:W-:Y:S01]  /*121e0*/  STL [R1+0x22c], R182 ;  /* 0x00022cb601007387 */ /* 0x0003e20000100800 */
[----:B------:R-:W-:-:S03]  /*121f0*/  IADD3 R0, P4, R0, R184, RZ ;  /* 0x000000b800007210 */ /* 0x000fc60007f9e0ff */
[----:B------:R4:W-:Y:S01]  /*12200*/  LDGSTS.E [R222+0x8008], desc[UR16][R190.64], P2 ;  /* 0x08008000bede7fae */ /* 0x0009e20009121850 */
[----:B------:R-:W-:-:S03]  /*12210*/  IADD3.X R2, R2, R183, RZ, P4, !PT ;  /* 0x000000b702027210 */ /* 0x000fc600027fe4ff */
[----:B-1----:R-:W2:Y:S01]  /*12220*/  LDL.LU R182, [R1+0x244] ;  /* 0x0002440001b67983 */ /* 0x002ea20000300800 */
[----:B------:R-:W-:-:S03]  /*12230*/  ISETP.NE.U32.AND P0, PT, R181, RZ, PT ;  /* 0x000000ffb500720c */ /* 0x000fc60003f05070 */
[----:B------:R1:W-:Y:S04]  /*12240*/  STL [R1+0x238], R0 ;  /* 0x0002380001007387 */ /* 0x0003e80000100800 */
[----:B------:R1:W-:Y:S01]  /*12250*/  STL [R1+0x234], R2 ;  /* 0x0002340201007387 */ /* 0x0003e20000100800 */
[----:B----4-:R-:W-:Y:S02]  /*12260*/  IMAD.MOV.U32 R190, RZ, RZ, R0 ;  /* 0x000000ffffbe7224 */ /* 0x010fe400078e0000 */
[----:B------:R-:W-:Y:S01]  /*12270*/  IMAD.MOV.U32 R191, RZ, RZ, R2 ;  /* 0x000000ffffbf7224 */ /* 0x000fe200078e0002 */
[----:B------:R-:W4:Y:S04]  /*12280*/  LDL R181, [R1+0x34c] ;  /* 0x00034c0001b57983 */ /* 0x000f280000100800 */
[----:B------:R-:W4:Y:S04]  /*12290*/  LDL.LU R5, [R1+0x24c] ;  /* 0x00024c0001057983 */ /* 0x000f280000300800 */
[----:B-1----:R-:W4:Y:S04]  /*122a0*/  LDL.LU R0, [R1+0x250] ;  /* 0x0002500001007983 */ /* 0x002f280000300800 */
[----:B------:R-:W4:Y:S04]  /*122b0*/  LDL.LU R188, [R1+0x26c] ;  /* 0x00026c0001bc7983 */ /* 0x000f280000300800 */
[----:B------:R-:W4:Y:S04]  /*122c0*/  LDL.LU R2, [R1+0x270] ;  /* 0x0002700001027983 */ /* 0x000f280000300800 */
[----:B------:R1:W-:Y:S04]  /*122d0*/  LDGSTS.E [R222+0xc008], desc[UR16][R190.64], P2 ;  /* 0x0c008000bede7fae */ /* 0x0003e80009121850 */
[----:B------:R-:W4:Y:S01]  /*122e0*/  LDL.LU R191, [R1+0x23c] ;  /* 0x00023c0001bf7983 */ /* 0x000f220000300800 */
[----:B---3--:R-:W-:-:S02]  /*122f0*/  IADD3 R189, P2, R189, R184, RZ ;  /* 0x000000b8bdbd7210 */ /* 0x008fc40007f5e0ff */
[----:B--2---:R-:W-:-:S03]  /*12300*/  IADD3 R3, P3, R3, R184, RZ ;  /* 0x000000b803037210 */ /* 0x004fc60007f7e0ff */
[----:B-1----:R-:W-:Y:S01]  /*12310*/  IMAD.MOV.U32 R190, RZ, RZ, R189 ;  /* 0x000000ffffbe7224 */ /* 0x002fe200078e00bd */
[----:B------:R1:W-:Y:S01]  /*12320*/  STL [R1+0x240], R189 ;  /* 0x000240bd01007387 */ /* 0x0003e20000100800 */
[----:B------:R-:W-:Y:S01]  /*12330*/  IMAD.X R182, R182, 0x1, R183, P3 ;  /* 0x00000001b6b67824 */ /* 0x000fe200018e06b7 */
[----:B----4-:R-:W-:-:S05]  /*12340*/  IADD3.X R191, R191, R183, RZ, P2, !PT ;  /* 0x000000b7bfbf7210 */ /* 0x010fca00017fe4ff */
[----:B------:R-:W-:Y:S04]  /*12350*/  STL [R1+0x23c], R191 ;  /* 0x00023cbf01007387 */ /* 0x000fe80000100800 */
[----:B------:R2:W-:Y:S04]  /*12360*/  STL [R1+0x248], R3 ;  /* 0x0002480301007387 */ /* 0x0005e80000100800 */
[----:B------:R3:W-:Y:S04]  /*12370*/  LDGSTS.E [R222+0x800c], desc[UR16][R190.64], P0 ;  /* 0x0800c000bede7fae */ /* 0x0007e80008121850 */
[----:B------:R4:W-:Y:S04]  /*12380*/  STL [R1+0x244], R182 ;  /* 0x000244b601007387 */ /* 0x0009e80000100800 */
[----:B-1----:R-:W4:Y:S01]  /*12390*/  LDL.LU R189, [R1+0x28c] ;  /* 0x00028c0001bd7983 */ /* 0x002f220000300800 */
[----:B---3--:R-:W-:-:S03]  /*123a0*/  MOV R190, R3 ;  /* 0x0000000300be7202 */ /* 0x008fc60000000f00 */
[----:B--2---:R-:W2:Y:S01]  /*123b0*/  LDL.LU R3, [R1+0x290] ;  /* 0x0002900001037983 */ /* 0x004ea20000300800 */
[----:B------:R-:W-:-:S03]  /*123c0*/  IMAD.MOV.U32 R191, RZ, RZ, R182 ;  /* 0x000000ffffbf7224 */ /* 0x000fc600078e00b6 */
[----:B----4-:R-:W3:Y:S04]  /*123d0*/  LDL.LU R182, [R1+0x2b0] ;  /* 0x0002b00001b67983 */ /* 0x010ee80000300800 */
[----:B------:R1:W-:Y:S04]  /*123e0*/  LDGSTS.E [R222+0xc00c], desc[UR16][R190.64], P0 ;  /* 0x0c00c000bede7fae */ /* 0x0003e80008121850 */
[----:B------:R-:W4:Y:S01]  /*123f0*/  LDL.LU R222, [R1+0x2ac] ;  /* 0x0002ac0001de7983 */ /* 0x000f220000300800 */
[-C--:B------:R-:W-:Y:S01]  /*12400*/  IADD3 R0, P0, R0, R186.reuse, RZ ;  /* 0x000000ba00007210 */ /* 0x080fe20007f1e0ff */
[----:B------:R-:W-:Y:S01]  /*12410*/  ULEA UR4, UR10, UR8, 0xe ;  /* 0x000000080a047291 */ /* 0x000fe2000f8e703f */
[----:B------:R-:W-:Y:S01]  /*12420*/  IADD3 R2, P2, R2, R186, RZ ;  /* 0x000000ba02027210 */ /* 0x000fe20007f5e0ff */
[----:B------:R-:W0:Y:S02]  /*12430*/  LDGDEPBAR ;  /* 0x00000000000079af */ /* 0x000e240000000000 */
[----:B------:R-:W-:Y:S01]  /*12440*/  IMAD.X R5, R5, 0x1, R185, P0 ;  /* 0x0000000105057824 */ /* 0x000fe200000e06b9 */
[----:B------:R-:W-:Y:S01]  /*12450*/  IADD3.X R188, R188, R185, RZ, P2, !PT ;  /* 0x000000b9bcbc7210 */ /* 0x000fe200017fe4ff */
[----:B------:R1:W-:Y:S01]  /*12460*/  STL [R1+0x250], R0 ;  /* 0x0002500001007387 */ /* 0x0003e20000100800 */
[----:B------:R-:W-:-:S02]  /*12470*/  VIADD R181, R181, UR4 ;  /* 0x00000004b5b57c36 */ /* 0x000fc40008000000 */
[----:B-1----:R-:W-:Y:S01]  /*12480*/  IMAD.MOV.U32 R190, RZ, RZ, R0 ;  /* 0x000000ffffbe7224 */ /* 0x002fe200078e0000 */
[----:B------:R1:W-:Y:S01]  /*12490*/  STL [R1+0x24c], R5 ;  /* 0x00024c0501007387 */ /* 0x0003e20000100800 */
[----:B------:R-:W-:-:S03]  /*124a0*/  MOV R191, R5 ;  /* 0x0000000500bf7202 */ /* 0x000fc60000000f00 */
[----:B------:R1:W-:Y:S04]  /*124b0*/  STL [R1+0x270], R2 ;  /* 0x0002700201007387 */ /* 0x0003e80000100800 */
[----:B------:R1:W-:Y:S04]  /*124c0*/  STL [R1+0x26c], R188 ;  /* 0x00026cbc01007387 */ /* 0x0003e80000100800 */
[----:B------:R-:W4:Y:S04]  /*124d0*/  LDL.LU R0, [R1+0x2d0] ;  /* 0x0002d00001007983 */ /* 0x000f280000300800 */
[----:B------:R1:W-:Y:S04]  /*124e0*/  LDGSTS.E [R181+0x40000], desc[UR16][R190.64], P1 ;  /* 0x40000000beb57fae */ /* 0x0003e80008921850 */
[----:B-1----:R-:W4:Y:S01]  /*124f0*/  LDL.LU R5, [R1+0x2f0] ;  /* 0x0002f00001057983 */ /* 0x002f220000300800 */
[----:B------:R-:W-:-:S02]  /*12500*/  IMAD.MOV.U32 R190, RZ, RZ, R2 ;  /* 0x000000ffffbe7224 */ /* 0x000fc400078e0002 */
[----:B------:R-:W-:Y:S01]  /*12510*/  IMAD.MOV.U32 R191, RZ, RZ, R188 ;  /* 0x000000ffffbf7224 */ /* 0x000fe200078e00bc */
[----:B------:R-:W4:Y:S04]  /*12520*/  LDL.LU R2, [R1+0x2cc] ;  /* 0x0002cc0001027983 */ /* 0x000f280000300800 */
[----:B------:R-:W4:Y:S04]  /*12530*/  LDL.LU R188, [R1+0x2ec] ;  /* 0x0002ec0001bc7983 */ /* 0x000f280000300800 */
[----:B------:R1:W-:Y:S01]  /*12540*/  LDGSTS.E [R181+0x40400], desc[UR16][R190.64], P1 ;  /* 0x40400000beb57fae */ /* 0x0003e20008921850 */
[----:B--2---:R-:W-:-:S02]  /*12550*/  IADD3 R3, P0, R3, R186, RZ ;  /* 0x000000ba03037210 */ /* 0x004fc40007f1e0ff */
[----:B---3--:R-:W-:Y:S02]  /*12560*/  IADD3 R182, P2, R182, R186, RZ ;  /* 0x000000bab6b67210 */ /* 0x008fe40007f5e0ff */
[----:B------:R-:W-:Y:S01]  /*12570*/  IADD3.X R189, R189, R185, RZ, P0, !PT ;  /* 0x000000b9bdbd7210 */ /* 0x000fe200007fe4ff */
[----:B------:R-:W-:Y:S01]  /*12580*/  STL [R1+0x290], R3 ;  /* 0x0002900301007387 */ /* 0x000fe20000100800 */
[----:B-1----:R-:W-:Y:S02]  /*12590*/  IMAD.MOV.U32 R190, RZ, RZ, R3 ;  /* 0x000000ffffbe7224 */ /* 0x002fe400078e0003 */
[----:B------:R-:W-:Y:S01]  /*125a0*/  MOV R191, R189 ;  /* 0x000000bd00bf7202 */ /* 0x000fe20000000f00 */
[----:B------:R1:W-:Y:S04]  /*125b0*/  STL [R1+0x28c], R189 ;  /* 0x00028cbd01007387 */ /* 0x0003e80000100800 */
[----:B------:R-:W-:Y:S04]  /*125c0*/  STL [R1+0x2b0], R182 ;  /* 0x0002b0b601007387 */ /* 0x000fe80000100800 */
[----:B------:R2:W-:Y:S01]  /*125d0*/  LDGSTS.E [R181+0x40800], desc[UR16][R190.64], P1 ;  /* 0x40800000beb57fae */ /* 0x0005e20008921850 */
[----:B----4-:R-:W-:-:S03]  /*125e0*/  IMAD.X R222, R222, 0x1, R185, P2 ;  /* 0x00000001dede7824 */ /* 0x010fc600010e06b9 */
[----:B-1----:R-:W3:Y:S04]  /*125f0*/  LDL.LU R189, [R1+0x310] ;  /* 0x0003100001bd7983 */ /* 0x002ee80000300800 */
[----:B------:R1:W-:Y:S04]  /*12600*/  STL [R1+0x2ac], R222 ;  /* 0x0002acde01007387 */ /* 0x0003e80000100800 */
[----:B------:R-:W4:Y:S01]  /*12610*/  LDL.LU R3, [R1+0x330] ;  /* 0x0003300001037983 */ /* 0x000f220000300800 */
[----:B--2---:R-:W-:-:S03]  /*12620*/  IMAD.MOV.U32 R191, RZ, RZ, R222 ;  /* 0x000000ffffbf7224 */ /* 0x004fc600078e00de */
[----:B-1----:R-:W2:Y:S01]  /*12630*/  LDL.LU R222, [R1+0x30c] ;  /* 0x00030c0001de7983 */ /* 0x002ea20000300800 */
[----:B------:R-:W-:-:S03]  /*12640*/  IMAD.MOV.U32 R190, RZ, RZ, R182 ;  /* 0x000000ffffbe7224 */ /* 0x000fc600078e00b6 */
[----:B------:R-:W2:Y:S01]  /*12650*/  LDL.LU R182, [R1+0x32c] ;  /* 0x00032c0001b67983 */ /* 0x000ea20000300800 */
[----:B------:R-:W-:-:S03]  /*12660*/  IADD3 R0, P0, R0, R186, RZ ;  /* 0x000000ba00007210 */ /* 0x000fc60007f1e0ff */
[----:B------:R1:W-:Y:S01]  /*12670*/  LDGSTS.E [R181+0x40c00], desc[UR16][R190.64], P1 ;  /* 0x40c00000beb57fae */ /* 0x0003e20008921850 */
[----:B------:R-:W-:Y:S01]  /*12680*/  IADD3 R5, P2, R5, R186, RZ ;  /* 0x000000ba05057210 */ /* 0x000fe20007f5e0ff */
[----:B-1----:R-:W-:Y:S01]  /*12690*/  IMAD.MOV.U32 R190, RZ, RZ, R0 ;  /* 0x000000ffffbe7224 */ /* 0x002fe200078e0000 */
[----:B------:R-:W-:-:S04]  /*126a0*/  IADD3.X R2, R2, R185, RZ, P0, !PT ;  /* 0x000000b902027210 */ /* 0x000fc800007fe4ff */
[----:B------:R-:W-:Y:S01]  /*126b0*/  MOV R191, R2 ;  /* 0x0000000200bf7202 */ /* 0x000fe20000000f00 */
[----:B------:R-:W-:Y:S01]  /*126c0*/  IMAD.X R188, R188, 0x1, R185, P2 ;  /* 0x00000001bcbc7824 */ /* 0x000fe200010e06b9 */
[----:B------:R1:W-:Y:S04]  /*126d0*/  STL [R1+0x2d0], R0 ;  /* 0x0002d00001007387 */ /* 0x0003e80000100800 */
[----:B------:R1:W-:Y:S04]  /*126e0*/  LDGSTS.E [R181+0x41000], desc[UR16][R190.64], P1 ;  /* 0x41000000beb57fae */ /* 0x0003e80008921850 */
[----:B------:R1:W-:Y:S04]  /*126f0*/  STL [R1+0x2cc], R2 ;  /* 0x0002cc0201007387 */ /* 0x0003e80000100800 */
[----:B------:R1:W-:Y:S02]  /*12700*/  STL [R1+0x2f0], R5 ;  /* 0x0002f00501007387 */ /* 0x0003e40000100800 */
[----:B-1----:R-:W-:-:S02]  /*12710*/  IMAD.MOV.U32 R190, RZ, RZ, R5 ;  /* 0x000000ffffbe7224 */ /* 0x002fc400078e0005 */
[----:B------:R-:W2:Y:S01]  /*12720*/  LDL.LU R0, [R1+0x258] ;  /* 0x0002580001007983 */ /* 0x000ea20000300800 */
[----:B------:R-:W-:-:S03]  /*12730*/  IMAD.MOV.U32 R191, RZ, RZ, R188 ;  /* 0x000000ffffbf7224 */ /* 0x000fc600078e00bc */
[----:B------:R1:W-:Y:S04]  /*12740*/  STL [R1+0x2ec], R188 ;  /* 0x0002ecbc01007387 */ /* 0x0003e80000100800 */
[----:B------:R3:W-:Y:S04]  /*12750*/  LDGSTS.E [R181+0x41400], desc[UR16][R190.64], P1 ;  /* 0x41400000beb57fae */ /* 0x0007e80008921850 */
[----:B------:R-:W2:Y:S04]  /*12760*/  LDL.LU R2, [R1+0x278] ;  /* 0x0002780001027983 */ /* 0x000ea80000300800 */
[----:B------:R-:W2:Y:S04]  /*12770*/  LDL.LU R5, [R1+0x254] ;  /* 0x0002540001057983 */ /* 0x000ea80000300800 */
[----:B-1----:R-:W2:Y:S01]  /*12780*/  LDL.LU R188, [R1+0x274] ;  /* 0x0002740001bc7983 */ /* 0x002ea20000300800 */
[----:B---3--:R-:W-:-:S05]  /*12790*/  IADD3 R189, P0, R189, R186, RZ ;  /* 0x000000babdbd7210 */ /* 0x008fca0007f1e0ff */
[----:B------:R-:W-:Y:S01]  /*127a0*/  IMAD.MOV.U32 R190, RZ, RZ, R189 ;  /* 0x000000ffffbe7224 */ /* 0x000fe200078e00bd */
[----:B----4-:R-:W-:Y:S02]  /*127b0*/  IADD3 R3, P2, R3, R186, RZ ;  /* 0x000000ba03037210 */ /* 0x010fe40007f5e0ff */
[----:B--2---:R-:W-:-:S04]  /*127c0*/  IADD3.X R222, R222, R185, RZ, P0, !PT ;  /* 0x000000b9dede7210 */ /* 0x004fc800007fe4ff */
[----:B------:R-:W-:Y:S01]  /*127d0*/  MOV R191, R222 ;  /* 0x000000de00bf7202 */ /* 0x000fe20000000f00 */
[----:B------:R-:W-:Y:S01]  /*127e0*/  IMAD.X R182, R182, 0x1, R185, P2 ;  /* 0x00000001b6b67824 */ /* 0x000fe200010e06b9 */
[----:B------:R1:W-:Y:S04]  /*127f0*/  STL [R1+0x310], R189 ;  /* 0x000310bd01007387 */ /* 0x0003e80000100800 */
[----:B------:R-:W-:Y:S04]  /*12800*/  STL [R1+0x30c], R222 ;  /* 0x00030cde01007387 */ /* 0x000fe80000100800 */
[----:B------:R2:W-:Y:S04]  /*12810*/  LDGSTS.E [R181+0x41800], desc[UR16][R190.64], P1 ;  /* 0x41800000beb57fae */ /* 0x0005e80008921850 */
[----:B------:R3:W-:Y:S04]  /*12820*/  STL [R1+0x330], R3 ;  /* 0x0003300301007387 */ /* 0x0007e80000100800 */
[----:B------:R4:W-:Y:S01]  /*12830*/  STL [R1+0x32c], R182 ;  /* 0x00032cb601007387 */ /* 0x0009e20000100800 */
[----:B--2---:R-:W-:-:S03]  /*12840*/  IMAD.MOV.U32 R190, RZ, RZ, R3 ;  /* 0x000000ffffbe7224 */ /* 0x004fc600078e0003 */
[----:B-1----:R-:W2:Y:S01]  /*12850*/  LDL.LU R189, [R1+0x294] ;  /* 0x0002940001bd7983 */ /* 0x002ea20000300800 */
[----:B------:R-:W-:-:S03]  /*12860*/  IMAD.MOV.U32 R191, RZ, RZ, R182 ;  /* 0x000000ffffbf7224 */ /* 0x000fc600078e00b6 */
[----:B---3--:R-:W3:Y:S04]  /*12870*/  LDL.LU R3, [R1+0x298] ;  /* 0x0002980001037983 */ /* 0x008ee80000300800 */
[----:B------:R-:W2:Y:S04]  /*12880*/  LDL.LU R222, [R1+0x2b4] ;  /* 0x0002b40001de7983 */ /* 0x000ea80000300800 */
[----:B----4-:R-:W4:Y:S04]  /*12890*/  LDL.LU R182, [R1+0x2b8] ;  /* 0x0002b80001b67983 */ /* 0x010f280000300800 */
[----:B------:R1:W-:Y:S04]  /*128a0*/  LDGSTS.E [R181+0x41c00], desc[UR16][R190.64], P1 ;  /* 0x41c00000beb57fae */ /* 0x0003e80008921850 */
[----:B------:R-:W4:Y:S01]  /*128b0*/  LDL R191, [R1+0x3fc] ;  /* 0x0003fc0001bf7983 */ /* 0x000f220000100800 */
[----:B------:R-:W-:-:S02]  /*128c0*/  IADD3 R0, P0, R0, R186, RZ ;  /* 0x000000ba00007210 */ /* 0x000fc40007f1e0ff */
[----:B------:R-:W-:Y:S02]  /*128d0*/  IADD3 R2, P2, R2, R186, RZ ;  /* 0x000000ba02027210 */ /* 0x000fe40007f5e0ff */
[----:B------:R-:W-:Y:S01]  /*128e0*/  IADD3.X R5, R5, R185, RZ, P0, !PT ;  /* 0x000000b905057210 */ /* 0x000fe200007fe4ff */
[----:B------:R1:W-:Y:S02]  /*128f0*/  STL [R1+0x258], R0 ;  /* 0x0002580001007387 */ /* 0x0003e40000100800 */
[----:B------:R-:W-:Y:S02]  /*12900*/  IMAD.X R188, R188, 0x1, R185, P2 ;  /* 0x00000001bcbc7824 */ /* 0x000fe400010e06b9 */
[----:B------:R4:W-:Y:S01]  /*12910*/  STL [R1+0x254], R5 ;  /* 0x0002540501007387 */ /* 0x0009e20000100800 */
[----:B-1----:R-:W-:-:S03]  /*12920*/  MOV R190, R0 ;  /* 0x0000000000be7202 */ /* 0x002fc60000000f00 */
[----:B------:R1:W-:Y:S04]  /*12930*/  STL [R1+0x278], R2 ;  /* 0x0002780201007387 */ /* 0x0003e80000100800 */
[----:B------:R1:W-:Y:S04]  /*12940*/  STL [R1+0x274], R188 ;  /* 0x000274bc01007387 */ /* 0x0003e80000100800 */
[----:B------:R-:W4:Y:S01]  /*12950*/  LDL.LU R0, [R1+0x2d8] ;  /* 0x0002d80001007983 */ /* 0x000f220000300800 */
[----:B---3--:R-:W-:-:S05]  /*12960*/  IADD3 R3, P0, R3, R186, RZ ;  /* 0x000000ba03037210 */ /* 0x008fca0007f1e0ff */
[----:B--2---:R-:W-:Y:S01]  /*12970*/  IMAD.X R189, R189, 0x1, R185, P0 ;  /* 0x00000001bdbd7824 */ /* 0x004fe200000e06b9 */
[----:B----4-:R-:W-:Y:S01]  /*12980*/  IADD3 R182, P2, R182, R186, RZ ;  /* 0x000000bab6b67210 */ /* 0x010fe20007f5e0ff */
[----:B------:R-:W-:Y:S02]  /*12990*/  VIADD R181, R191, UR4 ;  /* 0x00000004bfb57c36 */ /* 0x000fe40008000000 */
[----:B------:R-:W-:Y:S02]  /*129a0*/  IMAD.MOV.U32 R191, RZ, RZ, R5 ;  /* 0x000000ffffbf7224 */ /* 0x000fe400078e0005 */
[----:B------:R-:W2:Y:S04]  /*129b0*/  LDL.LU R5, [R1+0x2f8] ;  /* 0x0002f80001057983 */ /* 0x000ea80000300800 */
[----:B------:R3:W-:Y:S01]  /*129c0*/  LDGSTS.E [R181+0x40100], desc[UR16][R190.64], P1 ;  /* 0x40100000beb57fae */ /* 0x0007e20008921850 */
[----:B------:R-:W-:-:S02]  /*129d0*/  IMAD.X R222, R222, 0x1, R185, P2 ;  /* 0x00000001dede7824 */ /* 0x000fc400010e06b9 */
[----:B---3--:R-:W-:Y:S01]  /*129e0*/  IMAD.MOV.U32 R190, RZ, RZ, R2 ;  /* 0x000000ffffbe7224 */ /* 0x008fe200078e0002 */
[----:B------:R-:W-:Y:S01]  /*129f0*/  MOV R191, R188 ;  /* 0x000000bc00bf7202 */ /* 0x000fe20000000f00 */
[----:B-1----:R-:W3:Y:S04]  /*12a00*/  LDL.LU R2, [R1+0x2d4] ;  /* 0x0002d40001027983 */ /* 0x002ee80000300800 */
[----:B------:R-:W4:Y:S04]  /*12a10*/  LDL.LU R188, [R1+0x2f4] ;  /* 0x0002f40001bc7983 */ /* 0x000f280000300800 */
[----:B------:R1:W-:Y:S04]  /*12a20*/  LDGSTS.E [R181+0x40500], desc[UR16][R190.64], P1 ;  /* 0x40500000beb57fae */ /* 0x0003e80008921850 */
[----:B------:R-:W-:Y:S04]  /*12a30*/  STL [R1+0x298], R3 ;  /* 0x0002980301007387 */ /* 0x000fe80000100800 */
[----:B------:R1:W-:Y:S02]  /*12a40*/  STL [R1+0x294], R189 ;  /* 0x000294bd01007387 */ /* 0x0003e40000100800 */
[----:B-1----:R-:W-:Y:S01]  /*12a50*/  MOV R190, R3 ;  /* 0x0000000300be7202 */ /* 0x002fe20000000f00 */
[----:B------:R-:W-:Y:S01]  /*12a60*/  IMAD.MOV.U32 R191, RZ, RZ, R189 ;  /* 0x000000ffffbf7224 */ /* 0x000fe200078e00bd */
[----:B------:R-:W-:Y:S04]  /*12a70*/  STL [R1+0x2b8], R182 ;  /* 0x0002b8b601007387 */ /* 0x000fe80000100800 */
[----:B------:R-:W4:Y:S04]  /*12a80*/  LDL.LU R189, [R1+0x318] ;  /* 0x0003180001bd7983 */ /* 0x000f280000300800 */
[----:B------:R1:W-:Y:S04]  /*12a90*/  STL [R1+0x2b4], R222 ;  /* 0x0002b4de01007387 */ /* 0x0003e80000100800 */
[----:B------:R1:W-:Y:S04]  /*12aa0*/  LDGSTS.E [R181+0x40900], desc[UR16][R190.64], P1 ;  /* 0x40900000beb57fae */ /* 0x0003e80008921850 */
[----:B------:R-:W4:Y:S01]  /*12ab0*/  LDL.LU R3, [R1+0x338] ;  /* 0x0003380001037983 */ /* 0x000f220000300800 */
[----:B-1----:R-:W-:-:S03]  /*12ac0*/  MOV R191, R222 ;  /* 0x000000de00bf7202 */ /* 0x002fc60000000f00 */
[----:B------:R-:W4:Y:S01]  /*12ad0*/  LDL.LU R222, [R1+0x314] ;  /* 0x0003140001de7983 */ /* 0x000f220000300800 */
[----:B------:R-:W-:-:S03]  /*12ae0*/  IMAD.MOV.U32 R190, RZ, RZ, R182 ;  /* 0x000000ffffbe7224 */ /* 0x000fc600078e00b6 */
[----:B------:R-:W4:Y:S01]  /*12af0*/  LDL.LU R182, [R1+0x334] ;  /* 0x0003340001b67983 */ /* 0x000f220000300800 */
[----:B------:R-:W-:-:S03]  /*12b00*/  IADD3 R0, P0, R0, R186, RZ ;  /* 0x000000ba00007210 */ /* 0x000fc60007f1e0ff */
[----:B------:R1:W-:Y:S04]  /*12b10*/  LDGSTS.E [R181+0x40d00], desc[UR16][R190.64], P1 ;  /* 0x40d00000beb57fae */ /* 0x0003e80008921850 */
[----:B------:R4:W-:Y:S01]  /*12b20*/  STL [R1+0x2d8], R0 ;  /* 0x0002d80001007387 */ /* 0x0009e20000100800 */
[----:B-1----:R-:W-:Y:S02]  /*12b30*/  MOV R190, R0 ;  /* 0x0000000000be7202 */ /* 0x002fe40000000f00 */
[----:B--2---:R-:W-:Y:S01]  /*12b40*/  IADD3 R5, P2, R5, R186, RZ ;  /* 0x000000ba05057210 */ /* 0x004fe20007f5e0ff */
[----:B---3--:R-:W-:-:S04]  /*12b50*/  IMAD.X R2, R2, 0x1, R185, P0 ;  /* 0x0000000102027824 */ /* 0x008fc800000e06b9 */
[----:B------:R-:W-:Y:S02]  /*12b60*/  IMAD.MOV.U32 R191, RZ, RZ, R2 ;  /* 0x000000ffffbf7224 */ /* 0x000fe400078e0002 */
[----:B----4-:R-:W-:-:S03]  /*12b70*/  IMAD.X R188, R188, 0x1, R185, P2 ;  /* 0x00000001bcbc7824 */ /* 0x010fc600010e06b9 */
[----:B------:R1:W-:Y:S04]  /*12b80*/  LDGSTS.E [R181+0x41100], desc[UR16][R190.64], P1 ;  /* 0x41100000beb57fae */ /* 0x0003e80008921850 */
[----:B------:R2:W-:Y:S04]  /*12b90*/  STL [R1+0x2d4], R2 ;  /* 0x0002d40201007387 */ /* 0x0005e80000100800 */
[----:B------:R-:W-:Y:S01]  /*12ba0*/  STL [R1+0x2f8], R5 ;  /* 0x0002f80501007387 */ /* 0x000fe20000100800 */
[----:B-1----:R-:W-:Y:S01]  /*12bb0*/  IMAD.MOV.U32 R190, RZ, RZ, R5 ;  /* 0x000000ffffbe7224 */ /* 0x002fe200078e0005 */
[----:B------:R-:W-:-:S02]  /*12bc0*/  MOV R191, R188 ;  /* 0x000000bc00bf7202 */ /* 0x000fc40000000f00 */
[----:B------:R-:W3:Y:S01]  /*12bd0*/  LDL.LU R0, [R1+0x260] ;  /* 0x0002600001007983 */ /* 0x000ee20000300800 */
[----:B------:R-:W-:-:S03]  /*12be0*/  IADD3 R189, P0, R189, R186, RZ ;  /* 0x000000babdbd7210 */ /* 0x000fc60007f1e0ff */
[----:B------:R1:W-:Y:S04]  /*12bf0*/  LDGSTS.E [R181+0x41500], desc[UR16][R190.64], P1 ;  /* 0x41500000beb57fae */ /* 0x0003e80008921850 */
[----:B------:R4:W-:Y:S04]  /*12c00*/  STL [R1+0x2f4], R188 ;  /* 0x0002f4bc01007387 */ /* 0x0009e80000100800 */
[----:B--2---:R-:W2:Y:S01]  /*12c10*/  LDL.LU R2, [R1+0x280] ;  /* 0x0002800001027983 */ /* 0x004ea20000300800 */
[----:B------:R-:W-:Y:S02]  /*12c20*/  IADD3 R3, P2, R3, R186, RZ ;  /* 0x000000ba03037210 */ /* 0x000fe40007f5e0ff */
[----:B-1----:R-:W-:Y:S01]  /*12c30*/  MOV R190, R189 ;  /* 0x000000bd00be7202 */ /* 0x002fe20000000f00 */
[----:B----4-:R-:W4:Y:S04]  /*12c40*/  LDL.LU R188, [R1+0x25c] ;  /* 0x00025c0001bc7983 */ /* 0x010f280000300800 */
[----:B------:R-:W4:Y:S01]  /*12c50*/  LDL.LU R5, [R1+0x27c] ;  /* 0x00027c0001057983 */ /* 0x000f220000300800 */
[----:B------:R-:W-:-:S04]  /*12c60*/  IMAD.X R222, R222, 0x1, R185, P0 ;  /* 0x00000001dede7824 */ /* 0x000fc800000e06b9 */
[----:B------:R-:W-:Y:S02]  /*12c70*/  IMAD.MOV.U32 R191, RZ, RZ, R222 ;  /* 0x000000ffffbf7224 */ /* 0x000fe400078e00de */
[----:B------:R-:W-:Y:S01]  /*12c80*/  IMAD.X R182, R182, 0x1, R185, P2 ;  /* 0x00000001b6b67824 */ /* 0x000fe200010e06b9 */
[----:B------:R1:W-:Y:S04]  /*12c90*/  STL [R1+0x318], R189 ;  /* 0x000318bd01007387 */ /* 0x0003e80000100800 */
[----:B------:R-:W-:Y:S04]  /*12ca0*/  STL [R1+0x314], R222 ;  /* 0x000314de01007387 */ /* 0x000fe80000100800 */
[----:B------:R1:W-:Y:S04]  /*12cb0*/  LDGSTS.E [R181+0x41900], desc[UR16][R190.64], P1 ;  /* 0x41900000beb57fae */ /* 0x0003e80008921850 */
[----:B------:R1:W-:Y:S04]  /*12cc0*/  STL [R1+0x338], R3 ;  /* 0x0003380301007387 */ /* 0x0003e80000100800 */
[----:B------:R1:W-:Y:S02]  /*12cd0*/  STL [R1+0x334], R182 ;  /* 0x000334b601007387 */ /* 0x0003e40000100800 */
[----:B-1----:R-:W-:Y:S01]  /*12ce0*/  IMAD.MOV.U32 R190, RZ, RZ, R3 ;  /* 0x000000ffffbe7224 */ /* 0x002fe200078e0003 */
[----:B------:R-:W-:Y:S01]  /*12cf0*/  MOV R191, R182 ;  /* 0x000000b600bf7202 */ /* 0x000fe20000000f00 */
[----:B------:R-:W4:Y:S04]  /*12d00*/  LDL.LU R189, [R1+0x29c] ;  /* 0x00029c0001bd7983 */ /* 0x000f280000300800 */
[----:B------:R-:W4:Y:S04]  /*12d10*/  LDL.LU R3, [R1+0x2a0] ;  /* 0x0002a00001037983 */ /* 0x000f280000300800 */
[----:B------:R-:W4:Y:S04]  /*12d20*/  LDL.LU R222, [R1+0x2bc] ;  /* 0x0002bc0001de7983 */ /* 0x000f280000300800 */
[----:B------:R-:W4:Y:S04]  /*12d30*/  LDL.LU R182, [R1+0x2c0] ;  /* 0x0002c00001b67983 */ /* 0x000f280000300800 */
[----:B------:R1:W-:Y:S04]  /*12d40*/  LDGSTS.E [R181+0x41d00], desc[UR16][R190.64], P1 ;  /* 0x41d00000beb57fae */ /* 0x0003e80008921850 */
[----:B------:R-:W4:Y:S01]  /*12d50*/  LDL R191, [R1+0x3f8] ;  /* 0x0003f80001bf7983 */ /* 0x000f220000100800 */
[----:B---3--:R-:W-:-:S05]  /*12d60*/  IADD3 R0, P0, R0, R186, RZ ;  /* 0x000000ba00007210 */ /* 0x008fca0007f1e0ff */
[----:B------:R3:W-:Y:S01]  /*12d70*/  STL [R1+0x260], R0 ;  /* 0x0002600001007387 */ /* 0x0007e20000100800 */
[----:B--2---:R-:W-:Y:S01]  /*12d80*/  IADD3 R2, P2, R2, R186, RZ ;  /* 0x000000ba02027210 */ /* 0x004fe20007f5e0ff */
[----:B----4-:R-:W-:-:S04]  /*12d90*/  IMAD.X R188, R188, 0x1, R185, P0 ;  /* 0x00000001bcbc7824 */ /* 0x010fc800000e06b9 */
[----:B------:R-:W-:Y:S01]  /*12da0*/  IMAD.X R5, R5, 0x1, R185, P2 ;  /* 0x0000000105057824 */ /* 0x000fe200010e06b9 */
[----:B------:R2:W-:Y:S01]  /*12db0*/  STL [R1+0x25c], R188 ;  /* 0x00025cbc01007387 */ /* 0x0005e20000100800 */
[----:B-1----:R-:W-:-:S03]  /*12dc0*/  IMAD.MOV.U32 R190, RZ, RZ, R0 ;  /* 0x000000ffffbe7224 */ /* 0x002fc600078e0000 */
[----:B------:R-:W-:Y:S04]  /*12dd0*/  STL [R1+0x280], R2 ;  /* 0x0002800201007387 */ /* 0x000fe80000100800 */
[----:B------:R1:W-:Y:S04]  /*12de0*/  STL [R1+0x27c], R5 ;  /* 0x00027c0501007387 */ /* 0x0003e80000100800 */
[----:B---3--:R-:W3:Y:S01]  /*12df0*/  LDL.LU R0, [R1+0x2e0] ;  /* 0x0002e00001007983 */ /* 0x008ee20000300800 */
[----:B------:R-:W-:-:S05]  /*12e00*/  IADD3 R3, P0, R3, R186, RZ ;  /* 0x000000ba03037210 */ /* 0x000fca0007f1e0ff */
[----:B------:R-:W-:Y:S01]  /*12e10*/  IMAD.X R189, R189, 0x1, R185, P0 ;  /* 0x00000001bdbd7824 */ /* 0x000fe200000e06b9 */
[----:B------:R-:W-:Y:S02]  /*12e20*/  IADD3 R182, P2, R182, R186, RZ ;  /* 0x000000bab6b67210 */ /* 0x000fe40007f5e0ff */
[----:B------:R-:W-:Y:S01]  /*12e30*/  IADD3 R181, R191, UR4, RZ ;  /* 0x00000004bfb57c10 */ /* 0x000fe2000fffe0ff */
[----:B------:R-:W-:Y:S02]  /*12e40*/  IMAD.MOV.U32 R191, RZ, RZ, R188 ;  /* 0x000000ffffbf7224 */ /* 0x000fe400078e00bc */
[----:B--2---:R-:W2:Y:S04]  /*12e50*/  LDL.LU R188, [R1+0x300] ;  /* 0x0003000001bc7983 */ /* 0x004ea80000300800 */
[----:B------:R4:W-:Y:S01]  /*12e60*/  LDGSTS.E [R181+0x40200], desc[UR16][R190.64], P1 ;  /* 0x40200000beb57fae */ /* 0x0009e20008921850 */
[----:B------:R-:W-:-:S02]  /*12e70*/  IADD3.X R222, R222, R185, RZ, P2, !PT ;  /* 0x000000b9dede7210 */ /* 0x000fc400017fe4ff */
[----:B----4-:R-:W-:Y:S01]  /*12e80*/  MOV R190, R2 ;  /* 0x0000000200be7202 */ /* 0x010fe20000000f00 */
[----:B------:R-:W-:Y:S02]  /*12e90*/  IMAD.MOV.U32 R191, RZ, RZ, R5 ;  /* 0x000000ffffbf7224 */ /* 0x000fe400078e0005 */
[----:B-1----:R-:W4:Y:S04]  /*12ea0*/  LDL.LU R5, [R1+0x2dc] ;  /* 0x0002dc0001057983 */ /* 0x002f280000300800 */
[----:B------:R-:W4:Y:S04]  /*12eb0*/  LDL.LU R2, [R1+0x2fc] ;  /* 0x0002fc0001027983 */ /* 0x000f280000300800 */
[----:B------:R1:W-:Y:S04]  /*12ec0*/  LDGSTS.E [R181+0x40600], desc[UR16][R190.64], P1 ;  /* 0x40600000beb57fae */ /* 0x0003e80008921850 */
[----:B------:R1:W-:Y:S04]  /*12ed0*/  STL [R1+0x2a0], R3 ;  /* 0x0002a00301007387 */ /* 0x0003e80000100800 */
[----:B------:R1:W-:Y:S02]  /*12ee0*/  STL [R1+0x29c], R189 ;  /* 0x00029cbd01007387 */ /* 0x0003e40000100800 */
[----:B-1----:R-:W-:-:S02]  /*12ef0*/  IMAD.MOV.U32 R190, RZ, RZ, R3 ;  /* 0x000000ffffbe7224 */ /* 0x002fc400078e0003 */
[----:B------:R-:W-:Y:S01]  /*12f00*/  STL [R1+0x2c0], R182 ;  /* 0x0002c0b601007387 */ /* 0x000fe20000100800 */
[----:B------:R-:W-:-:S03]  /*12f10*/  IMAD.MOV.U32 R191, RZ, RZ, R189 ;  /* 0x000000ffffbf7224 */ /* 0x000fc600078e00bd */
[----:B------:R-:W4:Y:S04]  /*12f20*/  LDL.LU R3, [R1+0x320] ;  /* 0x0003200001037983 */ /* 0x000f280000300800 */
[----:B------:R1:W-:Y:S04]  /*12f30*/  STL [R1+0x2bc], R222 ;  /* 0x0002bcde01007387 */ /* 0x0003e80000100800 */
[----:B------:R1:W-:Y:S04]  /*12f40*/  LDGSTS.E [R181+0x40a00], desc[UR16][R190.64], P1 ;  /* 0x40a00000beb57fae */ /* 0x0003e80008921850 */
[----:B------:R-:W4:Y:S01]  /*12f50*/  LDL.LU R189, [R1+0x340] ;  /* 0x0003400001bd7983 */ /* 0x000f220000300800 */
[----:B-1----:R-:W-:-:S03]  /*12f60*/  IMAD.MOV.U32 R191, RZ, RZ, R222 ;  /* 0x000000ffffbf7224 */ /* 0x002fc600078e00de */
[----:B------:R-:W4:Y:S01]  /*12f70*/  LDL.LU R222, [R1+0x31c] ;  /* 0x00031c0001de7983 */ /* 0x000f220000300800 */
[----:B------:R-:W-:-:S03]  /*12f80*/  MOV R190, R182 ;  /* 0x000000b600be7202 */ /* 0x000fc60000000f00 */
[----:B------:R-:W4:Y:S04]  /*12f90*/  LDL.LU R182, [R1+0x33c] ;  /* 0x00033c0001b67983 */ /* 0x000f280000300800 */
[----:B------:R1:W-:Y:S01]  /*12fa0*/  LDGSTS.E [R181+0x40e00], desc[UR16][R190.64], P1 ;  /* 0x40e00000beb57fae */ /* 0x0003e20008921850 */
[----:B---3--:R-:W-:-:S05]  /*12fb0*/  IADD3 R0, P0, R0, R186, RZ ;  /* 0x000000ba00007210 */ /* 0x008fca0007f1e0ff */
[----:B-1----:R-:W-:Y:S01]  /*12fc0*/  IMAD.MOV.U32 R190, RZ, RZ, R0 ;  /* 0x000000ffffbe7224 */ /* 0x002fe200078e0000 */
[----:B------:R-:W-:Y:S01]  /*12fd0*/  STL [R1+0x2e0], R0 ;  /* 0x0002e00001007387 */ /* 0x000fe20000100800 */
[----:B--2---:R-:W-:Y:S01]  /*12fe0*/  IADD3 R188, P2, R188, R186, RZ ;  /* 0x000000babcbc7210 */ /* 0x004fe20007f5e0ff */
[----:B----4-:R-:W-:-:S04]  /*12ff0*/  IMAD.X R5, R5, 0x1, R185, P0 ;  /* 0x0000000105057824 */ /* 0x010fc800000e06b9 */
[----:B------:R-:W-:Y:S01]  /*13000*/  IMAD.MOV.U32 R191, RZ, RZ, R5 ;  /* 0x000000ffffbf7224 */ /* 0x000fe200078e0005 */
[----:B------:R-:W-:-:S04]  /*13010*/  IADD3.X R2, R2, R185, RZ, P2, !PT ;  /* 0x000000b902027210 */ /* 0x000fc800017fe4ff */
[----:B------:R1:W-:Y:S04]  /*13020*/  LDGSTS.E [R181+0x41200], desc[UR16][R190.64], P1 ;  /* 0x41200000beb57fae */ /* 0x0003e80008921850 */
[----:B------:R2:W-:Y:S04]  /*13030*/  STL [R1+0x2dc], R5 ;  /* 0x0002dc0501007387 */ /* 0x0005e80000100800 */
[----:B------:R-:W-:Y:S01]  /*13040*/  STL [R1+0x300], R188 ;  /* 0x000300bc01007387 */ /* 0x000fe20000100800 */
[----:B-1----:R-:W-:Y:S01]  /*13050*/  MOV R190, R188 ;  /* 0x000000bc00be7202 */ /* 0x002fe20000000f00 */
[----:B------:R-:W-:-:S02]  /*13060*/  IMAD.MOV.U32 R191, RZ, RZ, R2 ;  /* 0x000000ffffbf7224 */ /* 0x000fc400078e0002 */
[----:B--2---:R-:W2:Y:S01]  /*13070*/  LDL.LU R5, [R1+0x268] ;  /* 0x0002680001057983 */ /* 0x004ea20000300800 */
[----:B------:R-:W-:-:S03]  /*13080*/  IADD3 R3, P0, R3, R186, RZ ;  /* 0x000000ba03037210 */ /* 0x000fc60007f1e0ff */
[----:B------:R1:W-:Y:S04]  /*13090*/  LDGSTS.E [R181+0x41600], desc[UR16][R190.64], P1 ;  /* 0x41600000beb57fae */ /* 0x0003e80008921850 */
[----:B------:R3:W-:Y:S04]  /*130a0*/  STL [R1+0x2fc], R2 ;  /* 0x0002fc0201007387 */ /* 0x0007e80000100800 */
[----:B------:R-:W4:Y:S01]  /*130b0*/  LDL.LU R0, [R1+0x288] ;  /* 0x0002880001007983 */ /* 0x000f220000300800 */
[----:B------:R-:W-:Y:S01]  /*130c0*/  IADD3 R189, P2, R189, R186, RZ ;  /* 0x000000babdbd7210 */ /* 0x000fe20007f5e0ff */
[----:B-1----:R-:W-:-:S02]  /*130d0*/  IMAD.MOV.U32 R190, RZ, RZ, R3 ;  /* 0x000000ffffbe7224 */ /* 0x002fc400078e0003 */
[----:B---3--:R-:W5:Y:S04]  /*130e0*/  LDL.LU R2, [R1+0x43c] ;  /* 0x00043c0001027983 */ /* 0x008f680000300800 */
[----:B------:R-:W3:Y:S01]  /*130f0*/  LDL.LU R188, [R1+0x284] ;  /* 0x0002840001bc7983 */ /* 0x000ee20000300800 */
[----:B------:R-:W-:-:S04]  /*13100*/  IMAD.X R222, R222, 0x1, R185, P0 ;  /* 0x00000001dede7824 */ /* 0x000fc800000e06b9 */
[----:B------:R-:W-:Y:S01]  /*13110*/  IMAD.MOV.U32 R191, RZ, RZ, R222 ;  /* 0x000000ffffbf7224 */ /* 0x000fe200078e00de */
[----:B------:R-:W-:Y:S01]  /*13120*/  IADD3.X R182, R182, R185, RZ, P2, !PT ;  /* 0x000000b9b6b67210 */ /* 0x000fe200017fe4ff */
[----:B------:R1:W-:Y:S04]  /*13130*/  STL [R1+0x320], R3 ;  /* 0x0003200301007387 */ /* 0x0003e80000100800 */
[----:B------:R1:W-:Y:S04]  /*13140*/  STL [R1+0x31c], R222 ;  /* 0x00031cde01007387 */ /* 0x0003e80000100800 */
[----:B------:R1:W-:Y:S04]  /*13150*/  LDGSTS.E [R181+0x41a00], desc[UR16][R190.64], P1 ;  /* 0x41a00000beb57fae */ /* 0x0003e80008921850 */
[----:B------:R-:W-:Y:S04]  /*13160*/  STL [R1+0x340], R189 ;  /* 0x000340bd01007387 */ /* 0x000fe80000100800 */
[----:B-1----:R-:W3:Y:S01]  /*13170*/  LDL.LU R3, [R1+0x2a8] ;  /* 0x0002a80001037983 */ /* 0x002ee20000300800 */
[----:B------:R-:W-:Y:S01]  /*13180*/  MOV R190, R189 ;  /* 0x000000bd00be7202 */ /* 0x000fe20000000f00 */
[----:B------:R-:W-:-:S02]  /*13190*/  IMAD.MOV.U32 R191, RZ, RZ, R182 ;  /* 0x000000ffffbf7224 */ /* 0x000fc400078e00b6 */
[----:B------:R1:W-:Y:S04]  /*131a0*/  STL [R1+0x33c], R182 ;  /* 0x00033cb601007387 */ /* 0x0003e80000100800 */
[----:B------:R-:W3:Y:S04]  /*131b0*/  LDL.LU R222, [R1+0x2c8] ;  /* 0x0002c80001de7983 */ /* 0x000ee80000300800 */
[----:B------:R3:W-:Y:S04]  /*131c0*/  LDGSTS.E [R181+0x41e00], desc[UR16][R190.64], P1 ;  /* 0x41e00000beb57fae */ /* 0x0007e80008921850 */
[----:B-1----:R-:W3:Y:S04]  /*131d0*/  LDL.LU R182, [R1+0x438] ;  /* 0x0004380001b67983 */ /* 0x002ee80000300800 */
[----:B------:R-:W3:Y:S04]  /*131e0*/  LDL.LU R189, [R1+0x2c4] ;  /* 0x0002c40001bd7983 */ /* 0x000ee80000300800 */
[----:B------:R-:W3:Y:S04]  /*131f0*/  LDL R190, [R1+0x3f4] ;  /* 0x0003f40001be7983 */ /* 0x000ee80000100800 */
[----:B------:R-:W3:Y:S01]  /*13200*/  LDL.LU R191, [R1+0x264] ;  /* 0x0002640001bf7983 */ /* 0x000ee20000300800 */
[----:B--2---:R-:W-:-:S05]  /*13210*/  IADD3 R5, P0, R5, R186, RZ ;  /* 0x000000ba05057210 */ /* 0x004fca0007f1e0ff */
[----:B------:R-:W-:Y:S01]  /*13220*/  STL [R1+0x268], R5 ;  /* 0x0002680501007387 */ /* 0x000fe20000100800 */
[----:B----4-:R-:W-:-:S04]  /*13230*/  IADD3 R0, P2, R0, R186, RZ ;  /* 0x000000ba00007210 */ /* 0x010fc80007f5e0ff */
[----:B---3--:R-:W-:Y:S01]  /*13240*/  IADD3.X R188, R188, R185, RZ, P2, !PT ;  /* 0x000000b9bcbc7210 */ /* 0x008fe200017fe4ff */
[----:B------:R-:W-:Y:S02]  /*13250*/  VIADD R181, R190, UR4 ;  /* 0x00000004beb57c36 */ /* 0x000fe40008000000 */
[----:B------:R-:W-:Y:S02]  /*13260*/  IMAD.MOV.U32 R190, RZ, RZ, R5 ;  /* 0x000000ffffbe7224 */ /* 0x000fe400078e0005 */
[----:B------:R-:W-:-:S05]  /*13270*/  IMAD.X R191, R191, 0x1, R185, P0 ;  /* 0x00000001bfbf7824 */ /* 0x000fca00000e06b9 */
[----:B------:R1:W-:Y:S04]  /*13280*/  STL [R1+0x264], R191 ;  /* 0x000264bf01007387 */ /* 0x0003e80000100800 */
[----:B------:R2:W-:Y:S04]  /*13290*/  LDGSTS.E [R181+0x40300], desc[UR16][R190.64], P1 ;  /* 0x40300000beb57fae */ /* 0x0005e80008921850 */
[----:B------:R-:W-:Y:S04]  /*132a0*/  STL [R1+0x288], R0 ;  /* 0x0002880001007387 */ /* 0x000fe80000100800 */
[----:B------:R3:W-:Y:S01]  /*132b0*/  STL [R1+0x284], R188 ;  /* 0x000284bc01007387 */ /* 0x0007e20000100800 */
[----:B--2---:R-:W-:Y:S01]  /*132c0*/  MOV R190, R0 ;  /* 0x0000000000be7202 */ /* 0x004fe20000000f00 */
[----:B-1----:R-:W-:-:S02]  /*132d0*/  IMAD.MOV.U32 R191, RZ, RZ, R188 ;  /* 0x000000ffffbf7224 */ /* 0x002fc400078e00bc */
[----:B------:R-:W2:Y:S04]  /*132e0*/  LDL.LU R5, [R1+0x308] ;  /* 0x0003080001057983 */ /* 0x000ea80000300800 */
[----:B---3--:R-:W3:Y:S04]  /*132f0*/  LDL.LU R188, [R1+0x304] ;  /* 0x0003040001bc7983 */ /* 0x008ee80000300800 */
[----:B------:R-:W4:Y:S04]  /*13300*/  LDL.LU R0, [R1+0x348] ;  /* 0x0003480001007983 */ /* 0x000f280000300800 */
[----:B------:R1:W-:Y:S04]  /*13310*/  LDGSTS.E [R181+0x40700], desc[UR16][R190.64], P1 ;  /* 0x40700000beb57fae */ /* 0x0003e80008921850 */
[----:B------:R-:W2:Y:S01]  /*13320*/  LDL.LU R191, [R1+0x2a4] ;  /* 0x0002a40001bf7983 */ /* 0x000ea20000300800 */
[----:B------:R-:W-:-:S02]  /*13330*/  IADD3 R3, P0, R3, R186, RZ ;  /* 0x000000ba03037210 */ /* 0x000fc40007f1e0ff */
[----:B------:R-:W-:-:S03]  /*13340*/  IADD3 R222, P2, R222, R186, RZ ;  /* 0x000000badede7210 */ /* 0x000fc60007f5e0ff */
[----:B-1----:R-:W-:Y:S01]  /*13350*/  IMAD.MOV.U32 R190, RZ, RZ, R3 ;  /* 0x000000ffffbe7224 */ /* 0x002fe200078e0003 */
[----:B------:R-:W-:Y:S01]  /*13360*/  IADD3.X R189, R189, R185, RZ, P2, !PT ;  /* 0x000000b9bdbd7210 */ /* 0x000fe200017fe4ff */
[----:B------:R1:W-:Y:S01]  /*13370*/  STL [R1+0x2a8], R3 ;  /* 0x0002a80301007387 */ /* 0x0003e20000100800 */
[----:B--2---:R-:W-:-:S05]  /*13380*/  IMAD.X R191, R191, 0x1, R185, P0 ;  /* 0x00000001bfbf7824 */ /* 0x004fca00000e06b9 */
[----:B------:R2:W-:Y:S04]  /*13390*/  STL [R1+0x2a4], R191 ;  /* 0x0002a4bf01007387 */ /* 0x0005e80000100800 */
[----:B------:R3:W-:Y:S04]  /*133a0*/  LDGSTS.E [R181+0x40b00], desc[UR16][R190.64], P1 ;  /* 0x40b00000beb57fae */ /* 0x0007e80008921850 */
[----:B------:R-:W-:Y:S04]  /*133b0*/  STL [R1+0x2c8], R222 ;  /* 0x0002c8de01007387 */ /* 0x000fe80000100800 */
[----:B-1----:R-:W4:Y:S01]  /*133c0*/  LDL.LU R3, [R1+0x344] ;  /* 0x0003440001037983 */ /* 0x002f220000300800 */
[----:B---3--:R-:W-:Y:S01]  /*133d0*/  IMAD.MOV.U32 R190, RZ, RZ, R222 ;  /* 0x000000ffffbe7224 */ /* 0x008fe200078e00de */
[----:B--2---:R-:W-:-:S02]  /*133e0*/  MOV R191, R189 ;  /* 0x000000bd00bf7202 */ /* 0x004fc40000000f00 */
[----:B------:R1:W-:Y:S04]  /*133f0*/  STL [R1+0x2c4], R189 ;  /* 0x0002c4bd01007387 */ /* 0x0003e80000100800 */
[----:B------:R2:W-:Y:S04]  /*13400*/  LDGSTS.E [R181+0x40f00], desc[UR16][R190.64], P1 ;  /* 0x40f00000beb57fae */ /* 0x0005e80008921850 */
[----:B-1----:R-:W5:Y:S04]  /*13410*/  LDL.LU R189, [R1+0x434] ;  /* 0x0004340001bd7983 */ /* 0x002f680000300800 */
[----:B------:R-:W3:Y:S04]  /*13420*/  LDL R222, [R1+0x350] ;  /* 0x0003500001de7983 */ /* 0x000ee80000100800 */
[----:B------:R-:W4:Y:S04]  /*13430*/  LDL.LU R190, [R1+0x2e4] ;  /* 0x0002e40001be7983 */ /* 0x000f280000300800 */
[----:B------:R-:W2:Y:S01]  /*13440*/  LDL.LU R191, [R1+0x2e8] ;  /* 0x0002e80001bf7983 */ /* 0x000ea20000300800 */
[----:B------:R-:W-:-:S05]  /*13450*/  IADD3 R5, P2, R5, R186, RZ ;  /* 0x000000ba05057210 */ /* 0x000fca0007f5e0ff */
[----:B------:R-:W-:Y:S01]  /*13460*/  IMAD.X R188, R188, 0x1, R185, P2 ;  /* 0x00000001bcbc7824 */ /* 0x000fe200010e06b9 */
[----:B--2---:R-:W-:-:S05]  /*13470*/  IADD3 R191, P0, R191, R186, RZ ;  /* 0x000000babfbf7210 */ /* 0x004fca0007f1e0ff */
[----:B----4-:R-:W-:Y:S01]  /*13480*/  IMAD.X R190, R190, 0x1, R185, P0 ;  /* 0x00000001bebe7824 */ /* 0x010fe200000e06b9 */
[----:B------:R1:W-:Y:S04]  /*13490*/  STL [R1+0x2e8], R191 ;  /* 0x0002e8bf01007387 */ /* 0x0003e80000100800 */
[----:B------:R2:W-:Y:S01]  /*134a0*/  STL [R1+0x2e4], R190 ;  /* 0x0002e4be01007387 */ /* 0x0005e20000100800 */
[----:B-1----:R-:W-:-:S04]  /*134b0*/  LOP3.LUT R191, R191, R190, RZ, 0x3c, !PT ;  /* 0x000000bebfbf7212 */ /* 0x002fc800078e3cff */
[----:B--2---:R-:W-:-:S04]  /*134c0*/  LOP3.LUT R190, R191, R190, RZ, 0x3c, !PT ;  /* 0x000000bebfbe7212 */ /* 0x004fc800078e3cff */
[----:B------:R-:W-:Y:S01]  /*134d0*/  LOP3.LUT R191, R191, R190, RZ, 0x3c, !PT ;  /* 0x000000bebfbf7212 */ /* 0x000fe200078e3cff */
[----:B------:R-:W-:Y:S04]  /*134e0*/  STL [R1+0x308], R5 ;  /* 0x0003080501007387 */ /* 0x000fe80000100800 */
[----:B------:R1:W-:Y:S04]  /*134f0*/  LDGSTS.E [R181+0x41300], desc[UR16][R190.64], P1 ;  /* 0x41300000beb57fae */ /* 0x0003e80008921850 */
[----:B------:R2:W-:Y:S01]  /*13500*/  STL [R1+0x304], R188 ;  /* 0x000304bc01007387 */ /* 0x0005e20000100800 */
[----:B-1----:R-:W-:Y:S01]  /*13510*/  MOV R190, R5 ;  /* 0x0000000500be7202 */ /* 0x002fe20000000f00 */
[----:B------:R-:W-:-:S02]  /*13520*/  IMAD.MOV.U32 R191, RZ, RZ, R188 ;  /* 0x000000ffffbf7224 */ /* 0x000fc400078e00bc */
[----:B--2---:R-:W5:Y:S04]  /*13530*/  LDL.LU R188, [R1+0x430] ;  /* 0x0004300001bc7983 */ /* 0x004f680000300800 */
[----:B------:R-:W5:Y:S04]  /*13540*/  LDL.LU R5, [R1+0x42c] ;  /* 0x00042c0001057983 */ /* 0x000f680000300800 */
[----:B------:R1:W-:Y:S04]  /*13550*/  LDGSTS.E [R181+0x41700], desc[UR16][R190.64], P1 ;  /* 0x41700000beb57fae */ /* 0x0003e80008921850 */
[----:B------:R-:W2:Y:S04]  /*13560*/  LDL.LU R190, [R1+0x324] ;  /* 0x0003240001be7983 */ /* 0x000ea80000300800 */
[----:B------:R-:W1:Y:S01]  /*13570*/  LDL.LU R191, [R1+0x328] ;  /* 0x0003280001bf7983 */ /* 0x000e620000300800 */
[----:B------:R-:W-:-:S04]  /*13580*/  IADD3 R0, P2, R0, R186, RZ ;  /* 0x000000ba00007210 */ /* 0x000fc80007f5e0ff */
[----:B------:R-:W-:Y:S02]  /*13590*/  IADD3.X R3, R3, R185, RZ, P2, !PT ;  /* 0x000000b903037210 */ /* 0x000fe400017fe4ff */
[----:B-1----:R-:W-:-:S05]  /*135a0*/  IADD3 R191, P0, R191, R186, RZ ;  /* 0x000000babfbf7210 */ /* 0x002fca0007f1e0ff */
[----:B--2---:R-:W-:Y:S01]  /*135b0*/  IMAD.X R190, R190, 0x1, R185, P0 ;  /* 0x00000001bebe7824 */ /* 0x004fe200000e06b9 */
        /* <DEDUP_REMOVED lines=8> */
[----:B-1----:R-:W-:-:S02]  /*13640*/  IMAD.MOV.U32 R191, RZ, RZ, R3 ;  /* 0x000000ffffbf7224 */ /* 0x002fc400078e0003 */
[----:B------:R-:W-:Y:S01]  /*13650*/  IMAD.MOV.U32 R190, RZ, RZ, R0 ;  /* 0x000000ffffbe7224 */ /* 0x000fe200078e0000 */
[----:B--2---:R1:W5:Y:S04]  /*13660*/  LDL.LU R3, [R1+0x428] ;  /* 0x0004280001037983 */ /* 0x0043680000300800 */
[----:B------:R1:W5:Y:S01]  /*13670*/  LDL.LU R0, [R1+0x424] ;  /* 0x0004240001007983 */ /* 0x0003620000300800 */
[----:B------:R-:W-:-:S03]  /*13680*/  IADD3 R182, R182, 0x1, RZ ;  /* 0x00000001b6b67810 */ /* 0x000fc60007ffe0ff */
[----:B------:R1:W-:Y:S01]  /*13690*/  LDGSTS.E [R181+0x41f00], desc[UR16][R190.64], P1 ;  /* 0x41f00000beb57fae */ /* 0x0003e20008921850 */
[----:B---3--:R-:W-:-:S03]  /*136a0*/  ISETP.NE.U32.AND P0, PT, R182, R222, PT ;  /* 0x000000deb600720c */ /* 0x008fc60003f05070 */
[----:B------:R-:W0:Y:S10]  /*136b0*/  LDGDEPBAR ;  /* 0x00000000000079af */ /* 0x000e340000000000 */
[----:B-1----:R-:W-:Y:S05]  /*136c0*/  @P0 BRA `(.L_x_1) ;  /* 0xffffff9800800947 */ /* 0x002fea000383ffff */
.L_x_0:
[----:B------:R-:W1:Y:S01]  /*136d0*/  S2R R8, SR_TID.X ;  /* 0x0000000000087919 */ /* 0x000e620000002100 */
[----:B------:R-:W-:Y:S02]  /*136e0*/  WARPGROUP.DEPBAR.LE gsb0, 0x0 ;  /* 0x00008000000079c5 */ /* 0x000fe40000010000 */
[----:B------:R-:W-:-:S04]  /*136f0*/  DEPBAR.LE SB0, 0x0 ;  /* 0x000080000000791a */ /* 0x000fc80000000000 */
[----:B-----5:R-:W-:Y:S01]  /*13700*/  VIADD R4, R0, 0x1 ;  /* 0x0000000100047836 */ /* 0x020fe20000000000 */
[----:B------:R-:W-:Y:S01]  /*13710*/  MOV R12, R120 ;  /* 0x00000078000c7202 */ /* 0x000fe20000000f00 */
[----:B------:R-:W-:Y:S01]  /*13720*/  IMAD.MOV.U32 R13, RZ, RZ, R122 ;  /* 0x000000ffff0d7224 */ /* 0x000fe200078e007a */
[----:B------:R-:W-:Y:S01]  /*13730*/  MOV R15, R90 ;  /* 0x0000005a000f7202 */ /* 0x000fe20000000f00 */
[----:B------:R-:W-:Y:S01]  /*13740*/  IMAD.MOV.U32 R14, RZ, RZ, R88 ;  /* 0x000000ffff0e7224 */ /* 0x000fe200078e0058 */
[-C--:B------:R-:W-:Y:S01]  /*13750*/  ISETP.GE.AND P3, PT, R4, R189.reuse, PT ;  /* 0x000000bd0400720c */ /* 0x080fe20003f66270 */
[----:B------:R-:W-:Y:S01]  /*13760*/  IMAD.MOV.U32 R16, RZ, RZ, R56 ;  /* 0x000000ffff107224 */ /* 0x000fe200078e0038 */
[C---:B------:R-:W-:Y:S01]  /*13770*/  IADD3 R4, R0.reuse, 0x2, RZ ;  /* 0x0000000200047810 */ /* 0x040fe20007ffe0ff */
[----:B------:R-:W-:Y:S01]  /*13780*/  IMAD.MOV.U32 R17, RZ, RZ, R58 ;  /* 0x000000ffff117224 */ /* 0x000fe200078e003a */
[----:B------:R-:W-:Y:S01]  /*13790*/  IADD3 R2, R0, 0x3f, RZ ;  /* 0x0000003f00027810 */ /* 0x000fe20007ffe0ff */
[----:B------:R-:W-:Y:S01]  /*137a0*/  IMAD.MOV.U32 R19, RZ, RZ, R26 ;  /* 0x000000ffff137224 */ /* 0x000fe200078e001a */
[-C--:B------:R-:W-:Y:S01]  /*137b0*/  ISETP.GE.AND P1, PT, R4, R189.reuse, PT ;  /* 0x000000bd0400720c */ /* 0x080fe20003f26270 */
[----:B------:R-:W-:Y:S01]  /*137c0*/  IMAD.MOV.U32 R20, RZ, RZ, R121 ;  /* 0x000000ffff147224 */ /* 0x000fe200078e0079 */
[----:B------:R-:W-:Y:S01]  /*137d0*/  ISETP.GE.AND P0, PT, R2, R189, PT ;  /* 0x000000bd0200720c */ /* 0x000fe20003f06270 */
[----:B------:R-:W-:Y:S01]  /*137e0*/  VIADD R2, R0, 0x3 ;  /* 0x0000000300027836 */ /* 0x000fe20000000000 */
[----:B------:R-:W-:Y:S01]  /*137f0*/  MOV R18, R24 ;  /* 0x0000001800127202 */ /* 0x000fe20000000f00 */
[----:B------:R-:W-:Y:S01]  /*13800*/  IMAD.MOV.U32 R22, RZ, RZ, R89 ;  /* 0x000000ffff167224 */ /* 0x000fe200078e0059 */
[----:B------:R-:W-:Y:S01]  /*13810*/  MOV R21, R123 ;  /* 0x0000007b00157202 */ /* 0x000fe20000000f00 */
[----:B------:R-:W-:Y:S01]  /*13820*/  IMAD.MOV.U32 R23, RZ, RZ, R91 ;  /* 0x000000ffff177224 */ /* 0x000fe200078e005b */
[----:B------:R-:W-:Y:S01]  /*13830*/  ISETP.GE.AND P4, PT, R2, R189, PT ;  /* 0x000000bd0200720c */ /* 0x000fe20003f86270 */
[----:B------:R-:W-:Y:S01]  /*13840*/  IMAD.MOV.U32 R58, RZ, RZ, R25 ;  /* 0x000000ffff3a7224 */ /* 0x000fe200078e0019 */
[----:B------:R-:W-:Y:S01]  /*13850*/  MOV R56, R57 ;  /* 0x0000003900387202 */ /* 0x000fe20000000f00 */
[----:B------:R-:W-:Y:S01]  /*13860*/  IMAD.MOV.U32 R57, RZ, RZ, R59 ;  /* 0x000000ffff397224 */ /* 0x000fe200078e003b */
[----:B------:R-:W-:Y:S01]  /*13870*/  MOV R59, R27 ;  /* 0x0000001b003b7202 */ /* 0x000fe20000000f00 */
[----:B------:R-:W-:Y:S01]  /*13880*/  IMAD.MOV.U32 R88, RZ, RZ, R124 ;  /* 0x000000ffff587224 */ /* 0x000fe200078e007c */
[----:B------:R-:W-:Y:S01]  /*13890*/  MOV R90, R92 ;  /* 0x0000005c005a7202 */ /* 0x000fe20000000f00 */
[C---:B-1----:R-:W-:Y:S01]  /*138a0*/  IMAD.SHL.U32 R7, R8.reuse, 0x40, RZ ;  /* 0x0000004008077824 */ /* 0x042fe200078e00ff */
[----:B------:R-:W-:Y:S01]  /*138b0*/  MOV R121, R62 ;  /* 0x0000003e00797202 */ /* 0x000fe20000000f00 */
[C---:B------:R-:W-:Y:S01]  /*138c0*/  IMAD.SHL.U32 R6, R8.reuse, 0x10, RZ ;  /* 0x0000001008067824 */ /* 0x040fe200078e00ff */
[----:B------:R-:W-:Y:S01]  /*138d0*/  MOV R124, R64 ;  /* 0x00000040007c7202 */ /* 0x000fe20000000f00 */
[----:B------:R-:W-:Y:S01]  /*138e0*/  IMAD.MOV.U32 R89, RZ, RZ, R126 ;  /* 0x000000ffff597224 */ /* 0x000fe200078e007e */
[----:B------:R-:W-:Y:S01]  /*138f0*/  LOP3.LUT R9, R7, 0x400, RZ, 0xc0, !PT ;  /* 0x0000040007097812 */ /* 0x000fe200078ec0ff */
[----:B------:R-:W-:Y:S01]  /*13900*/  IMAD.SHL.U32 R7, R8, 0x8, RZ ;  /* 0x0000000808077824 */ /* 0x000fe200078e00ff */
[----:B------:R-:W-:Y:S01]  /*13910*/  LOP3.LUT R6, R6, 0xf0, RZ, 0xc0, !PT ;  /* 0x000000f006067812 */ /* 0x000fe200078ec0ff */
[----:B------:R-:W-:Y:S01]  /*13920*/  IMAD.MOV.U32 R91, RZ, RZ, R94 ;  /* 0x000000ffff5b7224 */ /* 0x000fe200078e005e */
[----:B------:R-:W-:Y:S01]  /*13930*/  LOP3.LUT R8, R8, 0x7f, RZ, 0xc0, !PT ;  /* 0x0000007f08087812 */ /* 0x000fe200078ec0ff */
[----:B------:R-:W-:Y:S01]  /*13940*/  IMAD.MOV.U32 R120, RZ, RZ, R60 ;  /* 0x000000ffff787224 */ /* 0x000fe200078e003c */
[----:B------:R-:W-:Y:S01]  /*13950*/  IADD3 R6, R9, UR8, R6 ;  /* 0x0000000809067c10 */ /* 0x000fe2000fffe006 */
[----:B------:R-:W-:Y:S01]  /*13960*/  IMAD.MOV.U32 R122, RZ, RZ, R28 ;  /* 0x000000ffff7a7224 */ /* 0x000fe200078e001c */
[----:B------:R-:W-:Y:S01]  /*13970*/  LOP3.LUT R7, R7, 0x300, RZ, 0xc0, !PT ;  /* 0x0000030007077812 */ /* 0x000fe200078ec0ff */
[----:B------:R-:W-:Y:S01]  /*13980*/  IMAD.MOV.U32 R123, RZ, RZ, R30 ;  /* 0x000000ffff7b7224 */ /* 0x000fe200078e001e */
[----:B------:R-:W-:Y:S01]  /*13990*/  LEA R2, R8, UR8, 0x4 ;  /* 0x0000000808027c11 */ /* 0x000fe2000f8e20ff */
[----:B------:R-:W-:Y:S01]  /*139a0*/  BAR.SYNC.DEFER_BLOCKING 0x0 ;  /* 0x0000000000007b1d */ /* 0x000fe20000010000 */
[----:B------:R-:W-:Y:S01]  /*139b0*/  IMAD.MOV.U32 R92, RZ, RZ, R61 ;  /* 0x000000ffff5c7224 */ /* 0x000fe200078e003d */
[----:B------:R-:W-:Y:S01]  /*139c0*/  MOV R94, R29 ;  /* 0x0000001d005e7202 */ /* 0x000fe20000000f00 */
[----:B------:R-:W-:Y:S01]  /*139d0*/  IMAD.IADD R4, R7, 0x1, R6 ;  /* 0x0000000107047824 */ /* 0x000fe200078e0206 */
[----:B------:R-:W-:Y:S01]  /*139e0*/  MOV R153, R67 ;  /* 0x0000004300997202 */ /* 0x000fe20000000f00 */
[----:B------:R-:W-:-:S03]  /*139f0*/  IMAD.MOV.U32 R126, RZ, RZ, R32 ;  /* 0x000000ffff7e7224 */ /* 0x000fc600078e0020 */
[----:B------:R-:W1:Y:S01]  /*13a00*/  LDC R6, c[0x0][0x244] ;  /* 0x00009100ff067b82 */ /* 0x000e620000000800 */
[----:B------:R-:W-:Y:S01]  /*13a10*/  IMAD.MOV.U32 R152, RZ, RZ, R65 ;  /* 0x000000ffff987224 */ /* 0x000fe200078e0041 */
[----:B------:R-:W-:Y:S01]  /*13a20*/  ULDC.64 UR4, c[0x0][0x220] ;  /* 0x0000880000047ab9 */ /* 0x000fe20000000a00 */
[----:B------:R-:W-:Y:S01]  /*13a30*/  IMAD.MOV.U32 R154, RZ, RZ, R33 ;  /* 0x000000ffff9a7224 */ /* 0x000fe200078e0021 */
[-C--:B------:R-:W-:Y:S01]  /*13a40*/  ISETP.GE.AND P2, PT, R3, R188.reuse, PT ;  /* 0x000000bc0300720c */ /* 0x080fe20003f46270 */
[----:B------:R-:W-:Y:S01]  /*13a50*/  IMAD.MOV.U32 R155, RZ, RZ, R35 ;  /* 0x000000ffff9b7224 */ /* 0x000fe200078e0023 */
[CC--:B------:R-:W-:Y:S02]  /*13a60*/  ISETP.GE.AND P5, PT, R0.reuse, R189.reuse, PT ;  /* 0x000000bd0000720c */ /* 0x0c0fe40003fa6270 */
[----:B------:R-:W-:Y:S02]  /*13a70*/  ISETP.LT.AND P2, PT, R0, R189, !P2 ;  /* 0x000000bd0000720c */ /* 0x000fe40005741270 */
[----:B------:R-:W-:Y:S01]  /*13a80*/  ISETP.LT.AND P5, PT, R5, R188, !P5 ;  /* 0x000000bc0500720c */ /* 0x000fe20006fa1270 */
[----:B------:R-:W-:Y:S01]  /*13a90*/  STSM.16.M88.4 [R4], R12 ;  /* 0x0000000c04007844 */ /* 0x000fe20000000200 */
[----:B------:R-:W-:Y:S01]  /*13aa0*/  BAR.SYNC.DEFER_BLOCKING 0x0 ;  /* 0x0000000000007b1d */ /* 0x000fe20000010000 */
[----:B-1----:R-:W-:-:S05]  /*13ab0*/  IMAD R7, R3, R6, RZ ;  /* 0x0000000603077224 */ /* 0x002fca00078e02ff */
[----:B------:R-:W1:Y:S02]  /*13ac0*/  LDS.128 R8, [R2] ;  /* 0x0000000002087984 */ /* 0x000e640000000c00 */
[----:B------:R-:W-:Y:S06]  /*13ad0*/  BAR.SYNC.DEFER_BLOCKING 0x0 ;  /* 0x0000000000007b1d */ /* 0x000fec0000010000 */
[----:B------:R-:W-:Y:S02]  /*13ae0*/  STSM.16.M88.4 [R4], R16 ;  /* 0x0000001004007844 */ /* 0x000fe40000000200 */
[----:B------:R-:W-:Y:S06]  /*13af0*/  BAR.SYNC.DEFER_BLOCKING 0x0 ;  /* 0x0000000000007b1d */ /* 0x000fec0000010000 */
[----:B------:R-:W2:Y:S02]  /*13b00*/  LDS.128 R12, [R2] ;  /* 0x00000000020c7984 */ /* 0x000ea40000000c00 */
[----:B------:R-:W-:Y:S06]  /*13b10*/  BAR.SYNC.DEFER_BLOCKING 0x0 ;  /* 0x0000000000007b1d */ /* 0x000fec0000010000 */
[----:B------:R-:W-:Y:S02]  /*13b20*/  STSM.16.M88.4 [R4], R20 ;  /* 0x0000001404007844 */ /* 0x000fe40000000200 */
[----:B------:R-:W-:Y:S06]  /*13b30*/  BAR.SYNC.DEFER_BLOCKING 0x0 ;  /* 0x0000000000007b1d */ /* 0x000fec0000010000 */
[----:B------:R-:W3:Y:S02]  /*13b40*/  LDS.128 R24, [R2] ;  /* 0x0000000002187984 */ /* 0x000ee40000000c00 */
[----:B------:R-:W-:Y:S06]  /*13b50*/  BAR.SYNC.DEFER_BLOCKING 0x0 ;  /* 0x0000000000007b1d */ /* 0x000fec0000010000 */
[----:B------:R4:W-:Y:S02]  /*13b60*/  STSM.16.M88.4 [R4], R56 ;  /* 0x0000003804007844 */ /* 0x0009e40000000200 */
[----:B------:R-:W-:Y:S01]  /*13b70*/  BAR.SYNC.DEFER_BLOCKING 0x0 ;  /* 0x0000000000007b1d */ /* 0x000fe20000010000 */
[----:B----4-:R-:W-:Y:S01]  /*13b80*/  MOV R56, R125 ;  /* 0x0000007d00387202 */ /* 0x010fe20000000f00 */
[----:B------:R-:W-:Y:S01]  /*13b90*/  IMAD.MOV.U32 R57, RZ, RZ, R127 ;  /* 0x000000ffff397224 */ /* 0x000fe200078e007f */
[----:B------:R-:W-:Y:S01]  /*13ba0*/  MOV R59, R95 ;  /* 0x0000005f003b7202 */ /* 0x000fe20000000f00 */
[----:B------:R-:W-:Y:S01]  /*13bb0*/  IMAD.MOV.U32 R58, RZ, RZ, R93 ;  /* 0x000000ffff3a7224 */ /* 0x000fe200078e005d */
[----:B------:R-:W-:Y:S01]  /*13bc0*/  MOV R127, R34 ;  /* 0x00000022007f7202 */ /* 0x000fe20000000f00 */
[----:B------:R-:W-:-:S02]  /*13bd0*/  IMAD.MOV.U32 R93, RZ, RZ, R63 ;  /* 0x000000ffff5d7224 */ /* 0x000fc400078e003f */
[----:B------:R-:W-:Y:S02]  /*13be0*/  IMAD.MOV.U32 R95, RZ, RZ, R31 ;  /* 0x000000ffff5f7224 */ /* 0x000fe400078e001f */
[----:B------:R-:W-:Y:S01]  /*13bf0*/  IMAD.MOV.U32 R125, RZ, RZ, R66 ;  /* 0x000000ffff7d7224 */ /* 0x000fe200078e0042 */
[----:B------:R-:W4:Y:S01]  /*13c00*/  LDS.128 R20, [R2] ;  /* 0x0000000002147984 */ /* 0x000f220000000c00 */
[----:B------:R-:W-:Y:S06]  /*13c10*/  BAR.SYNC.DEFER_BLOCKING 0x0 ;  /* 0x0000000000007b1d */ /* 0x000fec0000010000 */
[----:B------:R-:W-:Y:S02]  /*13c20*/  STSM.16.M88.4 [R4], R88 ;  /* 0x0000005804007844 */ /* 0x000fe40000000200 */
[----:B------:R-:W-:Y:S06]  /*13c30*/  BAR.SYNC.DEFER_BLOCKING 0x0 ;  /* 0x0000000000007b1d */ /* 0x000fec0000010000 */
[----:B------:R-:W4:Y:S02]  /*13c40*/  LDS.128 R16, [R2] ;  /* 0x0000000002107984 */ /* 0x000f240000000c00 */
[----:B------:R-:W-:Y:S06]  /*13c50*/  BAR.SYNC.DEFER_BLOCKING 0x0 ;  /* 0x0000000000007b1d */ /* 0x000fec0000010000 */
[----:B------:R1:W-:Y:S02]  /*13c60*/  STSM.16.M88.4 [R4], R120 ;  /* 0x0000007804007844 */ /* 0x0003e40000000200 */
[----:B------:R-:W-:Y:S01]  /*13c70*/  BAR.SYNC.DEFER_BLOCKING 0x0 ;  /* 0x0000000000007b1d */ /* 0x000fe20000010000 */
[----:B-1----:R-:W-:Y:S01]  /*13c80*/  IMAD.MOV.U32 R120, RZ, RZ, R128 ;  /* 0x000000ffff787224 */ /* 0x002fe200078e0080 */
[----:B------:R-:W-:Y:S01]  /*13c90*/  MOV R121, R130 ;  /* 0x0000008200797202 */ /* 0x000fe20000000f00 */
[----:B------:R-:W-:Y:S01]  /*13ca0*/  IMAD.MOV.U32 R122, RZ, RZ, R96 ;  /* 0x000000ffff7a7224 */ /* 0x000fe200078e0060 */
[----:B------:R-:W-:Y:S01]  /*13cb0*/  MOV R130, R97 ;  /* 0x0000006100827202 */ /* 0x000fe20000000f00 */
[----:B------:R-:W-:-:S02]  /*13cc0*/  IMAD.MOV.U32 R123, RZ, RZ, R98 ;  /* 0x000000ffff7b7224 */ /* 0x000fc400078e0062 */
[----:B------:R-:W-:Y:S02]  /*13cd0*/  IMAD.MOV.U32 R128, RZ, RZ, R129 ;  /* 0x000000ffff807224 */ /* 0x000fe400078e0081 */
[----:B------:R-:W-:Y:S02]  /*13ce0*/  IMAD.MOV.U32 R129, RZ, RZ, R131 ;  /* 0x000000ffff817224 */ /* 0x000fe400078e0083 */
[----:B------:R-:W-:Y:S01]  /*13cf0*/  IMAD.MOV.U32 R131, RZ, RZ, R99 ;  /* 0x000000ffff837224 */ /* 0x000fe200078e0063 */
[----:B------:R-:W1:Y:S01]  /*13d00*/  LDS.128 R88, [R2] ;  /* 0x0000000002587984 */ /* 0x000e620000000c00 */
[----:B------:R-:W-:Y:S06]  /*13d10*/  BAR.SYNC.DEFER_BLOCKING 0x0 ;  /* 0x0000000000007b1d */ /* 0x000fec0000010000 */
[----:B------:R-:W-:Y:S02]  /*13d20*/  STSM.16.M88.4 [R4], R56 ;  /* 0x0000003804007844 */ /* 0x000fe40000000200 */
[----:B------:R-:W-:Y:S06]  /*13d30*/  BAR.SYNC.DEFER_BLOCKING 0x0 ;  /* 0x0000000000007b1d */ /* 0x000fec0000010000 */
[----:B------:R-:W1:Y:S02]  /*13d40*/  LDS.128 R60, [R2] ;  /* 0x00000000023c7984 */ /* 0x000e640000000c00 */
[----:B------:R-:W-:Y:S06]  /*13d50*/  BAR.SYNC.DEFER_BLOCKING 0x0 ;  /* 0x0000000000007b1d */ /* 0x000fec0000010000 */
[----:B------:R-:W-:Y:S02]  /*13d60*/  STSM.16.M88.4 [R4], R92 ;  /* 0x0000005c04007844 */ /* 0x000fe40000000200 */
[----:B------:R-:W-:Y:S06]  /*13d70*/  BAR.SYNC.DEFER_BLOCKING 0x0 ;  /* 0x0000000000007b1d */ /* 0x000fec0000010000 */
[----:B------:R-:W1:Y:S02]  /*13d80*/  LDS.128 R56, [R2] ;  /* 0x0000000002387984 */ /* 0x000e640000000c00 */
[----:B------:R-:W-:Y:S06]  /*13d90*/  BAR.SYNC.DEFER_BLOCKING 0x0 ;  /* 0x0000000000007b1d */ /* 0x000fec0000010000 */
[----:B------:R2:W-:Y:S02]  /*13da0*/  STSM.16.M88.4 [R4], R120 ;  /* 0x0000007804007844 */ /* 0x0005e40000000200 */
[----:B------:R-:W-:Y:S01]  /*13db0*/  BAR.SYNC.DEFER_BLOCKING 0x0 ;  /* 0x0000000000007b1d */ /* 0x000fe20000010000 */
[----:B--2---:R-:W-:Y:S01]  /*13dc0*/  MOV R120, R132 ;  /* 0x0000008400787202 */ /* 0x004fe20000000f00 */
[----:B------:R-:W-:Y:S01]  /*13dd0*/  IMAD.MOV.U32 R121, RZ, RZ, R134 ;  /* 0x000000ffff797224 */ /* 0x000fe200078e0086 */
[----:B------:R-:W-:Y:S01]  /*13de0*/  MOV R123, R102 ;  /* 0x00000066007b7202 */ /* 0x000fe20000000f00 */
[----:B------:R-:W-:Y:S01]  /*13df0*/  IMAD.MOV.U32 R122, RZ, RZ, R100 ;  /* 0x000000ffff7a7224 */ /* 0x000fe200078e0064 */
[----:B------:R-:W-:Y:S01]  /*13e00*/  MOV R132, R69 ;  /* 0x0000004500847202 */ /* 0x000fe20000000f00 */
[----:B------:R-:W-:Y:S01]  /*13e10*/  IMAD.MOV.U32 R134, RZ, RZ, R37 ;  /* 0x000000ffff867224 */ /* 0x000fe200078e0025 */
[----:B------:R-:W2:Y:S01]  /*13e20*/  LDS.128 R28, [R2] ;  /* 0x00000000021c7984 */ /* 0x000ea20000000c00 */
[----:B------:R-:W-:Y:S06]  /*13e30*/  BAR.SYNC.DEFER_BLOCKING 0x0 ;  /* 0x0000000000007b1d */ /* 0x000fec0000010000 */
[----:B------:R3:W-:Y:S02]  /*13e40*/  STSM.16.M88.4 [R4], R124 ;  /* 0x0000007c04007844 */ /* 0x0007e40000000200 */
[----:B------:R-:W-:Y:S01]  /*13e50*/  BAR.SYNC.DEFER_BLOCKING 0x0 ;  /* 0x0000000000007b1d */ /* 0x000fe20000010000 */
[----:B---3--:R-:W-:Y:S01]  /*13e60*/  IMAD.MOV.U32 R124, RZ, RZ, R68 ;  /* 0x000000ffff7c7224 */ /* 0x008fe200078e0044 */
[----:B------:R-:W-:Y:S01]  /*13e70*/  MOV R126, R36 ;  /* 0x00000024007e7202 */ /* 0x000fe20000000f00 */
[----:B------:R-:W-:-:S02]  /*13e80*/  IMAD.MOV.U32 R125, RZ, RZ, R70 ;  /* 0x000000ffff7d7224 */ /* 0x000fc400078e0046 */
[----:B------:R-:W-:Y:S01]  /*13e90*/  IMAD.MOV.U32 R127, RZ, RZ, R38 ;  /* 0x000000ffff7f7224 */ /* 0x000fe200078e0026 */
[----:B------:R-:W3:Y:S02]  /*13ea0*/  LDS.128 R96, [R2] ;  /* 0x0000000002607984 */ /* 0x000ee40000000c00 */
[----:B------:R-:W-:Y:S06]  /*13eb0*/  BAR.SYNC.DEFER_BLOCKING 0x0 ;  /* 0x0000000000007b1d */ /* 0x000fec0000010000 */
[----:B------:R4:W-:Y:S02]  /*13ec0*/  STSM.16.M88.4 [R4], R128 ;  /* 0x0000008004007844 */ /* 0x0009e40000000200 */
[----:B------:R-:W-:Y:S01]  /*13ed0*/  BAR.SYNC.DEFER_BLOCKING 0x0 ;  /* 0x0000000000007b1d */ /* 0x000fe20000010000 */
[----:B----4-:R-:W-:Y:S01]  /*13ee0*/  IMAD.MOV.U32 R128, RZ, RZ, R133 ;  /* 0x000000ffff807224 */ /* 0x010fe200078e0085 */
[----:B------:R-:W-:Y:S01]  /*13ef0*/  MOV R129, R135 ;  /* 0x0000008700817202 */ /* 0x000fe20000000f00 */
[----:B------:R-:W-:Y:S01]  /*13f00*/  IMAD.MOV.U32 R130, RZ, RZ, R101 ;  /* 0x000000ffff827224 */ /* 0x000fe200078e0065 */
[----:B------:R-:W-:Y:S01]  /*13f10*/  MOV R135, R39 ;  /* 0x0000002700877202 */ /* 0x000fe20000000f00 */
[----:B------:R-:W-:-:S02]  /*13f20*/  IMAD.MOV.U32 R131, RZ, RZ, R103 ;  /* 0x000000ffff837224 */ /* 0x000fc400078e0067 */
[----:B------:R-:W-:Y:S01]  /*13f30*/  IMAD.MOV.U32 R133, RZ, RZ, R71 ;  /* 0x000000ffff857224 */ /* 0x000fe200078e0047 */
[----:B------:R-:W4:Y:S01]  /*13f40*/  LDS.128 R92, [R2] ;  /* 0x00000000025c7984 */ /* 0x000f220000000c00 */
[----:B------:R-:W-:Y:S06]  /*13f50*/  BAR.SYNC.DEFER_BLOCKING 0x0 ;  /* 0x0000000000007b1d */ /* 0x000fec0000010000 */
[----:B------:R1:W-:Y:S02]  /*13f60*/  STSM.16.M88.4 [R4], R152 ;  /* 0x0000009804007844 */ /* 0x0003e40000000200 */
[----:B------:R-:W-:Y:S01]  /*13f70*/  BAR.SYNC.DEFER_BLOCKING 0x0 ;  /* 0x0000000000007b1d */ /* 0x000fe20000010000 */
[----:B-1----:R-:W-:Y:S01]  /*13f80*/  IMAD.MOV.U32 R152, RZ, RZ, R72 ;  /* 0x000000ffff987224 */ /* 0x002fe200078e0048 */
[----:B------:R-:W-:Y:S01]  /*13f90*/  MOV R153, R74 ;  /* 0x0000004a00997202 */ /* 0x000fe20000000f00 */
[----:B------:R-:W-:-:S02]  /*13fa0*/  IMAD.MOV.U32 R154, RZ, RZ, R40 ;  /* 0x000000ffff9a7224 */ /* 0x000fc400078e0028 */
[----:B------:R-:W-:Y:S01]  /*13fb0*/  IMAD.MOV.U32 R155, RZ, RZ, R42 ;  /* 0x000000ffff9b7224 */ /* 0x000fe200078e002a */
        /* <DEDUP_REMOVED lines=8> */
[----:B--2---:R-:W-:Y:S01]  /*14040*/  IMAD.MOV.U32 R124, RZ, RZ, R136 ;  /* 0x000000ffff7c7224 */ /* 0x004fe200078e0088 */
[----:B------:R-:W-:Y:S01]  /*14050*/  MOV R126, R104 ;  /* 0x00000068007e7202 */ /* 0x000fe20000000f00 */
[----:B------:R-:W-:-:S02]  /*14060*/  IMAD.MOV.U32 R125, RZ, RZ, R138 ;  /* 0x000000ffff7d7224 */ /* 0x000fc400078e008a */
[----:B------:R-:W-:Y:S02]  /*14070*/  IMAD.MOV.U32 R127, RZ, RZ, R106 ;  /* 0x000000ffff7f7224 */ /* 0x000fe400078e006a */
[----:B------:R-:W-:Y:S02]  /*14080*/  IMAD.MOV.U32 R136, RZ, RZ, R140 ;  /* 0x000000ffff887224 */ /* 0x000fe400078e008c */
[----:B------:R-:W-:Y:S02]  /*14090*/  IMAD.MOV.U32 R138, RZ, RZ, R108 ;  /* 0x000000ffff8a7224 */ /* 0x000fe400078e006c */
[----:B------:R-:W-:Y:S01]  /*140a0*/  IMAD.MOV.U32 R140, RZ, RZ, R77 ;  /* 0x000000ffff8c7224 */ /* 0x000fe200078e004d */
[----:B------:R-:W2:Y:S01]  /*140b0*/  LDS.128 R120, [R2] ;  /* 0x0000000002787984 */ /* 0x000ea20000000c00 */
[----:B------:R-:W-:Y:S06]  /*140c0*/  BAR.SYNC.DEFER_BLOCKING 0x0 ;  /* 0x0000000000007b1d */ /* 0x000fec0000010000 */
[----:B------:R3:W-:Y:S02]  /*140d0*/  STSM.16.M88.4 [R4], R128 ;  /* 0x0000008004007844 */ /* 0x0007e40000000200 */
[----:B------:R-:W-:Y:S01]  /*140e0*/  BAR.SYNC.DEFER_BLOCKING 0x0 ;  /* 0x0000000000007b1d */ /* 0x000fe20000010000 */
[----:B---3--:R-:W-:Y:S01]  /*140f0*/  MOV R128, R137 ;  /* 0x0000008900807202 */ /* 0x008fe20000000f00 */
[----:B------:R-:W-:Y:S01]  /*14100*/  IMAD.MOV.U32 R129, RZ, RZ, R139 ;  /* 0x000000ffff817224 */ /* 0x000fe200078e008b */
[----:B------:R-:W-:Y:S01]  /*14110*/  MOV R131, R107 ;  /* 0x0000006b00837202 */ /* 0x000fe20000000f00 */
[----:B------:R-:W-:Y:S01]  /*14120*/  IMAD.MOV.U32 R130, RZ, RZ, R105 ;  /* 0x000000ffff827224 */ /* 0x000fe200078e0069 */
[----:B------:R-:W-:Y:S01]  /*14130*/  MOV R137, R142 ;  /* 0x0000008e00897202 */ /* 0x000fe20000000f00 */
[----:B------:R-:W-:-:S02]  /*14140*/  IMAD.MOV.U32 R139, RZ, RZ, R110 ;  /* 0x000000ffff8b7224 */ /* 0x000fc400078e006e */
[----:B------:R-:W-:Y:S01]  /*14150*/  IMAD.MOV.U32 R142, RZ, RZ, R45 ;  /* 0x000000ffff8e7224 */ /* 0x000fe200078e002d */
[----:B------:R-:W3:Y:S01]  /*14160*/  LDS.128 R100, [R2] ;  /* 0x0000000002647984 */ /* 0x000ee20000000c00 */
[----:B------:R-:W-:Y:S06]  /*14170*/  BAR.SYNC.DEFER_BLOCKING 0x0 ;  /* 0x0000000000007b1d */ /* 0x000fec0000010000 */
[----:B------:R4:W-:Y:S02]  /*14180*/  STSM.16.M88.4 [R4], R132 ;  /* 0x0000008404007844 */ /* 0x0009e40000000200 */
[----:B------:R-:W-:Y:S01]  /*14190*/  BAR.SYNC.DEFER_BLOCKING 0x0 ;  /* 0x0000000000007b1d */ /* 0x000fe20000010000 */
[----:B----4-:R-:W-:Y:S01]  /*141a0*/  IMAD.MOV.U32 R132, RZ, RZ, R73 ;  /* 0x000000ffff847224 */ /* 0x010fe200078e0049 */
[----:B------:R-:W-:Y:S01]  /*141b0*/  MOV R134, R41 ;  /* 0x0000002900867202 */ /* 0x000fe20000000f00 */
[----:B------:R-:W-:-:S02]  /*141c0*/  IMAD.MOV.U32 R133, RZ, RZ, R75 ;  /* 0x000000ffff857224 */ /* 0x000fc400078e004b */
[----:B------:R-:W-:Y:S01]  /*141d0*/  IMAD.MOV.U32 R135, RZ, RZ, R43 ;  /* 0x000000ffff877224 */ /* 0x000fe200078e002b */
[----:B------:R-:W4:Y:S02]  /*141e0*/  LDS.128 R68, [R2] ;  /* 0x0000000002447984 */ /* 0x000f240000000c00 */
[----:B------:R-:W-:Y:S06]  /*141f0*/  BAR.SYNC.DEFER_BLOCKING 0x0 ;  /* 0x0000000000007b1d */ /* 0x000fec0000010000 */
[----:B------:R-:W-:Y:S02]  /*14200*/  STSM.16.M88.4 [R4], R124 ;  /* 0x0000007c04007844 */ /* 0x000fe40000000200 */
[----:B------:R-:W-:Y:S06]  /*14210*/  BAR.SYNC.DEFER_BLOCKING 0x0 ;  /* 0x0000000000007b1d */ /* 0x000fec0000010000 */
[----:B------:R-:W4:Y:S02]  /*14220*/  LDS.128 R36, [R2] ;  /* 0x0000000002247984 */ /* 0x000f240000000c00 */
[----:B------:R-:W-:Y:S06]  /*14230*/  BAR.SYNC.DEFER_BLOCKING 0x0 ;  /* 0x0000000000007b1d */ /* 0x000fec0000010000 */
[----:B------:R1:W-:Y:S02]  /*14240*/  STSM.16.M88.4 [R4], R152 ;  /* 0x0000009804007844 */ /* 0x0003e40000000200 */
[----:B------:R-:W-:Y:S01]  /*14250*/  BAR.SYNC.DEFER_BLOCKING 0x0 ;  /* 0x0000000000007b1d */ /* 0x000fe20000010000 */
[----:B-1----:R-:W-:Y:S01]  /*14260*/  MOV R152, R76 ;  /* 0x0000004c00987202 */ /* 0x002fe20000000f00 */
[----:B------:R-:W-:Y:S01]  /*14270*/  IMAD.MOV.U32 R153, RZ, RZ, R78 ;  /* 0x000000ffff997224 */ /* 0x000fe200078e004e */
[----:B------:R-:W-:Y:S01]  /*14280*/  MOV R155, R46 ;  /* 0x0000002e009b7202 */ /* 0x000fe20000000f00 */
[----:B------:R-:W-:-:S02]  /*14290*/  IMAD.MOV.U32 R154, RZ, RZ, R44 ;  /* 0x000000ffff9a7224 */ /* 0x000fc400078e002c */
        /* <DEDUP_REMOVED lines=10> */
[----:B------:R-:W-:Y:S01]  /*14340*/  IMAD.MOV.U32 R133, RZ, RZ, R143 ;  /* 0x000000ffff857224 */ /* 0x000fe200078e008f */
[----:B------:R-:W-:Y:S01]  /*14350*/  MOV R141, R79 ;  /* 0x0000004f008d7202 */ /* 0x000fe20000000f00 */
[----:B------:R-:W-:-:S02]  /*14360*/  IMAD.MOV.U32 R135, RZ, RZ, R111 ;  /* 0x000000ffff877224 */ /* 0x000fc400078e006f */
        /* <DEDUP_REMOVED lines=30> */
[----:B------:R-:W-:-:S02]  /*14550*/  IMAD.MOV.U32 R143, RZ, RZ, R115 ;  /* 0x000000ffff8f7224 */ /* 0x000fc400078e0073 */
[----:B------:R-:W-:Y:S02]  /*14560*/  IMAD.MOV.U32 R140, RZ, RZ, R145 ;  /* 0x000000ffff8c7224 */ /* 0x000fe400078e0091 */
[----:B------:R-:W-:Y:S02]  /*14570*/  IMAD.MOV.U32 R145, RZ, RZ, R150 ;  /* 0x000000ffff917224 */ /* 0x000fe400078e0096 */
[----:B------:R-:W-:Y:S02]  /*14580*/  IMAD.MOV.U32 R147, RZ, RZ, R118 ;  /* 0x000000ffff937224 */ /* 0x000fe400078e0076 */
[----:B------:R-:W-:Y:S01]  /*14590*/  IMAD.MOV.U32 R150, RZ, RZ, R53 ;  /* 0x000000ffff967224 */ /* 0x000fe200078e0035 */
[----:B------:R-:W1:Y:S01]  /*145a0*/  LDS.128 R76, [R2] ;  /* 0x00000000024c7984 */ /* 0x000e620000000c00 */
[----:B------:R-:W-:Y:S06]  /*145b0*/  BAR.SYNC.DEFER_BLOCKING 0x0 ;  /* 0x0000000000007b1d */ /* 0x000fec0000010000 */
[----:B------:R2:W-:Y:S02]  /*145c0*/  STSM.16.M88.4 [R4], R136 ;  /* 0x0000008804007844 */ /* 0x0005e40000000200 */
[----:B------:R-:W-:Y:S01]  /*145d0*/  BAR.SYNC.DEFER_BLOCKING 0x0 ;  /* 0x0000000000007b1d */ /* 0x000fe20000010000 */
[----:B--2---:R-:W-:Y:S01]  /*145e0*/  MOV R136, R81 ;  /* 0x0000005100887202 */ /* 0x004fe20000000f00 */
[----:B------:R-:W-:Y:S01]  /*145f0*/  IMAD.MOV.U32 R137, RZ, RZ, R83 ;  /* 0x000000ffff897224 */ /* 0x000fe200078e0053 */
[----:B------:R-:W-:Y:S01]  /*14600*/  MOV R139, R51 ;  /* 0x00000033008b7202 */ /* 0x000fe20000000f00 */
[----:B------:R-:W-:-:S02]  /*14610*/  IMAD.MOV.U32 R138, RZ, RZ, R49 ;  /* 0x000000ffff8a7224 */ /* 0x000fc400078e0031 */
[----:B------:R-:W2:Y:S02]  /*14620*/  LDS.128 R44, [R2] ;  /* 0x00000000022c7984 */ /* 0x000ea40000000c00 */
[----:B------:R-:W-:Y:S06]  /*14630*/  BAR.SYNC.DEFER_BLOCKING 0x0 ;  /* 0x0000000000007b1d */ /* 0x000fec0000010000 */
[----:B------:R-:W-:Y:S02]  /*14640*/  STSM.16.M88.4 [R4], R152 ;  /* 0x0000009804007844 */ /* 0x000fe40000000200 */
[----:B------:R-:W-:Y:S06]  /*14650*/  BAR.SYNC.DEFER_BLOCKING 0x0 ;  /* 0x0000000000007b1d */ /* 0x000fec0000010000 */
[----:B------:R-:W2:Y:S02]  /*14660*/  LDS.128 R112, [R2] ;  /* 0x0000000002707984 */ /* 0x000ea40000000c00 */
[----:B------:R-:W-:Y:S06]  /*14670*/  BAR.SYNC.DEFER_BLOCKING 0x0 ;  /* 0x0000000000007b1d */ /* 0x000fec0000010000 */
[----:B------:R3:W-:Y:S02]  /*14680*/  STSM.16.M88.4 [R4], R140 ;  /* 0x0000008c04007844 */ /* 0x0007e40000000200 */
[----:B------:R-:W-:Y:S01]  /*14690*/  BAR.SYNC.DEFER_BLOCKING 0x0 ;  /* 0x0000000000007b1d */ /* 0x000fe20000010000 */
[----:B---3--:R-:W-:Y:S01]  /*146a0*/  IMAD.MOV.U32 R140, RZ, RZ, R84 ;  /* 0x000000ffff8c7224 */ /* 0x008fe200078e0054 */
[----:B------:R-:W-:Y:S01]  /*146b0*/  MOV R141, R86 ;  /* 0x00000056008d7202 */ /* 0x000fe20000000f00 */
[----:B------:R-:W-:Y:S01]  /*146c0*/  IMAD.MOV.U32 R142, RZ, RZ, R52 ;  /* 0x000000ffff8e7224 */ /* 0x000fe200078e0034 */
[----:B------:R-:W-:Y:S01]  /*146d0*/  LEA R52, R6, R7, 0x7 ;  /* 0x0000000706347211 */ /* 0x000fe200078e38ff */
[----:B------:R-:W-:Y:S01]  /*146e0*/  IMAD.MOV.U32 R143, RZ, RZ, R54 ;  /* 0x000000ffff8f7224 */ /* 0x000fe200078e0036 */
[----:B------:R-:W-:-:S04]  /*146f0*/  LEA R6, P6, R7, UR4, 0x2 ;  /* 0x0000000407067c11 */ /* 0x000fc8000f8c10ff */
[----:B------:R-:W-:Y:S01]  /*14700*/  LEA.HI.X.SX32 R7, R7, UR5, 0x2, P6 ;  /* 0x0000000507077c11 */ /* 0x000fe2000b0f16ff */
[----:B------:R-:W3:Y:S01]  /*14710*/  LDS.128 R132, [R2] ;  /* 0x0000000002847984 */ /* 0x000ee20000000c00 */
[----:B------:R-:W-:Y:S06]  /*14720*/  BAR.SYNC.DEFER_BLOCKING 0x0 ;  /* 0x0000000000007b1d */ /* 0x000fec0000010000 */
[----:B------:R4:W-:Y:S02]  /*14730*/  STSM.16.M88.4 [R4], R136 ;  /* 0x0000008804007844 */ /* 0x0009e40000000200 */
[----:B------:R-:W-:Y:S01]  /*14740*/  BAR.SYNC.DEFER_BLOCKING 0x0 ;  /* 0x0000000000007b1d */ /* 0x000fe20000010000 */
[----:B----4-:R-:W-:-:S05]  /*14750*/  LEA R136, P6, R52, UR4, 0x2 ;  /* 0x0000000434887c11 */ /* 0x010fca000f8c10ff */
[----:B------:R-:W-:Y:S02]  /*14760*/  ULDC UR4, c[0x0][0x248] ;  /* 0x0000920000047ab9 */ /* 0x000fe40000000800 */
[----:B------:R-:W-:Y:S01]  /*14770*/  IMAD R139, R0, UR4, RZ ;  /* 0x00000004008b7c24 */ /* 0x000fe2000f8e02ff */
[----:B------:R-:W-:Y:S02]  /*14780*/  LEA.HI.X.SX32 R137, R52, UR5, 0x2, P6 ;  /* 0x0000000534897c11 */ /* 0x000fe4000b0f16ff */
[-C--:B------:R-:W-:Y:S01]  /*14790*/  ISETP.LT.AND P6, PT, R3, R188.reuse, !P3 ;  /* 0x000000bc0300720c */ /* 0x080fe20005fc1270 */
[----:B------:R-:W-:Y:S01]  /*147a0*/  IMAD.WIDE R84, R139, 0x4, R6 ;  /* 0x000000048b547825 */ /* 0x000fe200078e0206 */
[----:B------:R-:W-:Y:S01]  /*147b0*/  ISETP.LT.AND P3, PT, R5, R188, !P3 ;  /* 0x000000bc0500720c */ /* 0x000fe20005f61270 */
[----:B------:R-:W4:Y:S01]  /*147c0*/  LDS.128 R80, [R2] ;  /* 0x0000000002507984 */ /* 0x000f220000000c00 */
[----:B------:R-:W-:Y:S06]  /*147d0*/  BAR.SYNC.DEFER_BLOCKING 0x0 ;  /* 0x0000000000007b1d */ /* 0x000fec0000010000 */
[----:B------:R1:W-:Y:S02]  /*147e0*/  STSM.16.M88.4 [R4], R144 ;  /* 0x0000009004007844 */ /* 0x0003e40000000200 */
[----:B------:R-:W-:Y:S01]  /*147f0*/  BAR.SYNC.DEFER_BLOCKING 0x0 ;  /* 0x0000000000007b1d */ /* 0x000fe20000010000 */
[----:B-1----:R-:W-:Y:S01]  /*14800*/  MOV R146, R117 ;  /* 0x0000007500927202 */ /* 0x002fe20000000f00 */
[----:B------:R-:W-:-:S02]  /*14810*/  IMAD.MOV.U32 R147, RZ, RZ, R119 ;  /* 0x000000ffff937224 */ /* 0x000fc400078e0077 */
[----:B------:R-:W-:Y:S01]  /*14820*/  IMAD.MOV.U32 R144, RZ, RZ, R149 ;  /* 0x000000ffff907224 */ /* 0x000fe200078e0095 */
[----:B------:R-:W-:Y:S01]  /*14830*/  MOV R149, R87 ;  /* 0x0000005700957202 */ /* 0x000fe20000000f00 */
[----:B------:R-:W-:Y:S02]  /*14840*/  IMAD.MOV.U32 R145, RZ, RZ, R151 ;  /* 0x000000ffff917224 */ /* 0x000fe400078e0097 */
[----:B------:R-:W-:Y:S02]  /*14850*/  IMAD.MOV.U32 R151, RZ, RZ, R55 ;  /* 0x000000ffff977224 */ /* 0x000fe400078e0037 */
[C---:B------:R-:W-:Y:S01]  /*14860*/  IMAD.WIDE R86, R139.reuse, 0x4, R136 ;  /* 0x000000048b567825 */ /* 0x040fe200078e0288 */
[----:B------:R-:W1:Y:S01]  /*14870*/  LDS.128 R48, [R2] ;  /* 0x0000000002307984 */ /* 0x000e620000000c00 */
[----:B------:R-:W-:Y:S06]  /*14880*/  BAR.SYNC.DEFER_BLOCKING 0x0 ;  /* 0x0000000000007b1d */ /* 0x000fec0000010000 */
[----:B------:R2:W-:Y:S02]  /*14890*/  STSM.16.M88.4 [R4], R140 ;  /* 0x0000008c04007844 */ /* 0x0005e40000000200 */
[----:B------:R-:W-:Y:S01]  /*148a0*/  BAR.SYNC.DEFER_BLOCKING 0x0 ;  /* 0x0000000000007b1d */ /* 0x000fe20000010000 */
[----:B--2---:R-:W-:Y:S01]  /*148b0*/  IADD3 R143, R139, UR4, RZ ;  /* 0x000000048b8f7c10 */ /* 0x004fe2000fffe0ff */
[----:B------:R-:W-:-:S04]  /*148c0*/  VIADD R142, R0, 0x4 ;  /* 0x00000004008e7836 */ /* 0x000fc80000000000 */
[----:B------:R-:W-:-:S04]  /*148d0*/  IMAD.WIDE R138, R143, 0x4, R6 ;  /* 0x000000048f8a7825 */ /* 0x000fc800078e0206 */
[C---:B------:R-:W-:Y:S01]  /*148e0*/  IMAD.WIDE R140, R143.reuse, 0x4, R136 ;  /* 0x000000048f8c7825 */ /* 0x040fe200078e0288 */
[----:B------:R-:W2:Y:S03]  /*148f0*/  LDS.128 R116, [R2] ;  /* 0x0000000002747984 */ /* 0x000ea60000000c00 */
[----:B------:R-:W-:Y:S01]  /*14900*/  VIADD R143, R143, UR4 ;  /* 0x000000048f8f7c36 */ /* 0x000fe20008000000 */
[----:B------:R-:W-:Y:S06]  /*14910*/  BAR.SYNC.DEFER_BLOCKING 0x0 ;  /* 0x0000000000007b1d */ /* 0x000fec0000010000 */
[----:B------:R-:W-:Y:S02]  /*14920*/  STSM.16.M88.4 [R4], R144 ;  /* 0x0000009004007844 */ /* 0x000fe40000000200 */
[----:B------:R-:W-:Y:S06]  /*14930*/  BAR.SYNC.DEFER_BLOCKING 0x0 ;  /* 0x0000000000007b1d */ /* 0x000fec0000010000 */
[----:B------:R-:W2:Y:S02]  /*14940*/  LDS.128 R52, [R2] ;  /* 0x0000000002347984 */ /* 0x000ea40000000c00 */
[----:B------:R-:W-:Y:S06]  /*14950*/  BAR.SYNC.DEFER_BLOCKING 0x0 ;  /* 0x0000000000007b1d */ /* 0x000fec0000010000 */
[----:B------:R3:W-:Y:S02]  /*14960*/  STSM.16.M88.4 [R4], R148 ;  /* 0x0000009404007844 */ /* 0x0007e40000000200 */
[----:B------:R-:W-:Y:S01]  /*14970*/  BAR.SYNC.DEFER_BLOCKING 0x0 ;  /* 0x0000000000007b1d */ /* 0x000fe20000010000 */
[----:B---3--:R-:W-:-:S05]  /*14980*/  IADD3 R4, R0, 0x5, RZ ;  /* 0x0000000500047810 */ /* 0x008fca0007ffe0ff */
[----:B------:R3:W-:Y:S01]  /*14990*/  @P2 STG.E desc[UR16][R84.64], R8 ;  /* 0x0000000854002986 */ /* 0x0007e2000c101910 */
[----:B------:R-:W-:-:S03]  /*149a0*/  ISETP.GE.AND P2, PT, R142, R189, PT ;  /* 0x000000bd8e00720c */ /* 0x000fc60003f46270 */
[----:B------:R4:W-:Y:S01]  /*149b0*/  @P5 STG.E desc[UR16][R86.64], R12 ;  /* 0x0000000c56005986 */ /* 0x0009e2000c101910 */
[-C--:B------:R-:W-:Y:S02]  /*149c0*/  ISETP.LT.AND P5, PT, R3, R188.reuse, !P1 ;  /* 0x000000bc0300720c */ /* 0x080fe40004fa1270 */
[-C--:B------:R-:W-:Y:S01]  /*149d0*/  ISETP.LT.AND P1, PT, R5, R188.reuse, !P1 ;  /* 0x000000bc0500720c */ /* 0x080fe20004f21270 */
[----:B------:R1:W-:Y:S01]  /*149e0*/  @P6 STG.E desc[UR16][R138.64], R24 ;  /* 0x000000188a006986 */ /* 0x0003e2000c101910 */
[-C--:B------:R-:W-:Y:S02]  /*149f0*/  ISETP.LT.AND P6, PT, R3, R188.reuse, !P4 ;  /* 0x000000bc0300720c */ /* 0x080fe400067c1270 */
[----:B------:R-:W-:Y:S01]  /*14a00*/  ISETP.LT.AND P4, PT, R5, R188, !P4 ;  /* 0x000000bc0500720c */ /* 0x000fe20006781270 */
[----:B---3--:R-:W-:Y:S01]  /*14a10*/  IMAD.WIDE R84, R143, 0x4, R6 ;  /* 0x000000048f547825 */ /* 0x008fe200078e0206 */
[----:B------:R3:W-:Y:S01]  /*14a20*/  @P3 STG.E desc[UR16][R140.64], R20 ;  /* 0x000000148c003986 */ /* 0x0007e2000c101910 */
[----:B------:R-:W-:-:S02]  /*14a30*/  ISETP.GE.AND P3, PT, R4, R189, PT ;  /* 0x000000bd0400720c */ /* 0x000fc40003f66270 */
[----:B----4-:R-:W-:Y:S02]  /*14a40*/  IMAD.WIDE R86, R143, 0x4, R136 ;  /* 0x000000048f567825 */ /* 0x010fe400078e0288 */
[----:B------:R4:W-:Y:S01]  /*14a50*/  @P5 STG.E desc[UR16][R84.64], R9 ;  /* 0x0000000954005986 */ /* 0x0009e2000c101910 */
[-C--:B------:R-:W-:Y:S01]  /*14a60*/  ISETP.LT.AND P5, PT, R3, R188.reuse, !P2 ;  /* 0x000000bc0300720c */ /* 0x080fe200057a1270 */
[----:B------:R-:W-:Y:S01]  /*14a70*/  VIADD R143, R143, UR4 ;  /* 0x000000048f8f7c36 */ /* 0x000fe20008000000 */
[----:B------:R-:W-:Y:S01]  /*14a80*/  ISETP.LT.AND P2, PT, R5, R188, !P2 ;  /* 0x000000bc0500720c */ /* 0x000fe20005741270 */
[----:B------:R2:W-:Y:S01]  /*14a90*/  @P1 STG.E desc[UR16][R86.64], R13 ;  /* 0x0000000d56001986 */ /* 0x0005e2000c101910 */
[----:B------:R-:W-:Y:S02]  /*14aa0*/  VIADD R4, R0, 0x6 ;  /* 0x0000000600047836 */ /* 0x000fe40000000000 */
[----:B-1----:R-:W-:-:S03]  /*14ab0*/  IMAD.WIDE R138, R143, 0x4, R6 ;  /* 0x000000048f8a7825 */ /* 0x002fc600078e0206 */
[-C--:B------:R-:W-:Y:S01]  /*14ac0*/  ISETP.GE.AND P1, PT, R4, R189.reuse, PT ;  /* 0x000000bd0400720c */ /* 0x080fe20003f26270 */
[C---:B---3--:R-:W-:Y:S01]  /*14ad0*/  IMAD.WIDE R140, R143.reuse, 0x4, R136 ;  /* 0x000000048f8c7825 */ /* 0x048fe200078e0288 */
[----:B------:R-:W-:Y:S01]  /*14ae0*/  IADD3 R143, R143, UR4, RZ ;  /* 0x000000048f8f7c10 */ /* 0x000fe2000fffe0ff */
[----:B------:R1:W-:Y:S01]  /*14af0*/  @P6 STG.E desc[UR16][R138.64], R25 ;  /* 0x000000198a006986 */ /* 0x0003e2000c101910 */
[-C--:B------:R-:W-:Y:S01]  /*14b00*/  ISETP.LT.AND P6, PT, R3, R188.reuse, !P3 ;  /* 0x000000bc0300720c */ /* 0x080fe20005fc1270 */
[----:B------:R-:W-:Y:S01]  /*14b10*/  VIADD R4, R0, 0x7 ;  /* 0x0000000700047836 */ /* 0x000fe20000000000 */
[-C--:B------:R-:W-:Y:S01]  /*14b20*/  ISETP.LT.AND P3, PT, R5, R188.reuse, !P3 ;  /* 0x000000bc0500720c */ /* 0x080fe20005f61270 */
[C---:B----4-:R-:W-:Y:S01]  /*14b30*/  IMAD.WIDE R8, R143.reuse, 0x4, R6 ;  /* 0x000000048f087825 */ /* 0x050fe200078e0206 */
[----:B------:R3:W-:Y:S02]  /*14b40*/  @P4 STG.E desc[UR16][R140.64], R21 ;  /* 0x000000158c004986 */ /* 0x0007e4000c101910 */
[----:B------:R-:W-:Y:S01]  /*14b50*/  ISETP.GE.AND P4, PT, R4, R189, PT ;  /* 0x000000bd0400720c */ /* 0x000fe20003f86270 */
[----:B--2---:R-:W-:Y:S01]  /*14b60*/  IMAD.WIDE R12, R143, 0x4, R136 ;  /* 0x000000048f0c7825 */ /* 0x004fe200078e0288 */
[----:B------:R2:W-:Y:S01]  /*14b70*/  @P5 STG.E desc[UR16][R8.64], R10 ;  /* 0x0000000a08005986 */ /* 0x0005e2000c101910 */
[----:B------:R-:W-:-:S02]  /*14b80*/  ISETP.LT.AND P5, PT, R3, R188, !P1 ;  /* 0x000000bc0300720c */ /* 0x000fc40004fa1270 */
[----:B------:R-:W-:Y:S01]  /*14b90*/  VIADD R143, R143, UR4 ;  /* 0x000000048f8f7c36 */ /* 0x000fe20008000000 */
[----:B------:R4:W-:Y:S01]  /*14ba0*/  @P2 STG.E desc[UR16][R12.64], R14 ;  /* 0x0000000e0c002986 */ /* 0x0009e2000c101910 */
[----:B------:R-:W-:Y:S02]  /*14bb0*/  ISETP.LT.AND P1, PT, R5, R188, !P1 ;  /* 0x000000bc0500720c */ /* 0x000fe40004f21270 */
[----:B-1----:R-:W-:Y:S01]  /*14bc0*/  IMAD.WIDE R24, R143, 0x4, R136 ;  /* 0x000000048f187825 */ /* 0x002fe200078e0288 */
[----:B------:R-:W-:-:S03]  /*14bd0*/  IADD3 R4, R0, 0x8, RZ ;  /* 0x0000000800047810 */ /* 0x000fc60007ffe0ff */
[----:B---3--:R-:W-:Y:S01]  /*14be0*/  IMAD.WIDE R20, R143, 0x4, R6 ;  /* 0x000000048f147825 */ /* 0x008fe200078e0206 */
[----:B------:R-:W-:-:S03]  /*14bf0*/  ISETP.GE.AND P2, PT, R4, R189, PT ;  /* 0x000000bd0400720c */ /* 0x000fc60003f46270 */
[----:B------:R-:W-:Y:S01]  /*14c00*/  VIADD R143, R143, UR4 ;  /* 0x000000048f8f7c36 */ /* 0x000fe20008000000 */
[----:B------:R1:W-:Y:S01]  /*14c10*/  @P6 STG.E desc[UR16][R20.64], R26 ;  /* 0x0000001a14006986 */ /* 0x0003e2000c101910 */
[-C--:B------:R-:W-:Y:S01]  /*14c20*/  ISETP.LT.AND P6, PT, R3, R188.reuse, !P4 ;  /* 0x000000bc0300720c */ /* 0x080fe200067c1270 */
[----:B------:R-:W-:Y:S01]  /*14c30*/  VIADD R4, R0, 0x9 ;  /* 0x0000000900047836 */ /* 0x000fe20000000000 */
[-C--:B------:R-:W-:Y:S01]  /*14c40*/  ISETP.LT.AND P4, PT, R5, R188.reuse, !P4 ;  /* 0x000000bc0500720c */ /* 0x080fe20006781270 */
[C---:B--2---:R-:W-:Y:S01]  /*14c50*/  IMAD.WIDE R8, R143.reuse, 0x4, R6 ;  /* 0x000000048f087825 */ /* 0x044fe200078e0206 */
[----:B------:R2:W-:Y:S02]  /*14c60*/  @P3 STG.E desc[UR16][R24.64], R22 ;  /* 0x0000001618003986 */ /* 0x0005e4000c101910 */
[-C--:B------:R-:W-:Y:S01]  /*14c70*/  ISETP.GE.AND P3, PT, R4, R189.reuse, PT ;  /* 0x000000bd0400720c */ /* 0x080fe20003f66270 */
[C---:B----4-:R-:W-:Y:S01]  /*14c80*/  IMAD.WIDE R12, R143.reuse, 0x4, R136 ;  /* 0x000000048f0c7825 */ /* 0x050fe200078e0288 */
[----:B------:R-:W-:Y:S01]  /*14c90*/  IADD3 R143, R143, UR4, RZ ;  /* 0x000000048f8f7c10 */ /* 0x000fe2000fffe0ff */
[----:B------:R3:W-:Y:S01]  /*14ca0*/  @P5 STG.E desc[UR16][R8.64], R11 ;  /* 0x0000000b08005986 */ /* 0x0007e2000c101910 */
[-C--:B------:R-:W-:Y:S01]  /*14cb0*/  ISETP.LT.AND P5, PT, R3, R188.reuse, !P2 ;  /* 0x000000bc0300720c */ /* 0x080fe200057a1270 */
[----:B------:R-:W-:Y:S01]  /*14cc0*/  VIADD R4, R0, 0xa ;  /* 0x0000000a00047836 */ /* 0x000fe20000000000 */
[-C--:B------:R-:W-:Y:S01]  /*14cd0*/  ISETP.LT.AND P2, PT, R5, R188.reuse, !P2 ;  /* 0x000000bc0500720c */ /* 0x080fe20005741270 */
[C---:B-1----:R-:W-:Y:S01]  /*14ce0*/  IMAD.WIDE R20, R143.reuse, 0x4, R6 ;  /* 0x000000048f147825 */ /* 0x042fe200078e0206 */
[----:B------:R1:W-:Y:S02]  /*14cf0*/  @P1 STG.E desc[UR16][R12.64], R15 ;  /* 0x0000000f0c001986 */ /* 0x0003e4000c101910 */
[----:B------:R-:W-:Y:S01]  /*14d00*/  ISETP.GE.AND P1, PT, R4, R189, PT ;  /* 0x000000bd0400720c */ /* 0x000fe20003f26270 */
[----:B--2---:R-:W-:Y:S01]  /*14d10*/  IMAD.WIDE R24, R143, 0x4, R136 ;  /* 0x000000048f187825 */ /* 0x004fe200078e0288 */
[----:B------:R-:W-:Y:S01]  /*14d20*/  @P6 STG.E desc[UR16][R20.64], R27 ;  /* 0x0000001b14006986 */ /* 0x000fe2000c101910 */
[----:B------:R-:W-:-:S02]  /*14d30*/  ISETP.LT.AND P6, PT, R3, R188, !P3 ;  /* 0x000000bc0300720c */ /* 0x000fc40005fc1270 */
[----:B------:R-:W-:Y:S01]  /*14d40*/  VIADD R143, R143, UR4 ;  /* 0x000000048f8f7c36 */ /* 0x000fe20008000000 */
[----:B------:R-:W-:Y:S01]  /*14d50*/  IADD3 R4, R0, 0xb, RZ ;  /* 0x0000000b00047810 */ /* 0x000fe20007ffe0ff */
[----:B------:R-:W-:Y:S01]  /*14d60*/  @P4 STG.E desc[UR16][R24.64], R23 ;  /* 0x0000001718004986 */ /* 0x000fe2000c101910 */
[-C--:B------:R-:W-:Y:S01]  /*14d70*/  ISETP.LT.AND P3, PT, R5, R188.reuse, !P3 ;  /* 0x000000bc0500720c */ /* 0x080fe20005f61270 */
[C---:B---3--:R-:W-:Y:S01]  /*14d80*/  IMAD.WIDE R8, R143.reuse, 0x4, R6 ;  /* 0x000000048f087825 */ /* 0x048fe200078e0206 */
[----:B------:R-:W-:Y:S01]  /*14d90*/  ISETP.GE.AND P4, PT, R4, R189, PT ;  /* 0x000000bd0400720c */ /* 0x000fe20003f86270 */
[----:B------:R-:W2:Y:S02]  /*14da0*/  LDS.128 R24, [R2] ;  /* 0x0000000002187984 */ /* 0x000ea40000000c00 */
[----:B------:R-:W-:Y:S02]  /*14db0*/  IMAD.WIDE R10, R143, 0x4, R136 ;  /* 0x000000048f0a7825 */ /* 0x000fe400078e0288 */
[----:B------:R3:W-:Y:S01]  /*14dc0*/  @P5 STG.E desc[UR16][R8.64], R16 ;  /* 0x0000001008005986 */ /* 0x0007e2000c101910 */
[-C--:B------:R-:W-:Y:S01]  /*14dd0*/  ISETP.LT.AND P5, PT, R3, R188.reuse, !P1 ;  /* 0x000000bc0300720c */ /* 0x080fe20004fa1270 */
[----:B------:R-:W-:Y:S01]  /*14de0*/  VIADD R143, R143, UR4 ;  /* 0x000000048f8f7c36 */ /* 0x000fe20008000000 */
[----:B------:R-:W-:Y:S01]  /*14df0*/  ISETP.LT.AND P1, PT, R5, R188, !P1 ;  /* 0x000000bc0500720c */ /* 0x000fe20004f21270 */
[----:B------:R4:W-:Y:S01]  /*14e00*/  @P2 STG.E desc[UR16][R10.64], R88 ;  /* 0x000000580a002986 */ /* 0x0009e2000c101910 */
[----:B------:R-:W-:-:S02]  /*14e10*/  VIADD R4, R0, 0xc ;  /* 0x0000000c00047836 */ /* 0x000fc40000000000 */
[----:B-1----:R-:W-:-:S03]  /*14e20*/  IMAD.WIDE R12, R143, 0x4, R6 ;  /* 0x000000048f0c7825 */ /* 0x002fc600078e0206 */
[-C--:B------:R-:W-:Y:S01]  /*14e30*/  ISETP.GE.AND P2, PT, R4, R189.reuse, PT ;  /* 0x000000bd0400720c */ /* 0x080fe20003f46270 */
[C---:B------:R-:W-:Y:S01]  /*14e40*/  IMAD.WIDE R14, R143.reuse, 0x4, R136 ;  /* 0x000000048f0e7825 */ /* 0x040fe200078e0288 */
[----:B------:R-:W-:Y:S01]  /*14e50*/  IADD3 R143, R143, UR4, RZ ;  /* 0x000000048f8f7c10 */ /* 0x000fe2000fffe0ff */
[----:B------:R1:W-:Y:S01]  /*14e60*/  @P6 STG.E desc[UR16][R12.64], R60 ;  /* 0x0000003c0c006986 */ /* 0x0003e2000c101910 */
[-C--:B------:R-:W-:Y:S01]  /*14e70*/  ISETP.LT.AND P6, PT, R3, R188.reuse, !P4 ;  /* 0x000000bc0300720c */ /* 0x080fe200067c1270 */
[----:B------:R-:W-:Y:S01]  /*14e80*/  VIADD R4, R0, 0xd ;  /* 0x0000000d00047836 */ /* 0x000fe20000000000 */
[-C--:B------:R-:W-:Y:S01]  /*14e90*/  ISETP.LT.AND P4, PT, R5, R188.reuse, !P4 ;  /* 0x000000bc0500720c */ /* 0x080fe20006781270 */
[C---:B---3--:R-:W-:Y:S01]  /*14ea0*/  IMAD.WIDE R8, R143.reuse, 0x4, R6 ;  /* 0x000000048f087825 */ /* 0x048fe200078e0206 */
[----:B------:R3:W-:Y:S02]  /*14eb0*/  @P3 STG.E desc[UR16][R14.64], R56 ;  /* 0x000000380e003986 */ /* 0x0007e4000c101910 */
[----:B------:R-:W-:Y:S01]  /*14ec0*/  ISETP.GE.AND P3, PT, R4, R189, PT ;  /* 0x000000bd0400720c */ /* 0x000fe20003f66270 */
[----:B----4-:R-:W-:Y:S01]  /*14ed0*/  IMAD.WIDE R10, R143, 0x4, R136 ;  /* 0x000000048f0a7825 */ /* 0x010fe200078e0288 */
[----:B------:R4:W-:Y:S01]  /*14ee0*/  @P5 STG.E desc[UR16][R8.64], R17 ;  /* 0x0000001108005986 */ /* 0x0009e2000c101910 */
[----:B------:R-:W-:-:S02]  /*14ef0*/  ISETP.LT.AND P5, PT, R3, R188, !P2 ;  /* 0x000000bc0300720c */ /* 0x000fc400057a1270 */
[----:B------:R-:W-:Y:S01]  /*14f00*/  VIADD R143, R143, UR4 ;  /* 0x000000048f8f7c36 */ /* 0x000fe20008000000 */
[----:B------:R2:W-:Y:S01]  /*14f10*/  @P1 STG.E desc[UR16][R10.64], R89 ;  /* 0x000000590a001986 */ /* 0x0005e2000c101910 */
[----:B------:R-:W-:Y:S01]  /*14f20*/  ISETP.LT.AND P2, PT, R5, R188, !P2 ;  /* 0x000000bc0500720c */ /* 0x000fe20005741270 */
[C---:B------:R-:W-:Y:S01]  /*14f30*/  VIADD R2, R0.reuse, 0x3a ;  /* 0x0000003a00027836 */ /* 0x040fe20000000000 */
[----:B------:R-:W-:Y:S01]  /*14f40*/  IADD3 R4, R0, 0xe, RZ ;  /* 0x0000000e00047810 */ /* 0x000fe20007ffe0ff */
[----:B-1----:R-:W-:-:S03]  /*14f50*/  IMAD.WIDE R12, R143, 0x4, R6 ;  /* 0x000000048f0c7825 */ /* 0x002fc600078e0206 */
[----:B------:R-:W-:Y:S01]  /*14f60*/  ISETP.GE.AND P1, PT, R4, R189, PT ;  /* 0x000000bd0400720c */ /* 0x000fe20003f26270 */
[----:B---3--:R-:W-:Y:S01]  /*14f70*/  IMAD.WIDE R14, R143, 0x4, R136 ;  /* 0x000000048f0e7825 */ /* 0x008fe200078e0288 */
[----:B------:R1:W-:Y:S01]  /*14f80*/  @P6 STG.E desc[UR16][R12.64], R61 ;  /* 0x0000003d0c006986 */ /* 0x0003e2000c101910 */
[-C--:B------:R-:W-:Y:S02]  /*14f90*/  ISETP.LT.AND P6, PT, R3, R188.reuse, !P3 ;  /* 0x000000bc0300720c */ /* 0x080fe40005fc1270 */
[----:B------:R-:W-:Y:S01]  /*14fa0*/  VIADD R143, R143, UR4 ;  /* 0x000000048f8f7c36 */ /* 0x000fe20008000000 */
[----:B------:R3:W-:Y:S01]  /*14fb0*/  @P4 STG.E desc[UR16][R14.64], R57 ;  /* 0x000000390e004986 */ /* 0x0007e2000c101910 */
[----:B------:R-:W-:Y:S01]  /*14fc0*/  VIADD R4, R0, 0xf ;  /* 0x0000000f00047836 */ /* 0x000fe20000000000 */
[----:B------:R-:W-:Y:S01]  /*14fd0*/  ISETP.LT.AND P3, PT, R5, R188, !P3 ;  /* 0x000000bc0500720c */ /* 0x000fe20005f61270 */
[----:B----4-:R-:W-:-:S03]  /*14fe0*/  IMAD.WIDE R8, R143, 0x4, R6 ;  /* 0x000000048f087825 */ /* 0x010fc600078e0206 */
[-C--:B------:R-:W-:Y:S01]  /*14ff0*/  ISETP.GE.AND P4, PT, R4, R189.reuse, PT ;  /* 0x000000bd0400720c */ /* 0x080fe20003f86270 */
[C---:B--2---:R-:W-:Y:S01]  /*15000*/  IMAD.WIDE R10, R143.reuse, 0x4, R136 ;  /* 0x000000048f0a7825 */ /* 0x044fe200078e0288 */
        /* <DEDUP_REMOVED lines=8> */
[----:B---3--:R-:W-:Y:S01]  /*15090*/  IMAD.WIDE R14, R143, 0x4, R136 ;  /* 0x000000048f0e7825 */ /* 0x008fe200078e0288 */
[----:B------:R3:W-:Y:S01]  /*150a0*/  @P6 STG.E desc[UR16][R12.64], R62 ;  /* 0x0000003e0c006986 */ /* 0x0007e2000c101910 */
[----:B------:R-:W-:-:S02]  /*150b0*/  ISETP.LT.AND P6, PT, R3, R188, !P4 ;  /* 0x000000bc0300720c */ /* 0x000fc400067c1270 */
[----:B------:R-:W-:Y:S01]  /*150c0*/  VIADD R143, R143, UR4 ;  /* 0x000000048f8f7c36 */ /* 0x000fe20008000000 */
[----:B------:R-:W-:Y:S01]  /*150d0*/  IADD3 R4, R0, 0x11, RZ ;  /* 0x0000001100047810 */ /* 0x000fe20007ffe0ff */
[----:B------:R4:W-:Y:S01]  /*150e0*/  @P3 STG.E desc[UR16][R14.64], R58 ;  /* 0x0000003a0e003986 */ /* 0x0009e2000c101910 */
[----:B------:R-:W-:Y:S01]  /*150f0*/  ISETP.LT.AND P4, PT, R5, R188, !P4 ;  /* 0x000000bc0500720c */ /* 0x000fe20006781270 */
[----:B--2---:R-:W-:Y:S01]  /*15100*/  IMAD.WIDE R8, R143, 0x4, R6 ;  /* 0x000000048f087825 */ /* 0x004fe200078e0206 */
[----:B------:R-:W-:-:S03]  /*15110*/  ISETP.GE.AND P3, PT, R4, R189, PT ;  /* 0x000000bd0400720c */ /* 0x000fc60003f66270 */
[----:B-1----:R-:W-:Y:S01]  /*15120*/  IMAD.WIDE R10, R143, 0x4, R136 ;  /* 0x000000048f0a7825 */ /* 0x002fe200078e0288 */
[----:B------:R1:W-:Y:S01]  /*15130*/  @P5 STG.E desc[UR16][R8.64], R19 ;  /* 0x0000001308005986 */ /* 0x0003e2000c101910 */
[-C--:B------:R-:W-:Y:S02]  /*15140*/  ISETP.LT.AND P5, PT, R3, R188.reuse, !P2 ;  /* 0x000000bc0300720c */ /* 0x080fe400057a1270 */
[----:B------:R-:W-:Y:S01]  /*15150*/  VIADD R143, R143, UR4 ;  /* 0x000000048f8f7c36 */ /* 0x000fe20008000000 */
[----:B------:R2:W-:Y:S01]  /*15160*/  @P1 STG.E desc[UR16][R10.64], R91 ;  /* 0x0000005b0a001986 */ /* 0x0005e2000c101910 */
[----:B------:R-:W-:Y:S01]  /*15170*/  VIADD R4, R0, 0x12 ;  /* 0x0000001200047836 */ /* 0x000fe20000000000 */
[----:B------:R-:W-:Y:S01]  /*15180*/  ISETP.LT.AND P2, PT, R5, R188, !P2 ;  /* 0x000000bc0500720c */ /* 0x000fe20005741270 */
[----:B---3--:R-:W-:-:S03]  /*15190*/  IMAD.WIDE R12, R143, 0x4, R6 ;  /* 0x000000048f0c7825 */ /* 0x008fc600078e0206 */
        /* <DEDUP_REMOVED lines=16> */
[----:B---3--:R-:W-:Y:S01]  /*152a0*/  IMAD.WIDE R12, R143, 0x4, R6 ;  /* 0x000000048f0c7825 */ /* 0x008fe200078e0206 */
[----:B------:R-:W-:-:S03]  /*152b0*/  IADD3 R4, R0, 0x14, RZ ;  /* 0x0000001400047810 */ /* 0x000fc60007ffe0ff */
[----:B-1----:R-:W-:Y:S01]  /*152c0*/  IMAD.WIDE R14, R143, 0x4, R136 ;  /* 0x000000048f0e7825 */ /* 0x002fe200078e0288 */
[----:B------:R1:W-:Y:S01]  /*152d0*/  @P6 STG.E desc[UR16][R12.64], R92 ;  /* 0x0000005c0c006986 */ /* 0x0003e2000c101910 */
[-C--:B------:R-:W-:Y:S02]  /*152e0*/  ISETP.LT.AND P6, PT, R3, R188.reuse, !P4 ;  /* 0x000000bc0300720c */ /* 0x080fe400067c1270 */
[----:B------:R-:W-:Y:S01]  /*152f0*/  VIADD R143, R143, UR4 ;  /* 0x000000048f8f7c36 */ /* 0x000fe20008000000 */
[-C--:B------:R-:W-:Y:S01]  /*15300*/  ISETP.GE.AND P2, PT, R4, R189.reuse, PT ;  /* 0x000000bd0400720c */ /* 0x080fe20003f46270 */
[----:B------:R-:W-:Y:S01]  /*15310*/  VIADD R4, R0, 0x15 ;  /* 0x0000001500047836 */ /* 0x000fe20000000000 */
[----:B------:R3:W-:Y:S01]  /*15320*/  @P3 STG.E desc[UR16][R14.64], R64 ;  /* 0x000000400e003986 */ /* 0x0007e2000c101910 */
[----:B--2---:R-:W-:Y:S01]  /*15330*/  IMAD.WIDE R8, R143, 0x4, R6 ;  /* 0x000000048f087825 */ /* 0x004fe200078e0206 */
[-C--:B------:R-:W-:Y:S02]  /*15340*/  ISETP.LT.AND P4, PT, R5, R188.reuse, !P4 ;  /* 0x000000bc0500720c */ /* 0x080fe40006781270 */
        /* <DEDUP_REMOVED lines=103> */
[----:B------:R-:W-:Y:S01]  /*159c0*/  ISETP.LT.AND P4, PT, R5, R188, !P4 ;  /* 0x000000bc0500720c */ /* 0x000fe20006781270 */
[----:B------:R3:W-:Y:S01]  /*159d0*/  @P3 STG.E desc[UR16][R14.64], R70 ;  /* 0x000000460e003986 */ /* 0x0007e2000c101910 */
[----:B------:R-:W-:Y:S01]  /*159e0*/  ISETP.GE.AND P2, PT, R4, R189, PT ;  /* 0x000000bd0400720c */ /* 0x000fe20003f46270 */
[----:B--2---:R-:W-:-:S04]  /*159f0*/  IMAD.WIDE R8, R143, 0x4, R6 ;  /* 0x000000048f087825 */ /* 0x004fc800078e0206 */
        /* <DEDUP_REMOVED lines=10> */
[----:B------:R3:W-:Y:S02]  /*15aa0*/  @P6 STG.E desc[UR16][R12.64], R103 ;  /* 0x000000670c006986 */ /* 0x0007e4000c101910 */
[-C--:B------:R-:W-:Y:S01]  /*15ab0*/  ISETP.LT.AND P6, PT, R5, R188.reuse, !P3 ;  /* 0x000000bc0500720c */ /* 0x080fe20005fc1270 */
[----:B------:R-:W-:Y:S01]  /*15ac0*/  VIADD R143, R143, UR4 ;  /* 0x000000048f8f7c36 */ /* 0x000fe20008000000 */
[----:B------:R4:W-:Y:S01]  /*15ad0*/  @P4 STG.E desc[UR16][R14.64], R71 ;  /* 0x000000470e004986 */ /* 0x0009e2000c101910 */
[----:B------:R-:W-:Y:S01]  /*15ae0*/  VIADD R4, R0, 0x22 ;  /* 0x0000002200047836 */ /* 0x000fe20000000000 */
[----:B------:R-:W-:Y:S01]  /*15af0*/  ISETP.LT.AND P4, PT, R3, R188, !P3 ;  /* 0x000000bc0300720c */ /* 0x000fe20005f81270 */
[----:B--2---:R-:W-:-:S03]  /*15b00*/  IMAD.WIDE R8, R143, 0x4, R6 ;  /* 0x000000048f087825 */ /* 0x004fc600078e0206 */
[-C--:B------:R-:W-:Y:S01]  /*15b10*/  ISETP.GE.AND P1, PT, R4, R189.reuse, PT ;  /* 0x000000bd0400720c */ /* 0x080fe20003f26270 */
[----:B-1----:R-:W-:Y:S01]  /*15b20*/  IMAD.WIDE R10, R143, 0x4, R136 ;  /* 0x000000048f0a7825 */ /* 0x002fe200078e0288 */
[----:B------:R-:W-:Y:S01]  /*15b30*/  IADD3 R4, R0, 0x23, RZ ;  /* 0x0000002300047810 */ /* 0x000fe20007ffe0ff */
[----:B------:R1:W-:Y:S01]  /*15b40*/  @P5 STG.E desc[UR16][R8.64], R36 ;  /* 0x0000002408005986 */ /* 0x0003e2000c101910 */
[-C--:B------:R-:W-:Y:S01]  /*15b50*/  ISETP.LT.AND P5, PT, R5, R188.reuse, !P1 ;  /* 0x000000bc0500720c */ /* 0x080fe20004fa1270 */
[----:B------:R-:W-:Y:S01]  /*15b60*/  VIADD R143, R143, UR4 ;  /* 0x000000048f8f7c36 */ /* 0x000fe20008000000 */
[----:B------:R-:W-:Y:S01]  /*15b70*/  ISETP.GE.AND P3, PT, R4, R189, PT ;  /* 0x000000bd0400720c */ /* 0x000fe20003f66270 */
[----:B------:R2:W-:Y:S01]  /*15b80*/  @P2 STG.E desc[UR16][R10.64], R124 ;  /* 0x0000007c0a002986 */ /* 0x0005e2000c101910 */
[----:B------:R-:W-:Y:S01]  /*15b90*/  ISETP.LT.AND P2, PT, R3, R188, !P1 ;  /* 0x000000bc0300720c */ /* 0x000fe20004f41270 */
[----:B---3--:R-:W-:-:S04]  /*15ba0*/  IMAD.WIDE R12, R143, 0x4, R6 ;  /* 0x000000048f0c7825 */ /* 0x008fc800078e0206 */
[C---:B----4-:R-:W-:Y:S01]  /*15bb0*/  IMAD.WIDE R14, R143.reuse, 0x4, R136 ;  /* 0x000000048f0e7825 */ /* 0x050fe200078e0288 */
[----:B------:R-:W-:Y:S01]  /*15bc0*/  IADD3 R143, R143, UR4, RZ ;  /* 0x000000048f8f7c10 */ /* 0x000fe2000fffe0ff */
[----:B------:R3:W-:Y:S01]  /*15bd0*/  @P4 STG.E desc[UR16][R12.64], R104 ;  /* 0x000000680c004986 */ /* 0x0007e2000c101910 */
[-C--:B------:R-:W-:Y:S01]  /*15be0*/  ISETP.LT.AND P4, PT, R3, R188.reuse, !P3 ;  /* 0x000000bc0300720c */ /* 0x080fe20005f81270 */
[----:B------:R-:W-:Y:S02]  /*15bf0*/  VIADD R4, R0, 0x24 ;  /* 0x0000002400047836 */ /* 0x000fe40000000000 */
[----:B------:R4:W-:Y:S01]  /*15c00*/  @P6 STG.E desc[UR16][R14.64], R72 ;  /* 0x000000480e006986 */ /* 0x0009e2000c101910 */
[----:B------:R-:W-:Y:S01]  /*15c10*/  ISETP.LT.AND P6, PT, R5, R188, !P3 ;  /* 0x000000bc0500720c */ /* 0x000fe20005fc1270 */
[----:B-1----:R-:W-:Y:S01]  /*15c20*/  IMAD.WIDE R8, R143, 0x4, R6 ;  /* 0x000000048f087825 */ /* 0x002fe200078e0206 */
[----:B------:R-:W-:-:S03]  /*15c30*/  ISETP.GE.AND P1, PT, R4, R189, PT ;  /* 0x000000bd0400720c */ /* 0x000fc60003f26270 */
[----:B--2---:R-:W-:Y:S01]  /*15c40*/  IMAD.WIDE R10, R143, 0x4, R136 ;  /* 0x000000048f0a7825 */ /* 0x004fe200078e0288 */
        /* <DEDUP_REMOVED lines=9> */
[----:B------:R3:W-:Y:S01]  /*15ce0*/  @P4 STG.E desc[UR16][R12.64], R105 ;  /* 0x000000690c004986 */ /* 0x0007e2000c101910 */
[----:B------:R-:W-:Y:S02]  /*15cf0*/  IADD3 R4, R0, 0x26, RZ ;  /* 0x0000002600047810 */ /* 0x000fe40007ffe0ff */
[----:B------:R-:W-:Y:S01]  /*15d00*/  VIADD R143, R143, UR4 ;  /* 0x000000048f8f7c36 */ /* 0x000fe20008000000 */
[-C--:B------:R-:W-:Y:S01]  /*15d10*/  ISETP.LT.AND P4, PT, R3, R188.reuse, !P3 ;  /* 0x000000bc0300720c */ /* 0x080fe20005f81270 */
[----:B------:R4:W-:Y:S01]  /*15d20*/  @P6 STG.E desc[UR16][R14.64], R73 ;  /* 0x000000490e006986 */ /* 0x0009e2000c101910 */
[----:B------:R-:W-:Y:S01]  /*15d30*/  ISETP.LT.AND P6, PT, R5, R188, !P3 ;  /* 0x000000bc0500720c */ /* 0x000fe20005fc1270 */
[----:B-1----:R-:W-:Y:S01]  /*15d40*/  IMAD.WIDE R8, R143, 0x4, R6 ;  /* 0x000000048f087825 */ /* 0x002fe200078e0206 */
[----:B------:R-:W-:-:S03]  /*15d50*/  ISETP.GE.AND P1, PT, R4, R189, PT ;  /* 0x000000bd0400720c */ /* 0x000fc60003f26270 */
[C---:B--2---:R-:W-:Y:S01]  /*15d60*/  IMAD.WIDE R10, R143.reuse, 0x4, R136 ;  /* 0x000000048f0a7825 */ /* 0x044fe200078e0288 */
[----:B------:R-:W-:Y:S01]  /*15d70*/  IADD3 R143, R143, UR4, RZ ;  /* 0x000000048f8f7c10 */ /* 0x000fe2000fffe0ff */
[----:B------:R1:W-:Y:S01]  /*15d80*/  @P2 STG.E desc[UR16][R8.64], R38 ;  /* 0x0000002608002986 */ /* 0x0003e2000c101910 */
[-C--:B------:R-:W-:Y:S01]  /*15d90*/  ISETP.LT.AND P2, PT, R3, R188.reuse, !P1 ;  /* 0x000000bc0300720c */ /* 0x080fe20004f41270 */
[----:B------:R-:W-:Y:S02]  /*15da0*/  VIADD R4, R0, 0x27 ;  /* 0x0000002700047836 */ /* 0x000fe40000000000 */
[----:B---3--:R-:W-:Y:S01]  /*15db0*/  IMAD.WIDE R12, R143, 0x4, R6 ;  /* 0x000000048f0c7825 */ /* 0x008fe200078e0206 */
[----:B------:R2:W-:Y:S01]  /*15dc0*/  @P5 STG.E desc[UR16][R10.64], R126 ;  /* 0x0000007e0a005986 */ /* 0x0005e2000c101910 */
[-C--:B------:R-:W-:Y:S02]  /*15dd0*/  ISETP.LT.AND P5, PT, R5, R188.reuse, !P1 ;  /* 0x000000bc0500720c */ /* 0x080fe40004fa1270 */
[----:B------:R-:W-:Y:S01]  /*15de0*/  ISETP.GE.AND P3, PT, R4, R189, PT ;  /* 0x000000bd0400720c */ /* 0x000fe20003f66270 */
[----:B----4-:R-:W-:Y:S01]  /*15df0*/  IMAD.WIDE R14, R143, 0x4, R136 ;  /* 0x000000048f0e7825 */ /* 0x010fe200078e0288 */
[----:B------:R3:W-:Y:S02]  /*15e00*/  @P4 STG.E desc[UR16][R12.64], R106 ;  /* 0x0000006a0c004986 */ /* 0x0007e4000c101910 */
[-C--:B------:R-:W-:Y:S01]  /*15e10*/  ISETP.LT.AND P4, PT, R3, R188.reuse, !P3 ;  /* 0x000000bc0300720c */ /* 0x080fe20005f81270 */
[----:B------:R-:W-:Y:S01]  /*15e20*/  VIADD R143, R143, UR4 ;  /* 0x000000048f8f7c36 */ /* 0x000fe20008000000 */
[----:B------:R4:W-:Y:S01]  /*15e30*/  @P6 STG.E desc[UR16][R14.64], R74 ;  /* 0x0000004a0e006986 */ /* 0x0009e2000c101910 */
[----:B------:R-:W-:Y:S01]  /*15e40*/  VIADD R4, R0, 0x28 ;  /* 0x0000002800047836 */ /* 0x000fe20000000000 */
[----:B------:R-:W-:Y:S01]  /*15e50*/  ISETP.LT.AND P6, PT, R5, R188, !P3 ;  /* 0x000000bc0500720c */ /* 0x000fe20005fc1270 */
[----:B-1----:R-:W-:-:S03]  /*15e60*/  IMAD.WIDE R8, R143, 0x4, R6 ;  /* 0x000000048f087825 */ /* 0x002fc600078e0206 */
[-C--:B------:R-:W-:Y:S01]  /*15e70*/  ISETP.GE.AND P1, PT, R4, R189.reuse, PT ;  /* 0x000000bd0400720c */ /* 0x080fe20003f26270 */
[----:B--2---:R-:W-:Y:S01]  /*15e80*/  IMAD.WIDE R10, R143, 0x4, R136 ;  /* 0x000000048f0a7825 */ /* 0x004fe200078e0288 */
        /* <DEDUP_REMOVED lines=125> */
[C---:B--2---:R-:W-:Y:S01]  /*16660*/  IMAD.WIDE R10, R143.reuse, 0x4, R136 ;  /* 0x000000048f0a7825 */ /* 0x044fe200078e0288 */
[----:B------:R1:W-:Y:S03]  /*16670*/  @P2 STG.E desc[UR16][R8.64], R46 ;  /* 0x0000002e08002986 */ /* 0x0003e6000c101910 */
[----:B------:R-:W-:Y:S01]  /*16680*/  VIADD R143, R143, UR4 ;  /* 0x000000048f8f7c36 */ /* 0x000fe20008000000 */
[----:B------:R2:W-:Y:S01]  /*16690*/  @P5 STG.E desc[UR16][R10.64], R114 ;  /* 0x000000720a005986 */ /* 0x0005e2000c101910 */
[----:B------:R-:W-:Y:S01]  /*166a0*/  VIADD R4, R0, 0x37 ;  /* 0x0000003700047836 */ /* 0x000fe20000000000 */
[-C--:B------:R-:W-:Y:S01]  /*166b0*/  ISETP.LT.AND P5, PT, R3, R188.reuse, !P1 ;  /* 0x000000bc0300720c */ /* 0x080fe20004fa1270 */
[----:B---3--:R-:W-:Y:S01]  /*166c0*/  IMAD.WIDE R12, R143, 0x4, R6 ;  /* 0x000000048f0c7825 */ /* 0x008fe200078e0206 */
[----:B------:R-:W-:Y:S02]  /*166d0*/  ISETP.LT.AND P1, PT, R5, R188, !P1 ;  /* 0x000000bc0500720c */ /* 0x000fe40004f21270 */
[----:B------:R-:W-:Y:S01]  /*166e0*/  ISETP.GE.AND P3, PT, R4, R189, PT ;  /* 0x000000bd0400720c */ /* 0x000fe20003f66270 */
[----:B----4-:R-:W-:Y:S01]  /*166f0*/  IMAD.WIDE R14, R143, 0x4, R136 ;  /* 0x000000048f0e7825 */ /* 0x010fe200078e0288 */
[----:B------:R3:W-:Y:S01]  /*16700*/  @P4 STG.E desc[UR16][R12.64], R134 ;  /* 0x000000860c004986 */ /* 0x0007e2000c101910 */
[----:B------:R-:W-:-:S02]  /*16710*/  IADD3 R4, R0, 0x38, RZ ;  /* 0x0000003800047810 */ /* 0x000fc40007ffe0ff */
[----:B------:R-:W-:Y:S01]  /*16720*/  VIADD R143, R143, UR4 ;  /* 0x000000048f8f7c36 */ /* 0x000fe20008000000 */
[-C--:B------:R-:W-:Y:S01]  /*16730*/  ISETP.LT.AND P4, PT, R3, R188.reuse, !P3 ;  /* 0x000000bc0300720c */ /* 0x080fe20005f81270 */
[----:B------:R4:W-:Y:S01]  /*16740*/  @P6 STG.E desc[UR16][R14.64], R82 ;  /* 0x000000520e006986 */ /* 0x0009e2000c101910 */
[-C--:B------:R-:W-:Y:S01]  /*16750*/  ISETP.LT.AND P6, PT, R5, R188.reuse, !P3 ;  /* 0x000000bc0500720c */ /* 0x080fe20005fc1270 */
[C---:B-1----:R-:W-:Y:S01]  /*16760*/  IMAD.WIDE R8, R143.reuse, 0x4, R6 ;  /* 0x000000048f087825 */ /* 0x042fe200078e0206 */
[C---:B------:R-:W-:Y:S02]  /*16770*/  IADD3 R17, R143.reuse, UR4, RZ ;  /* 0x000000048f117c10 */ /* 0x040fe4000fffe0ff */
[----:B------:R-:W-:Y:S01]  /*16780*/  ISETP.GE.AND P2, PT, R4, R189, PT ;  /* 0x000000bd0400720c */ /* 0x000fe20003f46270 */
[----:B------:R-:W-:Y:S01]  /*16790*/  VIADD R4, R0, 0x39 ;  /* 0x0000003900047836 */ /* 0x000fe20000000000 */
[----:B------:R1:W-:Y:S01]  /*167a0*/  @P5 STG.E desc[UR16][R8.64], R47 ;  /* 0x0000002f08005986 */ /* 0x0003e2000c101910 */
[----:B--2---:R-:W-:Y:S01]  /*167b0*/  IMAD.WIDE R10, R143, 0x4, R136 ;  /* 0x000000048f0a7825 */ /* 0x004fe200078e0288 */
[----:B------:R-:W-:-:S02]  /*167c0*/  ISETP.LT.AND P5, PT, R3, R188, !P2 ;  /* 0x000000bc0300720c */ /* 0x000fc400057a1270 */
[-C--:B------:R-:W-:Y:S01]  /*167d0*/  ISETP.GE.AND P3, PT, R4, R189.reuse, PT ;  /* 0x000000bd0400720c */ /* 0x080fe20003f66270 */
[----:B---3--:R-:W-:Y:S01]  /*167e0*/  IMAD.WIDE R12, R17, 0x4, R6 ;  /* 0x00000004110c7825 */ /* 0x008fe200078e0206 */
[----:B------:R2:W-:Y:S01]  /*167f0*/  @P1 STG.E desc[UR16][R10.64], R115 ;  /* 0x000000730a001986 */ /* 0x0005e2000c101910 */
[-C--:B------:R-:W-:Y:S02]  /*16800*/  ISETP.LT.AND P2, PT, R5, R188.reuse, !P2 ;  /* 0x000000bc0500720c */ /* 0x080fe40005741270 */
[----:B----4-:R-:W-:Y:S01]  /*16810*/  IMAD.WIDE R14, R17, 0x4, R136 ;  /* 0x00000004110e7825 */ /* 0x010fe200078e0288 */
[----:B------:R3:W-:Y:S01]  /*16820*/  @P4 STG.E desc[UR16][R12.64], R135 ;  /* 0x000000870c004986 */ /* 0x0007e2000c101910 */
[-C--:B------:R-:W-:Y:S02]  /*16830*/  ISETP.LT.AND P4, PT, R3, R188.reuse, !P3 ;  /* 0x000000bc0300720c */ /* 0x080fe40005f81270 */
[----:B------:R-:W-:Y:S01]  /*16840*/  VIADD R17, R17, UR4 ;  /* 0x0000000411117c36 */ /* 0x000fe20008000000 */
[-C--:B------:R-:W-:Y:S01]  /*16850*/  ISETP.GE.AND P1, PT, R2, R189.reuse, PT ;  /* 0x000000bd0200720c */ /* 0x080fe20003f26270 */
[----:B------:R4:W-:Y:S01]  /*16860*/  @P6 STG.E desc[UR16][R14.64], R83 ;  /* 0x000000530e006986 */ /* 0x0009e2000c101910 */
[----:B------:R-:W-:Y:S01]  /*16870*/  IADD3 R2, R0, 0x3b, RZ ;  /* 0x0000003b00027810 */ /* 0x000fe20007ffe0ff */
[----:B------:R-:W-:Y:S01]  /*16880*/  VIADD R19, R17, UR4 ;  /* 0x0000000411137c36 */ /* 0x000fe20008000000 */
[----:B------:R-:W-:Y:S01]  /*16890*/  ISETP.LT.AND P6, PT, R5, R188, !P3 ;  /* 0x000000bc0500720c */ /* 0x000fe20005fc1270 */
[----:B-1----:R-:W-:Y:S01]  /*168a0*/  IMAD.WIDE R8, R17, 0x4, R6 ;  /* 0x0000000411087825 */ /* 0x002fe200078e0206 */
[----:B------:R-:W-:-:S03]  /*168b0*/  ISETP.GE.AND P3, PT, R2, R189, PT ;  /* 0x000000bd0200720c */ /* 0x000fc60003f66270 */
[----:B--2---:R-:W-:Y:S01]  /*168c0*/  IMAD.WIDE R10, R17, 0x4, R136 ;  /* 0x00000004110a7825 */ /* 0x004fe200078e0288 */
[----:B------:R1:W-:Y:S01]  /*168d0*/  @P5 STG.E desc[UR16][R8.64], R48 ;  /* 0x0000003008005986 */ /* 0x0003e2000c101910 */
[-C--:B------:R-:W-:Y:S02]  /*168e0*/  ISETP.LT.AND P5, PT, R3, R188.reuse, !P1 ;  /* 0x000000bc0300720c */ /* 0x080fe40004fa1270 */
[----:B------:R-:W-:Y:S01]  /*168f0*/  VIADD R2, R0, 0x3c ;  /* 0x0000003c00027836 */ /* 0x000fe20000000000 */
[----:B------:R2:W-:Y:S01]  /*16900*/  @P2 STG.E desc[UR16][R10.64], R116 ;  /* 0x000000740a002986 */ /* 0x0005e2000c101910 */
[----:B---3--:R-:W-:Y:S01]  /*16910*/  IMAD.WIDE R12, R19, 0x4, R6 ;  /* 0x00000004130c7825 */ /* 0x008fe200078e0206 */
[-C--:B------:R-:W-:Y:S02]  /*16920*/  ISETP.LT.AND P1, PT, R5, R188.reuse, !P1 ;  /* 0x000000bc0500720c */ /* 0x080fe40004f21270 */
[----:B------:R-:W-:Y:S01]  /*16930*/  ISETP.GE.AND P2, PT, R2, R189, PT ;  /* 0x000000bd0200720c */ /* 0x000fe20003f46270 */
[C---:B----4-:R-:W-:Y:S01]  /*16940*/  IMAD.WIDE R14, R19.reuse, 0x4, R136 ;  /* 0x00000004130e7825 */ /* 0x050fe200078e0288 */
[----:B------:R-:W-:Y:S01]  /*16950*/  IADD3 R19, R19, UR4, RZ ;  /* 0x0000000413137c10 */ /* 0x000fe2000fffe0ff */
[----:B------:R3:W-:Y:S01]  /*16960*/  @P4 STG.E desc[UR16][R12.64], R52 ;  /* 0x000000340c004986 */ /* 0x0007e2000c101910 */
[-C--:B------:R-:W-:Y:S01]  /*16970*/  ISETP.LT.AND P4, PT, R3, R188.reuse, !P3 ;  /* 0x000000bc0300720c */ /* 0x080fe20005f81270 */
[----:B------:R-:W-:Y:S01]  /*16980*/  VIADD R2, R0, 0x3d ;  /* 0x0000003d00027836 */ /* 0x000fe20000000000 */
[-C--:B------:R-:W-:Y:S01]  /*16990*/  ISETP.LT.AND P3, PT, R5, R188.reuse, !P3 ;  /* 0x000000bc0500720c */ /* 0x080fe20005f61270 */
[----:B------:R-:W-:Y:S01]  /*169a0*/  VIADD R17, R19, UR4 ;  /* 0x0000000413117c36 */ /* 0x000fe20008000000 */
[----:B------:R4:W-:Y:S01]  /*169b0*/  @P6 STG.E desc[UR16][R14.64], R24 ;  /* 0x000000180e006986 */ /* 0x0009e2000c101910 */
[-C--:B------:R-:W-:Y:S01]  /*169c0*/  ISETP.LT.AND P6, PT, R3, R188.reuse, !P2 ;  /* 0x000000bc0300720c */ /* 0x080fe200057c1270 */
[----:B-1----:R-:W-:Y:S01]  /*169d0*/  IMAD.WIDE R8, R19, 0x4, R6 ;  /* 0x0000000413087825 */ /* 0x002fe200078e0206 */
[----:B------:R-:W-:-:S02]  /*169e0*/  ISETP.LT.AND P2, PT, R5, R188, !P2 ;  /* 0x000000bc0500720c */ /* 0x000fc40005741270 */
[----:B------:R-:W-:Y:S01]  /*169f0*/  IADD3 R21, R17, UR4, RZ ;  /* 0x0000000411157c10 */ /* 0x000fe2000fffe0ff */
[----:B--2---:R-:W-:Y:S01]  /*16a00*/  IMAD.WIDE R10, R19, 0x4, R136 ;  /* 0x00000004130a7825 */ /* 0x004fe200078e0288 */
[----:B------:R1:W-:Y:S01]  /*16a10*/  @P5 STG.E desc[UR16][R8.64], R49 ;  /* 0x0000003108005986 */ /* 0x0003e2000c101910 */
[----:B------:R-:W-:Y:S02]  /*16a20*/  ISETP.GE.AND P5, PT, R2, R189, PT ;  /* 0x000000bd0200720c */ /* 0x000fe40003fa6270 */
[C---:B---3--:R-:W-:Y:S01]  /*16a30*/  IMAD.WIDE R12, R17.reuse, 0x4, R6 ;  /* 0x00000004110c7825 */ /* 0x048fe200078e0206 */
[----:B------:R-:W-:Y:S03]  /*16a40*/  @P1 STG.E desc[UR16][R10.64], R117 ;  /* 0x000000750a001986 */ /* 0x000fe6000c101910 */
[----:B------:R-:W-:Y:S01]  /*16a50*/  VIADD R0, R0, 0x3e ;  /* 0x0000003e00007836 */ /* 0x000fe20000000000 */
[----:B------:R-:W-:Y:S01]  /*16a60*/  @P4 STG.E desc[UR16][R12.64], R53 ;  /* 0x000000350c004986 */ /* 0x000fe2000c101910 */
[----:B----4-:R-:W-:-:S03]  /*16a70*/  IMAD.WIDE R14, R17, 0x4, R136 ;  /* 0x00000004110e7825 */ /* 0x010fc600078e0288 */
[----:B------:R-:W-:Y:S01]  /*16a80*/  ISETP.GE.AND P1, PT, R0, R189, PT ;  /* 0x000000bd0000720c */ /* 0x000fe20003f26270 */
[----:B------:R-:W-:Y:S01]  /*16a90*/  IMAD.WIDE R16, R21, 0x4, R6 ;  /* 0x0000000415107825 */ /* 0x000fe200078e0206 */
[----:B------:R2:W-:Y:S01]  /*16aa0*/  @P3 STG.E desc[UR16][R14.64], R25 ;  /* 0x000000190e003986 */ /* 0x0005e2000c101910 */
[-C--:B------:R-:W-:Y:S02]  /*16ab0*/  ISETP.LT.AND P3, PT, R3, R188.reuse, !P0 ;  /* 0x000000bc0300720c */ /* 0x080fe40004761270 */
[----:B-1----:R-:W-:Y:S01]  /*16ac0*/  VIADD R9, R21, UR4 ;  /* 0x0000000415097c36 */ /* 0x002fe20008000000 */
[----:B------:R1:W-:Y:S01]  /*16ad0*/  @P6 STG.E desc[UR16][R16.64], R50 ;  /* 0x0000003210006986 */ /* 0x0003e2000c101910 */
[-C--:B------:R-:W-:Y:S02]  /*16ae0*/  ISETP.LT.AND P6, PT, R3, R188.reuse, !P5 ;  /* 0x000000bc0300720c */ /* 0x080fe40006fc1270 */
[-C--:B------:R-:W-:Y:S02]  /*16af0*/  ISETP.LT.AND P5, PT, R5, R188.reuse, !P5 ;  /* 0x000000bc0500720c */ /* 0x080fe40006fa1270 */
[----:B------:R-:W-:Y:S01]  /*16b00*/  ISETP.LT.AND P4, PT, R3, R188, !P1 ;  /* 0x000000bc0300720c */ /* 0x000fe20004f81270 */
[----:B------:R-:W-:Y:S01]  /*16b10*/  IMAD.WIDE R2, R21, 0x4, R136 ;  /* 0x0000000415027825 */ /* 0x000fe200078e0288 */
[----:B------:R-:W-:-:S02]  /*16b20*/  IADD3 R19, R9, UR4, RZ ;  /* 0x0000000409137c10 */ /* 0x000fc4000fffe0ff */
[CC--:B------:R-:W-:Y:S02]  /*16b30*/  ISETP.LT.AND P1, PT, R5.reuse, R188.reuse, !P1 ;  /* 0x000000bc0500720c */ /* 0x0c0fe40004f21270 */
[----:B------:R-:W-:Y:S01]  /*16b40*/  ISETP.LT.AND P0, PT, R5, R188, !P0 ;  /* 0x000000bc0500720c */ /* 0x000fe20004701270 */
[----:B--2---:R-:W-:Y:S01]  /*16b50*/  VIADD R15, R19, UR4 ;  /* 0x00000004130f7c36 */ /* 0x004fe20008000000 */
[----:B------:R1:W-:Y:S01]  /*16b60*/  @P2 STG.E desc[UR16][R2.64], R118 ;  /* 0x0000007602002986 */ /* 0x0003e2000c101910 */
[----:B------:R-:W-:-:S04]  /*16b70*/  IMAD.WIDE R4, R9, 0x4, R6 ;  /* 0x0000000409047825 */ /* 0x000fc800078e0206 */
[----:B------:R-:W-:Y:S01]  /*16b80*/  IMAD.WIDE R8, R9, 0x4, R136 ;  /* 0x0000000409087825 */ /* 0x000fe200078e0288 */
[----:B------:R1:W-:Y:S03]  /*16b90*/  @P6 STG.E desc[UR16][R4.64], R54 ;  /* 0x0000003604006986 */ /* 0x0003e6000c101910 */
[C---:B------:R-:W-:Y:S01]  /*16ba0*/  IMAD.WIDE R10, R19.reuse, 0x4, R6 ;  /* 0x00000004130a7825 */ /* 0x040fe200078e0206 */
[----:B------:R1:W-:Y:S03]  /*16bb0*/  @P5 STG.E desc[UR16][R8.64], R26 ;  /* 0x0000001a08005986 */ /* 0x0003e6000c101910 */
[----:B------:R-:W-:Y:S01]  /*16bc0*/  IMAD.WIDE R12, R19, 0x4, R136 ;  /* 0x00000004130c7825 */ /* 0x000fe200078e0288 */
[----:B------:R1:W-:Y:S03]  /*16bd0*/  @P4 STG.E desc[UR16][R10.64], R51 ;  /* 0x000000330a004986 */ /* 0x0003e6000c101910 */
[C---:B------:R-:W-:Y:S01]  /*16be0*/  IMAD.WIDE R6, R15.reuse, 0x4, R6 ;  /* 0x000000040f067825 */ /* 0x040fe200078e0206 */
[----:B------:R1:W-:Y:S03]  /*16bf0*/  @P1 STG.E desc[UR16][R12.64], R119 ;  /* 0x000000770c001986 */ /* 0x0003e6000c101910 */
[----:B------:R-:W-:Y:S01]  /*16c00*/  IMAD.WIDE R136, R15, 0x4, R136 ;  /* 0x000000040f887825 */ /* 0x000fe200078e0288 */
[----:B------:R1:W-:Y:S01]  /*16c10*/  @P3 STG.E desc[UR16][R6.64], R55 ;  /* 0x0000003706003986 */ /* 0x0003e2000c101910 */
[----:B------:R-:W-:Y:S05]  /*16c20*/  @!P0 EXIT ;  /* 0x000000000000894d */ /* 0x000fea0003800000 */
[----:B------:R-:W-:Y:S01]  /*16c30*/  STG.E desc[UR16][R136.64], R27 ;  /* 0x0000001b88007986 */ /* 0x000fe2000c101910 */
[----:B------:R-:W-:Y:S05]  /*16c40*/  EXIT ;  /* 0x000000000000794d */ /* 0x000fea0003800000 */
.L_x_2:
[----:B------:R-:W-:-:S00]  /*16c50*/  BRA `(.L_x_2) ;  /* 0xfffffffc00fc7947 */ /* 0x000fc0000383ffff */
[----:B------:R-:W-:-:S00]  /*16c60*/  NOP ;  /* 0x0000000000007918 */ /* 0x000fc00000000000 */
        /* <DEDUP_REMOVED lines=9> */
.L_x_3:


//--------------------- .nv.shared.matmul_kernel  --------------------------
	.section	.nv.shared.matmul_kernel,"aw",@nobits
	.sectionflags	@""
	.align	16
	.zero		1024


//--------------------- .nv.shared.reserved.0     --------------------------
	.section	.nv.shared.reserved.0,"aw",@nobits
	.weak		__nv_reservedSMEM_offset_0_alias
	.size		__nv_reservedSMEM_offset_0_alias, 0, 0
	.other		__nv_reservedSMEM_offset_0_alias,@"STO_CUDA_RESERVED_SHARED STV_DEFAULT"
__nv_reservedSMEM_offset_0_alias:
	.zero		0


//--------------------- .nv.constant0.matmul_kernel --------------------------
	.section	.nv.constant0.matmul_kernel,"a",@progbits
	.sectionflags	@""
	.align	4
.nv.constant0.matmul_kernel:
	.zero		608


//--------------------- SYMBOLS --------------------------

	.type		.nv.reservedSmem.offset0,@object
	.size		.nv.reservedSmem.offset0,0x4
